def matmul_kernel(
    a_ptr,
    b_ptr,
    c_ptr,
    M,
    N,
    K,
    stride_am,
    stride_ak,
    stride_bk,
    stride_bn,
    stride_cm,
    stride_cn,
    BLOCK_M: tl.constexpr,
    BLOCK_N: tl.constexpr,
    BLOCK_K: tl.constexpr,
    GROUP_M: tl.constexpr,
):
    pid = tl.program_id(axis=0)
    num_pid_m = tl.cdiv(M, BLOCK_M)
    num_pid_n = tl.cdiv(N, BLOCK_N)
    num_pid_in_group = GROUP_M * num_pid_n
    group_id = pid // num_pid_in_group
    first_pid_m = group_id * GROUP_M
    group_size_m = min(num_pid_m - first_pid_m, GROUP_M)
    pid_m = first_pid_m + ((pid % num_pid_in_group) % group_size_m)
    pid_n = (pid % num_pid_in_group) // group_size_m

    offs_am = (pid_m * BLOCK_M + tl.arange(0, BLOCK_M)) % M
    offs_bn = (pid_n * BLOCK_N + tl.arange(0, BLOCK_N)) % N
    offs_k = tl.arange(0, BLOCK_K)
    a_ptrs = a_ptr + offs_am[:, None] * stride_am + offs_k[None, :] * stride_ak
    b_ptrs = b_ptr + offs_k[:, None] * stride_bk + offs_bn[None, :] * stride_bn

    acc = tl.zeros((BLOCK_M, BLOCK_N), dtype=tl.float32)
    for kk in range(0, tl.cdiv(K, BLOCK_K)):
        a = tl.load(a_ptrs, mask=offs_k[None, :] < K - kk * BLOCK_K, other=0.0)
        b = tl.load(b_ptrs, mask=offs_k[:, None] < K - kk * BLOCK_K, other=0.0)
        acc = tl.dot(a, b, acc)
        a_ptrs += BLOCK_K * stride_ak
        b_ptrs += BLOCK_K * stride_bk

    c = acc.to(c_ptr.dtype.element_ty)
    offs_cm = pid_m * BLOCK_M + tl.arange(0, BLOCK_M)
    offs_cn = pid_n * BLOCK_N + tl.arange(0, BLOCK_N)
    c_ptrs = c_ptr + offs_cm[:, None] * stride_cm + offs_cn[None, :] * stride_cn
    mask = (offs_cm[:, None] < M) & (offs_cn[None, :] < N)
    tl.store(c_ptrs, c, mask=mask)

# config = {"BLOCK_K": 256, "BLOCK_M": 64, "BLOCK_N": 128, "GROUP_M": 8, "arch": "sm_100", "dtype": "bf16", "num_ctas": 1, "num_stages": 3, "num_warps": 4}
# arch = sm_100


// ===== COMPILED SASS (sm_100a) =====

	.target	sm_100a

	.elftype	@"ET_EXEC"


//--------------------- .note.nv.tkinfo           --------------------------
	.section	.note.nv.tkinfo,"",@"SHT_NOTE"
	.sectionflags	@"SHF_NOTE_NV_TKINFO"
	.tkinfo
        /*0018*/ 	.word	0x00000081
        /*0030*/ 	.string	""
        /*0030*/ 	.string	"ptxas-blackwell"
        /*0030*/ 	.string	"Cuda compilation tools, release 12.9, V12.9.86"
        /*0030*/ 	.string	"Build cuda_12.9.r12.9/compiler.36037853_0"
        /*0030*/ 	.string	"-v  -suppress-debug-info  -lineinfo  -arch sm_100a "



//--------------------- .note.nv.cuver            --------------------------
	.section	.note.nv.cuver,"",@"SHT_NOTE"
	.sectionflags	@"SHF_NOTE_NV_CUVER"
        /*0018*/ 	.short	0x0001
        /*001a*/ 	.short	0x0064
        /*001c*/ 	.short	0x0001
        /*001e*/ 	.short	0x0000
        /*0020*/ 	.short	0x0001
        /*0022*/ 	.short	0x0000


//--------------------- .nv.info                  --------------------------
	.section	.nv.info,"",@"SHT_CUDA_INFO"
	.align	4


	//----- nvinfo : EIATTR_REGCOUNT
	.align		4
        /*0000*/ 	.byte	0x04, 0x2f
        /*0002*/ 	.short	(.L_4 - .L_3)
	.align		4
.L_3:
        /*0004*/ 	.word	index@(matmul_kernel)
        /*0008*/ 	.word	0x00000060


	//----- nvinfo : EIATTR_FRAME_SIZE
	.align		4
.L_4:
        /*000c*/ 	.byte	0x04, 0x11
        /*000e*/ 	.short	(.L_6 - .L_5)
	.align		4
.L_5:
        /*0010*/ 	.word	index@($__internal_2_$__cuda_sm10x_tcgen05_guardrail_trap_unallocated_columns_being_dealloced)
        /*0014*/ 	.word	0x00002010


	//----- nvinfo : EIATTR_FRAME_SIZE
	.align		4
.L_6:
        /*0018*/ 	.byte	0x04, 0x11
        /*001a*/ 	.short	(.L_8 - .L_7)
	.align		4
.L_7:
        /*001c*/ 	.word	index@($__internal_1_$__cuda_sm10x_tcgen05_guardrail_trap_phase_invalid_during_alloc)
        /*0020*/ 	.word	0x00002010


	//----- nvinfo : EIATTR_FRAME_SIZE
	.align		4
.L_8:
        /*0024*/ 	.byte	0x04, 0x11
        /*0026*/ 	.short	(.L_10 - .L_9)
	.align		4
.L_9:
        /*0028*/ 	.word	index@($__internal_0_$__cuda_sm10x_tcgen05_guardrail_trap_col_being_dealloced_not_returned_by_alloc)
        /*002c*/ 	.word	0x00002010


	//----- nvinfo : EIATTR_FRAME_SIZE
	.align		4
.L_10:
        /*0030*/ 	.byte	0x04, 0x11
        /*0032*/ 	.short	(.L_12 - .L_11)
	.align		4
.L_11:
        /*0034*/ 	.word	index@(matmul_kernel)
        /*0038*/ 	.word	0x00002010


	//----- nvinfo : EIATTR_MIN_STACK_SIZE
	.align		4
.L_12:
        /*003c*/ 	.byte	0x04, 0x12
        /*003e*/ 	.short	(.L_14 - .L_13)
	.align		4
.L_13:
        /*0040*/ 	.word	index@(matmul_kernel)
        /*0044*/ 	.word	0x00002010
.L_14:


//--------------------- .nv.info.matmul_kernel    --------------------------
	.section	.nv.info.matmul_kernel,"",@"SHT_CUDA_INFO"
	.sectionflags	@""
	.align	4


	//----- nvinfo : EIATTR_CUDA_API_VERSION
	.align		4
        /*0000*/ 	.byte	0x04, 0x37
        /*0002*/ 	.short	(.L_16 - .L_15)
.L_15:
        /*0004*/ 	.word	0x00000081


	//----- nvinfo : EIATTR_KPARAM_INFO
	.align		4
.L_16:
        /*0008*/ 	.byte	0x04, 0x17
        /*000a*/ 	.short	(.L_18 - .L_17)
.L_17:
        /*000c*/ 	.word	0x00000000
        /*0010*/ 	.short	0x000d
        /*0012*/ 	.short	0x0048
        /*0014*/ 	.byte	0x00, 0xf4, 0x21, 0x00


	//----- nvinfo : EIATTR_KPARAM_INFO
	.align		4
.L_18:
        /*0018*/ 	.byte	0x04, 0x17
        /*001a*/ 	.short	(.L_20 - .L_19)
.L_19:
        /*001c*/ 	.word	0x00000000
        /*0020*/ 	.short	0x000c
        /*0022*/ 	.short	0x0040
        /*0024*/ 	.byte	0x00, 0xf4, 0x21, 0x00


	//----- nvinfo : EIATTR_KPARAM_INFO
	.align		4
.L_20:
        /*0028*/ 	.byte	0x04, 0x17
        /*002a*/ 	.short	(.L_22 - .L_21)
.L_21:
        /*002c*/ 	.word	0x00000000
        /*0030*/ 	.short	0x000b
        /*0032*/ 	.short	0x0038
        /*0034*/ 	.byte	0x00, 0xf0, 0x11, 0x00


	//----- nvinfo : EIATTR_KPARAM_INFO
	.align		4
.L_22:
        /*0038*/ 	.byte	0x04, 0x17
        /*003a*/ 	.short	(.L_24 - .L_23)
.L_23:
        /*003c*/ 	.word	0x00000000
        /*0040*/ 	.short	0x000a
        /*0042*/ 	.short	0x0034
        /*0044*/ 	.byte	0x00, 0xf0, 0x11, 0x00


	//----- nvinfo : EIATTR_KPARAM_INFO
	.align		4
.L_24:
        /*0048*/ 	.byte	0x04, 0x17
        /*004a*/ 	.short	(.L_26 - .L_25)
.L_25:
        /*004c*/ 	.word	0x00000000
        /*0050*/ 	.short	0x0009
        /*0052*/ 	.short	0x0030
        /*0054*/ 	.byte	0x00, 0xf0, 0x11, 0x00


	//----- nvinfo : EIATTR_KPARAM_INFO
	.align		4
.L_26:
        /*0058*/ 	.byte	0x04, 0x17
        /*005a*/ 	.short	(.L_28 - .L_27)
.L_27:
        /*005c*/ 	.word	0x00000000
        /*0060*/ 	.short	0x0008
        /*0062*/ 	.short	0x002c
        /*0064*/ 	.byte	0x00, 0xf0, 0x11, 0x00


	//----- nvinfo : EIATTR_KPARAM_INFO
	.align		4
.L_28:
        /*0068*/ 	.byte	0x04, 0x17
        /*006a*/ 	.short	(.L_30 - .L_29)
.L_29:
        /*006c*/ 	.word	0x00000000
        /*0070*/ 	.short	0x0007
        /*0072*/ 	.short	0x0028
        /*0074*/ 	.byte	0x00, 0xf0, 0x11, 0x00


	//----- nvinfo : EIATTR_KPARAM_INFO
	.align		4
.L_30:
        /*0078*/ 	.byte	0x04, 0x17
        /*007a*/ 	.short	(.L_32 - .L_31)
.L_31:
        /*007c*/ 	.word	0x00000000
        /*0080*/ 	.short	0x0006
        /*0082*/ 	.short	0x0024
        /*0084*/ 	.byte	0x00, 0xf0, 0x11, 0x00


	//----- nvinfo : EIATTR_KPARAM_INFO
	.align		4
.L_32:
        /*0088*/ 	.byte	0x04, 0x17
        /*008a*/ 	.short	(.L_34 - .L_33)
.L_33:
        /*008c*/ 	.word	0x00000000
        /*0090*/ 	.short	0x0005
        /*0092*/ 	.short	0x0020
        /*0094*/ 	.byte	0x00, 0xf0, 0x11, 0x00


	//----- nvinfo : EIATTR_KPARAM_INFO
	.align		4
.L_34:
        /*0098*/ 	.byte	0x04, 0x17
        /*009a*/ 	.short	(.L_36 - .L_35)
.L_35:
        /*009c*/ 	.word	0x00000000
        /*00a0*/ 	.short	0x0004
        /*00a2*/ 	.short	0x001c
        /*00a4*/ 	.byte	0x00, 0xf0, 0x11, 0x00


	//----- nvinfo : EIATTR_KPARAM_INFO
	.align		4
.L_36:
        /*00a8*/ 	.byte	0x04, 0x17
        /*00aa*/ 	.short	(.L_38 - .L_37)
.L_37:
        /*00ac*/ 	.word	0x00000000
        /*00b0*/ 	.short	0x0003
        /*00b2*/ 	.short	0x0018
        /*00b4*/ 	.byte	0x00, 0xf0, 0x11, 0x00


	//----- nvinfo : EIATTR_KPARAM_INFO
	.align		4
.L_38:
        /*00b8*/ 	.byte	0x04, 0x17
        /*00ba*/ 	.short	(.L_40 - .L_39)
.L_39:
        /*00bc*/ 	.word	0x00000000
        /*00c0*/ 	.short	0x0002
        /*00c2*/ 	.short	0x0010
        /*00c4*/ 	.byte	0x00, 0xf4, 0x21, 0x00


	//----- nvinfo : EIATTR_KPARAM_INFO
	.align		4
.L_40:
        /*00c8*/ 	.byte	0x04, 0x17
        /*00ca*/ 	.short	(.L_42 - .L_41)
.L_41:
        /*00cc*/ 	.word	0x00000000
        /*00d0*/ 	.short	0x0001
        /*00d2*/ 	.short	0x0008
        /*00d4*/ 	.byte	0x00, 0xf4, 0x21, 0x00


	//----- nvinfo : EIATTR_KPARAM_INFO
	.align		4
.L_42:
        /*00d8*/ 	.byte	0x04, 0x17
        /*00da*/ 	.short	(.L_44 - .L_43)
.L_43:
        /*00dc*/ 	.word	0x00000000
        /*00e0*/ 	.short	0x0000
        /*00e2*/ 	.short	0x0000
        /*00e4*/ 	.byte	0x00, 0xf4, 0x21, 0x00


	//----- nvinfo : EIATTR_AT_ENTRY_FRAGMENTS
	.align		4
.L_44:
        /*00e8*/ 	.byte	0x04, 0x4f
        /*00ea*/ 	.short	(.L_46 - .L_45)


	//   ....[0]....
.L_45:
        /*00ec*/ 	.word	0x00000004


	//----- nvinfo : EIATTR_RESERVED_SMEM_USED
	.align		4
.L_46:
        /*00f0*/ 	.byte	0x01, 0x41
	.zero		2


	//----- nvinfo : EIATTR_SPARSE_MMA_MASK
	.align		4
        /*00f4*/ 	.byte	0x03, 0x50
        /*00f6*/ 	.short	0x0000


	//----- nvinfo : EIATTR_TCGEN05_1CTA_USED
	.align		4
        /*00f8*/ 	.byte	0x01, 0x51
	.zero		2


	//----- nvinfo : EIATTR_MAXREG_COUNT
	.align		4
        /*00fc*/ 	.byte	0x03, 0x1b
        /*00fe*/ 	.short	0x00ff


	//----- nvinfo : EIATTR_NUM_BARRIERS
	.align		4
        /*0100*/ 	.byte	0x02, 0x4c
        /*0102*/ 	.byte	0x01
	.zero		1


	//----- nvinfo : EIATTR_ANNOTATIONS
	.align		4
        /*0104*/ 	.byte	0x04, 0x55
        /*0106*/ 	.short	(.L_48 - .L_47)


	//   ....[0]....
.L_47:
        /*0108*/ 	.word	0x00000001
        /*010c*/ 	.byte	0xe0, 0x09, 0x00, 0x00, 0x01, 0x00, 0x00, 0x00, 0xf0, 0x0a, 0x00, 0x00, 0x01, 0x00, 0x00, 0x00
        /* <DEDUP_REMOVED lines=3149> */
        /*c5ec*/ 	.byte	0x50, 0x8d, 0x03, 0x00, 0x01, 0x00, 0x00, 0x00, 0x50, 0xaf, 0x03, 0x00


	//----- nvinfo : EIATTR_INT_WARP_WIDE_INSTR_OFFSETS
	.align		4
.L_48:
        /*c5f8*/ 	.byte	0x04, 0x31
        /*c5fa*/ 	.short	(.L_50 - .L_49)


	//   ....[0]....
.L_49:
        /*c5fc*/ 	.word	0x00008350


	//   ....[1]....
        /*c600*/ 	.word	0x00008360


	//   ....[2]....
        /*c604*/ 	.word	0x00011b20


	//   ....[3]....
        /*c608*/ 	.word	0x0003ae30


	//   ....[4]....
        /*c60c*/ 	.word	0x0003ae80


	//----- nvinfo : EIATTR_COOP_GROUP_MASK_REGIDS
	.align		4
.L_50:
        /*c610*/ 	.byte	0x04, 0x29
        /*c612*/ 	.short	(.L_52 - .L_51)


	//   ....[0]....
.L_51:
        /*c614*/ 	.word	0xffffffff


	//   ....[1]....
        /*c618*/ 	.word	0xffffffff


	//   ....[2]....
        /*c61c*/ 	.word	0xffffffff


	//   ....[3]....
        /*c620*/ 	.word	0xffffffff


	//----- nvinfo : EIATTR_COOP_GROUP_INSTR_OFFSETS
	.align		4
.L_52:
        /*c624*/ 	.byte	0x04, 0x28
        /*c626*/ 	.short	(.L_54 - .L_53)


	//   ....[0]....
.L_53:
        /*c628*/ 	.word	0x00000070


	//   ....[1]....
        /*c62c*/ 	.word	0x00000330


	//   ....[2]....
        /*c630*/ 	.word	0x0003acc0


	//   ....[3]....
        /*c634*/ 	.word	0x0003af30


	//----- nvinfo : EIATTR_VRC_CTA_INIT_COUNT
	.align		4
.L_54:
        /*c638*/ 	.byte	0x02, 0x4a
        /*c63a*/ 	.byte	0x80
	.zero		1


	//----- nvinfo : EIATTR_MBARRIER_INSTR_OFFSETS
	.align		4
        /*c63c*/ 	.byte	0x04, 0x39
        /*c63e*/ 	.short	(.L_56 - .L_55)


	//   ....[0]....
.L_55:
        /*c640*/ 	.word	0x000093d0
        /*c644*/ 	.word	0x000000ff
        /*c648*/ 	.word	0x00000000
        /*c64c*/ 	.short	0x0100
        /*c64e*/ 	.byte	0x04
	.zero		1


	//   ....[1]....
        /*c650*/ 	.word	0x00011bb0
        /*c654*/ 	.word	0x000000ff
        /*c658*/ 	.word	0x00030008
        /*c65c*/ 	.short	0x0100
        /*c65e*/ 	.byte	0x09
	.zero		1


	//   ....[2]....
        /*c660*/ 	.word	0x0001f790
        /*c664*/ 	.word	0x000000ff
        /*c668*/ 	.word	0x00000000
        /*c66c*/ 	.short	0x010a
        /*c66e*/ 	.byte	0x04
	.zero		1


	//   ....[3]....
        /*c670*/ 	.word	0x00038d10
        /*c674*/ 	.word	0x000000ff
        /*c678*/ 	.word	0x00000000
        /*c67c*/ 	.short	0x010a
        /*c67e*/ 	.byte	0x04
	.zero		1


	//   ....[4]....
        /*c680*/ 	.word	0x00038d90
        /*c684*/ 	.word	0x000000ff
        /*c688*/ 	.word	0x00030000
        /*c68c*/ 	.short	0x0108
        /*c68e*/ 	.byte	0x09
	.zero		1


	//   ....[5]....
        /*c690*/ 	.word	0x00038e00
        /*c694*/ 	.word	0x000000ff
        /*c698*/ 	.word	0x00030008
        /*c69c*/ 	.short	0x0108
        /*c69e*/ 	.byte	0x09
	.zero		1


	//   ....[6]....
        /*c6a0*/ 	.word	0x0003af60
        /*c6a4*/ 	.word	0x000000ff
        /*c6a8*/ 	.word	0x00000000
        /*c6ac*/ 	.short	0x010a
        /*c6ae*/ 	.byte	0x04
	.zero		1


	//   ....[7]....
        /*c6b0*/ 	.word	0x0003afc0
        /*c6b4*/ 	.word	0x000000ff
        /*c6b8*/ 	.word	0x00000000
        /*c6bc*/ 	.short	0x010a
        /*c6be*/ 	.byte	0x04
	.zero		1


	//----- nvinfo : EIATTR_NUM_MBARRIERS
	.align		4
.L_56:
        /*c6c0*/ 	.byte	0x03, 0x38
        /*c6c2*/ 	.short	0x0002


	//----- nvinfo : EIATTR_EXIT_INSTR_OFFSETS
	.align		4
        /*c6c4*/ 	.byte	0x04, 0x1c
        /*c6c6*/ 	.short	(.L_58 - .L_57)


	//   ....[0]....
.L_57:
        /*c6c8*/ 	.word	0x0003af40


	//----- nvinfo : EIATTR_REQNTID
	.align		4
.L_58:
        /*c6cc*/ 	.byte	0x04, 0x10
        /*c6ce*/ 	.short	(.L_60 - .L_59)
.L_59:
        /*c6d0*/ 	.word	0x00000080
        /*c6d4*/ 	.word	0x00000001
        /*c6d8*/ 	.word	0x00000001


	//----- nvinfo : EIATTR_CRS_STACK_SIZE
	.align		4
.L_60:
        /*c6dc*/ 	.byte	0x04, 0x1e
        /*c6de*/ 	.short	(.L_62 - .L_61)
.L_61:
        /*c6e0*/ 	.word	0x00000000


	//----- nvinfo : EIATTR_CBANK_PARAM_SIZE
	.align		4
.L_62:
        /*c6e4*/ 	.byte	0x03, 0x19
        /*c6e6*/ 	.short	0x0050


	//----- nvinfo : EIATTR_PARAM_CBANK
	.align		4
        /*c6e8*/ 	.byte	0x04, 0x0a
        /*c6ea*/ 	.short	(.L_64 - .L_63)
	.align		4
.L_63:
        /*c6ec*/ 	.word	index@(.nv.constant0.matmul_kernel)
        /*c6f0*/ 	.short	0x0380
        /*c6f2*/ 	.short	0x0050


	//----- nvinfo : EIATTR_SW_WAR
	.align		4
.L_64:
        /*c6f4*/ 	.byte	0x04, 0x36
        /*c6f6*/ 	.short	(.L_66 - .L_65)
.L_65:
        /*c6f8*/ 	.word	0x00000008
.L_66:


//--------------------- .nv.compat                --------------------------
	.section	.nv.compat,"",@"SHT_CUDA_COMPAT_INFO"
	.align	4
        /*0000*/ 	.byte	0x02, 0x02, 0x02, 0x00, 0x02, 0x05, 0x05, 0x00, 0x02, 0x03, 0x00, 0x00, 0x02, 0x06, 0x01, 0x00


//--------------------- .nv.callgraph             --------------------------
	.section	.nv.callgraph,"",@"SHT_CUDA_CALLGRAPH"
	.align	4
	.sectionentsize	8
	.align		4
        /*0000*/ 	.word	0x00000000
	.align		4
        /*0004*/ 	.word	0xffffffff
	.align		4
        /*0008*/ 	.word	0x00000000
	.align		4
        /*000c*/ 	.word	0xfffffffe
	.align		4
        /*0010*/ 	.word	0x00000000
	.align		4
        /*0014*/ 	.word	0xfffffffd
	.align		4
        /*0018*/ 	.word	0x00000000
	.align		4
        /*001c*/ 	.word	0xfffffffc


//--------------------- .text.matmul_kernel       --------------------------
	.section	.text.matmul_kernel,"ax",@progbits
	.align	128
        .global         matmul_kernel
        .type           matmul_kernel,@function
        .size           matmul_kernel,(.L_x_20 - matmul_kernel)
        .other          matmul_kernel,@"STO_CUDA_ENTRY STV_DEFAULT"
matmul_kernel:
.text.matmul_kernel:
[----:B------:R-:W0:Y:S01]  /*0000*/  LDC R1, c[0x0][0x37c] ;  /* 0x0000df00ff017b82 */ /* 0x000e220000000800 */
[----:B------:R-:W1:Y:S01]  /*0010*/  S2R R0, SR_TID.X ;  /* 0x0000000000007919 */ /* 0x000e620000002100 */
[----:B0-----:R-:W-:Y:S01]  /*0020*/  VIADD R1, R1, 0xffffdff0 ;  /* 0xffffdff001017836 */ /* 0x001fe20000000000 */
[----:B-1----:R-:W-:-:S13]  /*0030*/  ISETP.GE.U32.AND P0, PT, R0, 0x20, PT ;  /* 0x000000200000780c */ /* 0x002fda0003f06070 */
[----:B------:R-:W-:Y:S02]  /*0040*/  VOTEU.ANY UP0, P0 ;  /* 0x0000000000ff7886 */ /* 0x000fe40000000100 */
[----:B------:R-:W-:Y:S05]  /*0050*/  BRA.U UP0, `(.L_x_0) ;  /* 0x0000000100b87547 */ /* 0x000fea000b800000 */
[----:B------:R-:W0:Y:S01]  /*0060*/  S2UR UR6, SR_CgaCtaId ;  /* 0x00000000000679c3 */ /* 0x000e220000008800 */
[----:B------:R-:W-:Y:S01]  /*0070*/  NOP ;  /* 0x0000000000007918 */ /* 0x000fe20000000000 */
[----:B------:R-:W-:Y:S02]  /*0080*/  UMOV UR4, 0x40 ;  /* 0x0000004000047882 */ /* 0x000fe40000000000 */
[----:B0-----:R-:W-:-:S09]  /*0090*/  ULEA UR4, UR6, UR4, 0x18 ;  /* 0x0000000406047291 */ /* 0x001fd2000f8ec0ff */
[----:B------:R-:W0:Y:S01]  /*00a0*/  LDS.U8 R0, [UR4] ;  /* 0x00000004ff007984 */ /* 0x000e220008000000 */
[----:B------:R-:W-:Y:S02]  /*00b0*/  UMOV UR4, 0x400 ;  /* 0x0000040000047882 */ /* 0x000fe40000000000 */
[----:B------:R-:W-:Y:S01]  /*00c0*/  ULEA UR4, UR6, UR4, 0x18 ;  /* 0x0000000406047291 */ /* 0x000fe2000f8ec0ff */
[----:B0-----:R-:W-:-:S13]  /*00d0*/  ISETP.NE.AND P0, PT, R0, RZ, PT ;  /* 0x000000ff0000720c */ /* 0x001fda0003f05270 */
[----:B------:R-:W-:Y:S05]  /*00e0*/  @P0 BRA `(.L_x_1) ;  /* 0x00000000007c0947 */ /* 0x000fea0003800000 */
[----:B------:R-:W-:-:S13]  /*00f0*/  ELECT P0, URZ, PT ;  /* 0x0000000000ff782f */ /* 0x000fda0003800000 */
[----:B------:R-:W-:Y:S05]  /*0100*/  @!P0 BRA `(.L_x_2) ;  /* 0x0000000000848947 */ /* 0x000fea0003800000 */
[----:B------:R-:W-:Y:S01]  /*0110*/  UMOV UR5, 0x4 ;  /* 0x0000000400057882 */ /* 0x000fe20000000000 */
[----:B------:R-:W-:Y:S02]  /*0120*/  IMAD.MOV.U32 R4, RZ, RZ, 0x1 ;  /* 0x00000001ff047424 */ /* 0x000fe400078e00ff */
[----:B------:R-:W-:Y:S02]  /*0130*/  IMAD.MOV.U32 R5, RZ, RZ, 0xf ;  /* 0x0000000fff057424 */ /* 0x000fe400078e00ff */
[----:B------:R-:W-:Y:S04]  /*0140*/  DEPBAR.LE SB0, 0x36 ;  /* 0x00008d800000791a */ /* 0x000fe80000000000 */
[----:B------:R-:W0:Y:S02]  /*0150*/  UTCATOMSWS.FIND_AND_SET.ALIGN UP1, UR5, UR5 ;  /* 0x00000005000575e3 */ /* 0x000e240008020800 */
[----:B0-----:R-:W-:-:S04]  /*0160*/  PLOP3.LUT P0, PT, PT, PT, UP1, 0x80, 0x8 ;  /* 0x000000000008781c */ /* 0x001fc80003f0f018 */
[----:B------:R-:W-:-:S04]  /*0170*/  SEL R0, RZ, 0xffffffff, !P0 ;  /* 0xffffffffff007807 */ /* 0x000fc80004000000 */
[----:B------:R-:W-:Y:S01]  /*0180*/  ISETP.NE.AND P0, PT, R0, RZ, PT ;  /* 0x000000ff0000720c */ /* 0x000fe20003f05270 */
[----:B------:R-:W-:-:S12]  /*0190*/  IMAD.U32 R0, RZ, RZ, UR5 ;  /* 0x00000005ff007e24 */ /* 0x000fd8000f8e00ff */
[----:B------:R-:W-:Y:S05]  /*01a0*/  @P0 BRA `(.L_x_3) ;  /* 0x0000000000240947 */ /* 0x000fea0003800000 */
.L_x_4:
[----:B------:R-:W-:Y:S05]  /*01b0*/  NANOSLEEP 0x64 ;  /* 0x000000640000795d */ /* 0x000fea0003800000 */
[----:B------:R-:W-:-:S05]  /*01c0*/  UMOV UR5, 0x4 ;  /* 0x0000000400057882 */ /* 0x000fca0000000000 */
[----:B------:R-:W-:Y:S04]  /*01d0*/  DEPBAR.LE SB0, 0x36 ;  /* 0x00008d800000791a */ /* 0x000fe80000000000 */
[----:B------:R-:W0:Y:S02]  /*01e0*/  UTCATOMSWS.FIND_AND_SET.ALIGN UP1, UR5, UR5 ;  /* 0x00000005000575e3 */ /* 0x000e240008020800 */
[----:B0-----:R-:W-:-:S04]  /*01f0*/  PLOP3.LUT P0, PT, PT, PT, UP1, 0x80, 0x8 ;  /* 0x000000000008781c */ /* 0x001fc80003f0f018 */
[----:B------:R-:W-:-:S04]  /*0200*/  SEL R0, RZ, 0xffffffff, !P0 ;  /* 0xffffffffff007807 */ /* 0x000fc80004000000 */
[----:B------:R-:W-:Y:S01]  /*0210*/  ISETP.NE.AND P0, PT, R0, RZ, PT ;  /* 0x000000ff0000720c */ /* 0x000fe20003f05270 */
[----:B------:R-:W-:-:S12]  /*0220*/  IMAD.U32 R0, RZ, RZ, UR5 ;  /* 0x00000005ff007e24 */ /* 0x000fd8000f8e00ff */
[----:B------:R-:W-:Y:S05]  /*0230*/  @!P0 BRA `(.L_x_4) ;  /* 0xfffffffc00dc8947 */ /* 0x000fea000383ffff */
.L_x_3:
[C---:B------:R-:W-:Y:S01]  /*0240*/  VIADD R3, R0.reuse, 0x10 ;  /* 0x0000001000037836 */ /* 0x040fe20000000000 */
[----:B------:R-:W-:Y:S01]  /*0250*/  UMOV UR5, 0x50 ;  /* 0x0000005000057882 */ /* 0x000fe20000000000 */
[----:B------:R-:W-:Y:S01]  /*0260*/  SHF.L.U32 R2, R5, R0, RZ ;  /* 0x0000000005027219 */ /* 0x000fe200000006ff */
[----:B------:R-:W-:Y:S01]  /*0270*/  ULEA UR5, UR6, UR5, 0x18 ;  /* 0x0000000506057291 */ /* 0x000fe2000f8ec0ff */
[----:B------:R-:W-:Y:S01]  /*0280*/  IMAD.SHL.U32 R0, R0, 0x20, RZ ;  /* 0x0000002000007824 */ /* 0x000fe200078e00ff */
[----:B------:R-:W-:-:S04]  /*0290*/  SHF.L.U32 R3, R4, R3, RZ ;  /* 0x0000000304037219 */ /* 0x000fc800000006ff */
[----:B------:R-:W-:-:S05]  /*02a0*/  LOP3.LUT R2, R3, R2, RZ, 0xfc, !PT ;  /* 0x0000000203027212 */ /* 0x000fca00078efcff */
[----:B------:R0:W-:Y:S04]  /*02b0*/  ATOMS.OR RZ, [UR5], R2 ;  /* 0x00000002ffff798c */ /* 0x0001e8000b000005 */
[----:B------:R0:W-:Y:S01]  /*02c0*/  STS [UR4], R0 ;  /* 0x00000000ff007988 */ /* 0x0001e20008000804 */
[----:B------:R-:W-:Y:S05]  /*02d0*/  BRA `(.L_x_2) ;  /* 0x0000000000107947 */ /* 0x000fea0003800000 */
.L_x_1:
[----:B------:R-:W-:Y:S01]  /*02e0*/  IMAD.MOV.U32 R0, RZ, RZ, -0x1 ;  /* 0xffffffffff007424 */ /* 0x000fe200078e00ff */
[----:B------:R-:W-:-:S04]  /*02f0*/  MOV R2, 0x320 ;  /* 0x0000032000027802 */ /* 0x000fc80000000f00 */
[----:B------:R0:W-:Y:S03]  /*0300*/  STS [UR4], R0 ;  /* 0x00000000ff007988 */ /* 0x0001e60008000804 */
[----:B0-----:R-:W-:Y:S05]  /*0310*/  CALL.REL.NOINC `($__internal_1_$__cuda_sm10x_tcgen05_guardrail_trap_phase_invalid_during_alloc) ;  /* 0x000003ac00407944 */ /* 0x001fea0003c00000 */
.L_x_2:
[----:B------:R-:W-:Y:S05]  /*0320*/  WARPSYNC.ALL ;  /* 0x0000000000007948 */ /* 0x000fea0003800000 */
[----:B------:R-:W-:Y:S01]  /*0330*/  NOP ;  /* 0x0000000000007918 */ /* 0x000fe20000000000 */
.L_x_0:
[----:B------:R-:W1:Y:S01]  /*0340*/  LDC.64 R44, c[0x0][0x398] ;  /* 0x0000e600ff2c7b82 */ /* 0x000e620000000a00 */
[----:B------:R-:W2:Y:S01]  /*0350*/  S2R R5, SR_CTAID.X ;  /* 0x0000000000057919 */ /* 0x000ea20000002500 */
[----:B------:R-:W-:Y:S01]  /*0360*/  UMOV UR9, 0x400 ;  /* 0x0000040000097882 */ /* 0x000fe20000000000 */
[----:B------:R-:W3:Y:S01]  /*0370*/  LDCU UR27, c[0x0][0x3a0] ;  /* 0x00007400ff1b77ac */ /* 0x000ee20008000800 */
[----:B------:R-:W4:Y:S01]  /*0380*/  S2R R21, SR_TID.X ;  /* 0x0000000000157919 */ /* 0x000f220000002100 */
[----:B------:R-:W0:Y:S03]  /*0390*/  LDCU.128 UR16, c[0x0][0x380] ;  /* 0x00007000ff1077ac */ /* 0x000e260008000c00 */
[----:B------:R-:W0:Y:S08]  /*03a0*/  S2UR UR6, SR_CgaCtaId ;  /* 0x00000000000679c3 */ /* 0x000e300000008800 */
[----:B------:R-:W4:Y:S01]  /*03b0*/  LDC.64 R88, c[0x0][0x3a8] ;  /* 0x0000ea00ff587b82 */ /* 0x000f220000000a00 */
[----:B---3--:R-:W-:Y:S01]  /*03c0*/  UIADD3 UR4, UPT, UPT, UR27, 0xff, URZ ;  /* 0x000000ff1b047890 */ /* 0x008fe2000fffe0ff */
[----:B01----:R-:W-:-:S03]  /*03d0*/  VIADD R0, R45, 0x7f ;  /* 0x0000007f2d007836 */ /* 0x003fc60000000000 */
[----:B------:R-:W-:Y:S02]  /*03e0*/  UISETP.GT.AND UP2, UPT, UR4, 0xff, UPT ;  /* 0x000000ff0400788c */ /* 0x000fe4000bf44270 */
[----:B------:R-:W-:Y:S01]  /*03f0*/  SHF.R.S32.HI R3, RZ, 0x1f, R0 ;  /* 0x0000001fff037819 */ /* 0x000fe20000011400 */
[----:B------:R-:W-:-:S03]  /*0400*/  ULEA UR9, UR6, UR9, 0x18 ;  /* 0x0000000906097291 */ /* 0x000fc6000f8ec0ff */
[----:B------:R-:W-:Y:S01]  /*0410*/  LEA.HI R3, R3, R0, RZ, 0x7 ;  /* 0x0000000003037211 */ /* 0x000fe200078f38ff */
[----:B------:R-:W-:Y:S01]  /*0420*/  BAR.SYNC.DEFER_BLOCKING 0x0 ;  /* 0x0000000000007b1d */ /* 0x000fe20000010000 */
[----:B--2---:R-:W-:Y:S02]  /*0430*/  IABS R8, R5 ;  /* 0x0000000500087213 */ /* 0x004fe40000000000 */
[----:B------:R-:W-:-:S05]  /*0440*/  SHF.R.S32.HI R3, RZ, 0x7, R3 ;  /* 0x00000007ff037819 */ /* 0x000fca0000011403 */
[----:B------:R-:W-:-:S05]  /*0450*/  IMAD.SHL.U32 R4, R3, 0x8, RZ ;  /* 0x0000000803047824 */ /* 0x000fca00078e00ff */
[-C--:B------:R-:W-:Y:S02]  /*0460*/  IABS R7, R4.reuse ;  /* 0x0000000400077213 */ /* 0x080fe40000000000 */
[----:B------:R-:W-:Y:S02]  /*0470*/  IABS R10, R4 ;  /* 0x00000004000a7213 */ /* 0x000fe40000000000 */
[----:B------:R-:W0:Y:S01]  /*0480*/  I2F.RP R0, R7 ;  /* 0x0000000700007306 */ /* 0x000e220000209400 */
[----:B------:R-:W1:Y:S07]  /*0490*/  LDS R19, [UR9] ;  /* 0x00000009ff137984 */ /* 0x000e6e0008000800 */
[----:B0-----:R-:W0:Y:S02]  /*04a0*/  MUFU.RCP R0, R0 ;  /* 0x0000000000007308 */ /* 0x001e240000001000 */
[----:B0-----:R-:W-:-:S02]  /*04b0*/  VIADD R2, R0, 0xffffffe ;  /* 0x0ffffffe00027836 */ /* 0x001fc40000000000 */
[----:B------:R-:W-:-:S04]  /*04c0*/  IMAD.MOV R0, RZ, RZ, -R10 ;  /* 0x000000ffff007224 */ /* 0x000fc800078e0a0a */
[----:B------:R0:W2:Y:S02]  /*04d0*/  F2I.FTZ.U32.TRUNC.NTZ R3, R2 ;  /* 0x0000000200037305 */ /* 0x0000a4000021f000 */
[----:B0-----:R-:W-:Y:S01]  /*04e0*/  IMAD.MOV.U32 R2, RZ, RZ, RZ ;  /* 0x000000ffff027224 */ /* 0x001fe200078e00ff */
[----:B-1----:R-:W-:Y:S01]  /*04f0*/  R2UR UR8, R19 ;  /* 0x00000000130872ca */ /* 0x002fe200000e0000 */
[----:B--2---:R-:W-:-:S04]  /*0500*/  IMAD.MOV R6, RZ, RZ, -R3 ;  /* 0x000000ffff067224 */ /* 0x004fc800078e0a03 */
[----:B------:R-:W-:Y:S02]  /*0510*/  IMAD R9, R6, R7, RZ ;  /* 0x0000000706097224 */ /* 0x000fe400078e02ff */
[----:B------:R-:W-:Y:S02]  /*0520*/  IMAD.MOV.U32 R6, RZ, RZ, R8 ;  /* 0x000000ffff067224 */ /* 0x000fe400078e0008 */
[----:B------:R-:W-:-:S06]  /*0530*/  IMAD.HI.U32 R3, R3, R9, R2 ;  /* 0x0000000903037227 */ /* 0x000fcc00078e0002 */
[----:B------:R-:W-:-:S04]  /*0540*/  IMAD.HI.U32 R3, R3, R6, RZ ;  /* 0x0000000603037227 */ /* 0x000fc800078e00ff */
[----:B------:R-:W-:Y:S01]  /*0550*/  IMAD R0, R3, R0, R6 ;  /* 0x0000000003007224 */ /* 0x000fe200078e0206 */
[----:B------:R-:W-:Y:S04]  /*0560*/  BAR.SYNC.DEFER_BLOCKING 0x0 ;  /* 0x0000000000007b1d */ /* 0x000fe80000010000 */
[----:B------:R-:W-:-:S13]  /*0570*/  ISETP.GT.U32.AND P1, PT, R7, R0, PT ;  /* 0x000000000700720c */ /* 0x000fda0003f24070 */
[----:B------:R-:W-:Y:S02]  /*0580*/  @!P1 IMAD.IADD R0, R0, 0x1, -R7 ;  /* 0x0000000100009824 */ /* 0x000fe400078e0a07 */
[----:B------:R-:W-:Y:S01]  /*0590*/  @!P1 VIADD R3, R3, 0x1 ;  /* 0x0000000103039836 */ /* 0x000fe20000000000 */
[----:B------:R-:W-:Y:S02]  /*05a0*/  ISETP.NE.AND P1, PT, R4, RZ, PT ;  /* 0x000000ff0400720c */ /* 0x000fe40003f25270 */
[----:B------:R-:W-:Y:S02]  /*05b0*/  ISETP.GE.U32.AND P0, PT, R0, R7, PT ;  /* 0x000000070000720c */ /* 0x000fe40003f06070 */
[----:B------:R-:W-:-:S04]  /*05c0*/  LOP3.LUT R0, R5, R4, RZ, 0x3c, !PT ;  /* 0x0000000405007212 */ /* 0x000fc800078e3cff */
[----:B------:R-:W-:Y:S01]  /*05d0*/  ISETP.GE.AND P2, PT, R0, RZ, PT ;  /* 0x000000ff0000720c */ /* 0x000fe20003f46270 */
[----:B------:R-:W-:-:S06]  /*05e0*/  VIADD R0, R44, 0x3f ;  /* 0x0000003f2c007836 */ /* 0x000fcc0000000000 */
[----:B------:R-:W-:-:S04]  /*05f0*/  @P0 VIADD R3, R3, 0x1 ;  /* 0x0000000103030836 */ /* 0x000fc80000000000 */
[----:B------:R-:W-:Y:S01]  /*0600*/  IMAD.MOV.U32 R2, RZ, RZ, R3 ;  /* 0x000000ffff027224 */ /* 0x000fe200078e0003 */
[----:B------:R-:W-:-:S03]  /*0610*/  SHF.R.S32.HI R3, RZ, 0x1f, R0 ;  /* 0x0000001fff037819 */ /* 0x000fc60000011400 */
[----:B------:R-:W-:Y:S01]  /*0620*/  @!P2 IMAD.MOV R2, RZ, RZ, -R2 ;  /* 0x000000ffff02a224 */ /* 0x000fe200078e0a02 */
[----:B------:R-:W-:Y:S02]  /*0630*/  @!P1 LOP3.LUT R2, RZ, R4, RZ, 0x33, !PT ;  /* 0x00000004ff029212 */ /* 0x000fe400078e33ff */
[----:B------:R-:W-:-:S03]  /*0640*/  LEA.HI R3, R3, R0, RZ, 0x6 ;  /* 0x0000000003037211 */ /* 0x000fc600078f30ff */
[----:B------:R-:W-:Y:S02]  /*0650*/  IMAD.SHL.U32 R8, R2, 0x8, RZ ;  /* 0x0000000802087824 */ /* 0x000fe400078e00ff */
[----:B------:R-:W-:-:S03]  /*0660*/  IMAD.MOV R2, RZ, RZ, -R2 ;  /* 0x000000ffff027224 */ /* 0x000fc600078e0a02 */
[----:B------:R-:W-:Y:S01]  /*0670*/  LEA.HI.SX32 R3, R3, -R8, 0x1a ;  /* 0x8000000803037211 */ /* 0x000fe200078fd2ff */
[----:B------:R-:W-:-:S03]  /*0680*/  IMAD R10, R4, R2, R5 ;  /* 0x00000002040a7224 */ /* 0x000fc600078e0205 */
[----:B------:R-:W-:Y:S02]  /*0690*/  VIMNMX R11, PT, PT, R3, 0x8, PT ;  /* 0x00000008030b7848 */ /* 0x000fe40003fe0100 */
[----:B------:R-:W-:Y:S02]  /*06a0*/  IABS R9, R10 ;  /* 0x0000000a00097213 */ /* 0x000fe40000000000 */
[-C--:B------:R-:W-:Y:S02]  /*06b0*/  IABS R7, R11.reuse ;  /* 0x0000000b00077213 */ /* 0x080fe40000000000 */
[----:B------:R-:W-:Y:S02]  /*06c0*/  IABS R4, R11 ;  /* 0x0000000b00047213 */ /* 0x000fe40000000000 */
[----:B------:R-:W0:Y:S08]  /*06d0*/  I2F.RP R0, R7 ;  /* 0x0000000700007306 */ /* 0x000e300000209400 */
[----:B0-----:R-:W0:Y:S02]  /*06e0*/  MUFU.RCP R0, R0 ;  /* 0x0000000000007308 */ /* 0x001e240000001000 */
[----:B0-----:R-:W-:-:S02]  /*06f0*/  VIADD R3, R0, 0xffffffe ;  /* 0x0ffffffe00037836 */ /* 0x001fc40000000000 */
[----:B------:R-:W-:-:S04]  /*0700*/  IMAD.MOV R0, RZ, RZ, -R4 ;  /* 0x000000ffff007224 */ /* 0x000fc800078e0a04 */
[----:B------:R-:W0:Y:S02]  /*0710*/  F2I.FTZ.U32.TRUNC.NTZ R3, R3 ;  /* 0x0000000300037305 */ /* 0x000e24000021f000 */
[----:B0-----:R-:W-:-:S04]  /*0720*/  IMAD.MOV R6, RZ, RZ, -R3 ;  /* 0x000000ffff067224 */ /* 0x001fc800078e0a03 */
[----:B------:R-:W-:-:S04]  /*0730*/  IMAD.MOV.U32 R2, RZ, RZ, R6 ;  /* 0x000000ffff027224 */ /* 0x000fc800078e0006 */
[----:B------:R-:W-:Y:S02]  /*0740*/  IMAD R5, R2, R7, RZ ;  /* 0x0000000702057224 */ /* 0x000fe400078e02ff */
[----:B------:R-:W-:-:S04]  /*0750*/  IMAD.MOV.U32 R2, RZ, RZ, RZ ;  /* 0x000000ffff027224 */ /* 0x000fc800078e00ff */
[----:B------:R-:W-:Y:S01]  /*0760*/  IMAD.HI.U32 R2, R3, R5, R2 ;  /* 0x0000000503027227 */ /* 0x000fe200078e0002 */
[----:B------:R-:W-:Y:S02]  /*0770*/  IABS R3, R44 ;  /* 0x0000002c00037213 */ /* 0x000fe40000000000 */
[----:B------:R-:W-:-:S03]  /*0780*/  IABS R5, R45 ;  /* 0x0000002d00057213 */ /* 0x000fc60000000000 */
[----:B------:R-:W-:Y:S01]  /*0790*/  IMAD.HI.U32 R2, R2, R9, RZ ;  /* 0x0000000902027227 */ /* 0x000fe200078e00ff */
[----:B------:R-:W0:Y:S03]  /*07a0*/  I2F.RP R6, R5 ;  /* 0x0000000500067306 */ /* 0x000e260000209400 */
[----:B------:R-:W-:Y:S02]  /*07b0*/  IMAD R0, R2, R0, R9 ;  /* 0x0000000002007224 */ /* 0x000fe400078e0209 */
[----:B------:R-:W-:-:S03]  /*07c0*/  IMAD.MOV.U32 R9, RZ, RZ, R3 ;  /* 0x000000ffff097224 */ /* 0x000fc600078e0003 */
[----:B------:R-:W-:Y:S01]  /*07d0*/  ISETP.GT.U32.AND P1, PT, R7, R0, PT ;  /* 0x000000000700720c */ /* 0x000fe20003f24070 */
[----:B------:R-:W1:Y:S08]  /*07e0*/  I2F.RP R4, R9 ;  /* 0x0000000900047306 */ /* 0x000e700000209400 */
[----:B0-----:R-:W0:Y:S04]  /*07f0*/  MUFU.RCP R6, R6 ;  /* 0x0000000600067308 */ /* 0x001e280000001000 */
[----:B------:R-:W-:-:S02]  /*0800*/  @!P1 IMAD.IADD R0, R0, 0x1, -R7 ;  /* 0x0000000100009824 */ /* 0x000fc400078e0a07 */
[----:B------:R-:W-:Y:S01]  /*0810*/  @!P1 VIADD R2, R2, 0x1 ;  /* 0x0000000102029836 */ /* 0x000fe20000000000 */
[----:B------:R-:W-:Y:S01]  /*0820*/  ISETP.NE.AND P1, PT, R11, RZ, PT ;  /* 0x000000ff0b00720c */ /* 0x000fe20003f25270 */
[----:B-1----:R-:W1:Y:S01]  /*0830*/  MUFU.RCP R4, R4 ;  /* 0x0000000400047308 */ /* 0x002e620000001000 */
[----:B------:R-:W-:Y:S02]  /*0840*/  ISETP.GE.U32.AND P0, PT, R0, R7, PT ;  /* 0x000000070000720c */ /* 0x000fe40003f06070 */
[----:B------:R-:W-:Y:S02]  /*0850*/  LOP3.LUT R0, R10, R11, RZ, 0x3c, !PT ;  /* 0x0000000b0a007212 */ /* 0x000fe400078e3cff */
[----:B----4-:R-:W-:Y:S02]  /*0860*/  LOP3.LUT R7, R21, 0x3f, RZ, 0xc0, !PT ;  /* 0x0000003f15077812 */ /* 0x010fe400078ec0ff */
[----:B------:R-:W-:Y:S01]  /*0870*/  ISETP.GE.AND P2, PT, R0, RZ, PT ;  /* 0x000000ff0000720c */ /* 0x000fe20003f46270 */
[----:B0-----:R-:W-:-:S04]  /*0880*/  VIADD R12, R6, 0xffffffe ;  /* 0x0ffffffe060c7836 */ /* 0x001fc80000000000 */
[----:B------:R0:W-:Y:S02]  /*0890*/  F2I.FTZ.U32.TRUNC.NTZ R13, R12 ;  /* 0x0000000c000d7305 */ /* 0x0001e4000021f000 */
[----:B------:R-:W-:-:S04]  /*08a0*/  @P0 VIADD R2, R2, 0x1 ;  /* 0x0000000102020836 */ /* 0x000fc80000000000 */
[----:B------:R-:W-:Y:S02]  /*08b0*/  IMAD.MOV.U32 R14, RZ, RZ, R2 ;  /* 0x000000ffff0e7224 */ /* 0x000fe400078e0002 */
[----:B-1----:R-:W-:Y:S02]  /*08c0*/  VIADD R2, R4, 0xffffffe ;  /* 0x0ffffffe04027836 */ /* 0x002fe40000000000 */
[----:B------:R-:W-:Y:S01]  /*08d0*/  @!P2 IMAD.MOV R14, RZ, RZ, -R14 ;  /* 0x000000ffff0ea224 */ /* 0x000fe200078e0a0e */
[----:B------:R-:W-:Y:S01]  /*08e0*/  @!P1 LOP3.LUT R14, RZ, R11, RZ, 0x33, !PT ;  /* 0x0000000bff0e9212 */ /* 0x000fe200078e33ff */
[----:B------:R1:W2:Y:S01]  /*08f0*/  F2I.FTZ.U32.TRUNC.NTZ R3, R2 ;  /* 0x0000000200037305 */ /* 0x0002a2000021f000 */
[----:B0-----:R-:W-:-:S03]  /*0900*/  IMAD.MOV.U32 R12, RZ, RZ, RZ ;  /* 0x000000ffff0c7224 */ /* 0x001fc600078e00ff */
[----:B------:R-:W-:-:S04]  /*0910*/  IMAD.MOV R0, RZ, RZ, -R14 ;  /* 0x000000ffff007224 */ /* 0x000fc800078e0a0e */
[----:B------:R-:W-:Y:S02]  /*0920*/  IMAD R0, R11, R0, R10 ;  /* 0x000000000b007224 */ /* 0x000fe400078e020a */
[----:B-1----:R-:W-:Y:S02]  /*0930*/  IMAD.MOV.U32 R2, RZ, RZ, RZ ;  /* 0x000000ffff027224 */ /* 0x002fe400078e00ff */
[----:B------:R-:W-:Y:S02]  /*0940*/  IMAD.IADD R0, R8, 0x1, R0 ;  /* 0x0000000108007824 */ /* 0x000fe400078e0200 */
[----:B------:R-:W-:Y:S02]  /*0950*/  IMAD.SHL.U32 R8, R7, 0x2, RZ ;  /* 0x0000000207087824 */ /* 0x000fe400078e00ff */
[----:B--2---:R-:W-:Y:S02]  /*0960*/  IMAD.MOV R4, RZ, RZ, -R3 ;  /* 0x000000ffff047224 */ /* 0x004fe400078e0a03 */
[----:B------:R-:W-:-:S02]  /*0970*/  IMAD R20, R0, 0x40, R7 ;  /* 0x0000004000147824 */ /* 0x000fc400078e0207 */
[----:B------:R-:W-:Y:S01]  /*0980*/  IMAD R11, R4, R9, RZ ;  /* 0x00000009040b7224 */ /* 0x000fe200078e02ff */
[----:B------:R-:W-:Y:S01]  /*0990*/  SHF.R.U32.HI R4, RZ, 0x5, R21 ;  /* 0x00000005ff047819 */ /* 0x000fe20000011615 */
[----:B------:R-:W-:Y:S01]  /*09a0*/  IMAD.MOV R0, RZ, RZ, -R13 ;  /* 0x000000ffff007224 */ /* 0x000fe200078e0a0d */
[----:B------:R-:W-:Y:S01]  /*09b0*/  IABS R6, R20 ;  /* 0x0000001400067213 */ /* 0x000fe20000000000 */
[----:B------:R-:W-:Y:S01]  /*09c0*/  IMAD.HI.U32 R2, R3, R11, R2 ;  /* 0x0000000b03027227 */ /* 0x000fe200078e0002 */
[----:B------:R-:W-:Y:S01]  /*09d0*/  R2UR UR12, R4 ;  /* 0x00000000040c72ca */ /* 0x000fe200000e0000 */
[----:B------:R0:W-:Y:S01]  /*09e0*/  STL [R1+0x1330], R20 ;  /* 0x0013301401007387 */ /* 0x0001e20000100800 */
[----:B------:R-:W-:Y:S01]  /*09f0*/  ISETP.GE.AND P4, PT, R20, RZ, PT ;  /* 0x000000ff1400720c */ /* 0x000fe20003f86270 */
[----:B------:R-:W-:Y:S02]  /*0a00*/  IMAD R3, R0, R5, RZ ;  /* 0x0000000500037224 */ /* 0x000fe400078e02ff */
[----:B------:R-:W-:-:S02]  /*0a10*/  IMAD.SHL.U32 R0, R14, 0x80, RZ ;  /* 0x000000800e007824 */ /* 0x000fc400078e00ff */
[----:B------:R-:W-:Y:S01]  /*0a20*/  IMAD.HI.U32 R12, R13, R3, R12 ;  /* 0x000000030d0c7227 */ /* 0x000fe200078e000c */
[----:B------:R-:W-:-:S03]  /*0a30*/  SHF.R.S32.HI R3, RZ, 0x6, R21 ;  /* 0x00000006ff037819 */ /* 0x000fc60000011415 */
[C---:B------:R-:W-:Y:S01]  /*0a40*/  VIADD R18, R0.reuse, 0x7f ;  /* 0x0000007f00127836 */ /* 0x040fe20000000000 */
[----:B------:R-:W-:Y:S01]  /*0a50*/  SGXT R3, R3, 0x1 ;  /* 0x000000010303781a */ /* 0x000fe20000000200 */
[----:B------:R-:W-:Y:S02]  /*0a60*/  VIADD R13, R0, 0x1 ;  /* 0x00000001000d7836 */ /* 0x000fe40000000000 */
[----:B------:R-:W-:Y:S01]  /*0a70*/  IMAD.HI.U32 R2, R2, R6, RZ ;  /* 0x0000000602027227 */ /* 0x000fe200078e00ff */
[----:B------:R-:W-:Y:S02]  /*0a80*/  IABS R15, R18 ;  /* 0x00000012000f7213 */ /* 0x000fe40000000000 */
[----:B------:R-:W-:Y:S01]  /*0a90*/  IABS R10, R13 ;  /* 0x0000000d000a7213 */ /* 0x000fe20000000000 */
[----:B------:R-:W-:Y:S01]  /*0aa0*/  IMAD.MOV R2, RZ, RZ, -R2 ;  /* 0x000000ffff027224 */ /* 0x000fe200078e0a02 */
[----:B------:R-:W-:Y:S01]  /*0ab0*/  LOP3.LUT R3, R8, 0x90, R3, 0x78, !PT ;  /* 0x0000009008037812 */ /* 0x000fe200078e7803 */
[----:B------:R-:W-:Y:S01]  /*0ac0*/  VIADD R16, R0, 0x2 ;  /* 0x0000000200107836 */ /* 0x000fe20000000000 */
[----:B------:R-:W-:Y:S01]  /*0ad0*/  ISETP.GE.AND P5, PT, R18, RZ, PT ;  /* 0x000000ff1200720c */ /* 0x000fe20003fa6270 */
[----:B------:R-:W-:-:S02]  /*0ae0*/  IMAD.HI.U32 R7, R12, R15, RZ ;  /* 0x0000000f0c077227 */ /* 0x000fc400078e00ff */
[----:B------:R-:W-:Y:S01]  /*0af0*/  STL [R1+0x133c], R3 ;  /* 0x00133c0301007387 */ /* 0x000fe20000100800 */
[----:B------:R-:W-:Y:S01]  /*0b00*/  IABS R11, R16 ;  /* 0x00000010000b7213 */ /* 0x000fe20000000000 */
[----:B------:R-:W-:Y:S01]  /*0b10*/  IMAD R6, R9, R2, R6 ;  /* 0x0000000209067224 */ /* 0x000fe200078e0206 */
[----:B------:R-:W-:Y:S01]  /*0b20*/  LOP3.LUT R2, R21, 0x40, RZ, 0xc0, !PT ;  /* 0x0000004015027812 */ /* 0x000fe200078ec0ff */
[----:B------:R-:W-:-:S03]  /*0b30*/  IMAD.HI.U32 R4, R12, R10, RZ ;  /* 0x0000000a0c047227 */ /* 0x000fc600078e00ff */
[----:B------:R-:W-:Y:S01]  /*0b40*/  ISETP.GT.U32.AND P0, PT, R9, R6, PT ;  /* 0x000000060900720c */ /* 0x000fe20003f04070 */
[----:B------:R-:W-:Y:S02]  /*0b50*/  IMAD.MOV R14, RZ, RZ, -R7 ;  /* 0x000000ffff0e7224 */ /* 0x000fe400078e0a07 */
[----:B------:R-:W-:Y:S02]  /*0b60*/  IMAD.MOV R4, RZ, RZ, -R4 ;  /* 0x000000ffff047224 */ /* 0x000fe400078e0a04 */
[----:B------:R-:W-:Y:S02]  /*0b70*/  IMAD R15, R5, R14, R15 ;  /* 0x0000000e050f7224 */ /* 0x000fe400078e020f */
[----:B------:R-:W-:-:S03]  /*0b80*/  IMAD.HI.U32 R7, R12, R11, RZ ;  /* 0x0000000b0c077227 */ /* 0x000fc600078e00ff */
[C---:B------:R-:W-:Y:S01]  /*0b90*/  ISETP.GT.U32.AND P3, PT, R5.reuse, R15, PT ;  /* 0x0000000f0500720c */ /* 0x040fe20003f64070 */
[----:B------:R-:W-:Y:S02]  /*0ba0*/  IMAD R2, R2, 0x100, R8 ;  /* 0x0000010002027824 */ /* 0x000fe400078e0208 */
[C---:B------:R-:W-:Y:S02]  /*0bb0*/  IMAD R4, R5.reuse, R4, R10 ;  /* 0x0000000405047224 */ /* 0x040fe400078e020a */
[----:B------:R-:W-:Y:S01]  /*0bc0*/  VIADD R17, R0, 0x3 ;  /* 0x0000000300117836 */ /* 0x000fe20000000000 */
[----:B------:R1:W-:Y:S01]  /*0bd0*/  STL [R1+0x1340], R2 ;  /* 0x0013400201007387 */ /* 0x0003e20000100800 */
[----:B------:R-:W-:Y:S01]  /*0be0*/  IMAD.MOV R8, RZ, RZ, -R7 ;  /* 0x000000ffff087224 */ /* 0x000fe200078e0a07 */
[C---:B------:R-:W-:Y:S01]  /*0bf0*/  ISETP.GT.U32.AND P1, PT, R5.reuse, R4, PT ;  /* 0x000000040500720c */ /* 0x040fe20003f24070 */
[----:B------:R-:W-:Y:S01]  /*0c00*/  @!P0 IMAD.IADD R6, R6, 0x1, -R9 ;  /* 0x0000000106068824 */ /* 0x000fe200078e0a09 */
[----:B------:R-:W-:Y:S01]  /*0c10*/  IABS R10, R17 ;  /* 0x00000011000a7213 */ /* 0x000fe20000000000 */
[----:B------:R-:W-:Y:S01]  /*0c20*/  IMAD R8, R5, R8, R11 ;  /* 0x0000000805087224 */ /* 0x000fe200078e020b */
[----:B------:R-:W-:Y:S01]  /*0c30*/  SHF.R.U32.HI R7, RZ, 0x6, R21 ;  /* 0x00000006ff077819 */ /* 0x000fe20000011615 */
[----:B------:R-:W-:Y:S01]  /*0c40*/  VIADD R18, R0, 0x4 ;  /* 0x0000000400127836 */ /* 0x000fe20000000000 */
[----:B------:R-:W-:Y:S01]  /*0c50*/  ISETP.GT.U32.AND P2, PT, R9, R6, PT ;  /* 0x000000060900720c */ /* 0x000fe20003f44070 */
[----:B------:R-:W-:Y:S01]  /*0c60*/  @!P3 IMAD.IADD R15, R15, 0x1, -R5 ;  /* 0x000000010f0fb824 */ /* 0x000fe200078e0a05 */
[----:B------:R-:W-:Y:S01]  /*0c70*/  SGXT.U32 R11, R7, 0x1 ;  /* 0x00000001070b781a */ /* 0x000fe20000000000 */
[----:B------:R-:W-:Y:S01]  /*0c80*/  IMAD.HI.U32 R7, R12, R10, RZ ;  /* 0x0000000a0c077227 */ /* 0x000fe200078e00ff */
[----:B------:R-:W-:-:S02]  /*0c90*/  ISETP.GT.U32.AND P6, PT, R5, R8, PT ;  /* 0x000000080500720c */ /* 0x000fc40003fc4070 */
[----:B------:R-:W-:Y:S01]  /*0ca0*/  IABS R14, R18 ;  /* 0x00000012000e7213 */ /* 0x000fe20000000000 */
[----:B------:R-:W-:Y:S01]  /*0cb0*/  IMAD.MOV R7, RZ, RZ, -R7 ;  /* 0x000000ffff077224 */ /* 0x000fe200078e0a07 */
[----:B------:R-:W-:Y:S01]  /*0cc0*/  PLOP3.LUT P0, PT, PT, PT, UP2, 0x80, 0x8 ;  /* 0x000000000008781c */ /* 0x000fe20003f0f028 */
[----:B------:R-:W-:Y:S01]  /*0cd0*/  @!P1 IMAD.IADD R4, R4, 0x1, -R5 ;  /* 0x0000000104049824 */ /* 0x000fe200078e0a05 */
[C---:B------:R-:W-:Y:S01]  /*0ce0*/  ISETP.GT.U32.AND P1, PT, R5.reuse, R15, PT ;  /* 0x0000000f0500720c */ /* 0x040fe20003f24070 */
[----:B------:R-:W-:Y:S01]  /*0cf0*/  IMAD R10, R5, R7, R10 ;  /* 0x00000007050a7224 */ /* 0x000fe200078e020a */
[----:B------:R-:W-:Y:S01]  /*0d00*/  ISETP.LT.AND P0, PT, R11, UR27, P0 ;  /* 0x0000001b0b007c0c */ /* 0x000fe20008701270 */
[----:B------:R-:W-:Y:S01]  /*0d10*/  IMAD.HI.U32 R7, R12, R14, RZ ;  /* 0x0000000e0c077227 */ /* 0x000fe200078e00ff */
[----:B------:R-:W-:-:S03]  /*0d20*/  ISETP.GT.U32.AND P3, PT, R5, R4, PT ;  /* 0x000000040500720c */ /* 0x000fc60003f64070 */
[----:B------:R-:W-:Y:S01]  /*0d30*/  @!P6 IMAD.IADD R8, R8, 0x1, -R5 ;  /* 0x000000010808e824 */ /* 0x000fe200078e0a05 */
[C---:B------:R-:W-:Y:S01]  /*0d40*/  ISETP.GT.U32.AND P6, PT, R5.reuse, R10, PT ;  /* 0x0000000a0500720c */ /* 0x040fe20003fc4070 */
[----:B------:R-:W-:Y:S01]  /*0d50*/  @!P2 IMAD.IADD R6, R6, 0x1, -R9 ;  /* 0x000000010606a824 */ /* 0x000fe200078e0a09 */
[----:B------:R-:W-:Y:S01]  /*0d60*/  ISETP.NE.AND P2, PT, R44, RZ, PT ;  /* 0x000000ff2c00720c */ /* 0x000fe20003f45270 */
[----:B------:R-:W-:Y:S02]  /*0d70*/  IMAD.MOV R9, RZ, RZ, -R7 ;  /* 0x000000ffff097224 */ /* 0x000fe400078e0a07 */
[----:B------:R-:W-:Y:S01]  /*0d80*/  @!P4 IMAD.MOV R6, RZ, RZ, -R6 ;  /* 0x000000ffff06c224 */ /* 0x000fe200078e0a06 */
[----:B------:R-:W-:Y:S01]  /*0d90*/  ISETP.GT.U32.AND P4, PT, R5, R8, PT ;  /* 0x000000080500720c */ /* 0x000fe20003f84070 */
[----:B------:R-:W-:Y:S01]  /*0da0*/  @!P1 IMAD.IADD R15, R15, 0x1, -R5 ;  /* 0x000000010f0f9824 */ /* 0x000fe200078e0a05 */
[----:B------:R-:W-:Y:S01]  /*0db0*/  ISETP.GE.AND P1, PT, R16, RZ, PT ;  /* 0x000000ff1000720c */ /* 0x000fe20003f26270 */
[----:B------:R-:W-:-:S02]  /*0dc0*/  IMAD R14, R5, R9, R14 ;  /* 0x00000009050e7224 */ /* 0x000fc400078e020e */
[----:B------:R-:W-:Y:S02]  /*0dd0*/  VIADD R19, R0, 0x5 ;  /* 0x0000000500137836 */ /* 0x000fe40000000000 */
[----:B------:R-:W-:Y:S01]  /*0de0*/  @!P5 IMAD.MOV R15, RZ, RZ, -R15 ;  /* 0x000000ffff0fd224 */ /* 0x000fe200078e0a0f */
[C---:B------:R-:W-:Y:S01]  /*0df0*/  ISETP.GT.U32.AND P5, PT, R5.reuse, R14, PT ;  /* 0x0000000e0500720c */ /* 0x040fe20003fa4070 */
[--C-:B------:R-:W-:Y:S01]  /*0e00*/  @!P6 IMAD.IADD R10, R10, 0x1, -R5.reuse ;  /* 0x000000010a0ae824 */ /* 0x100fe200078e0a05 */
[----:B------:R-:W-:Y:S01]  /*0e10*/  IABS R11, R19 ;  /* 0x00000013000b7213 */ /* 0x000fe20000000000 */
[--C-:B------:R-:W-:Y:S01]  /*0e20*/  @!P3 IMAD.IADD R4, R4, 0x1, -R5.reuse ;  /* 0x000000010404b824 */ /* 0x100fe200078e0a05 */
[----:B------:R-:W-:Y:S01]  /*0e30*/  @!P2 LOP3.LUT R6, RZ, R44, RZ, 0x33, !PT ;  /* 0x0000002cff06a212 */ /* 0x000fe200078e33ff */
[----:B------:R-:W-:Y:S01]  /*0e40*/  @!P4 IMAD.IADD R8, R8, 0x1, -R5 ;  /* 0x000000010808c824 */ /* 0x000fe200078e0a05 */
[----:B------:R-:W-:Y:S01]  /*0e50*/  ISETP.GT.U32.AND P6, PT, R5, R10, PT ;  /* 0x0000000a0500720c */ /* 0x000fe20003fc4070 */
[----:B------:R-:W-:Y:S01]  /*0e60*/  IMAD.HI.U32 R7, R12, R11, RZ ;  /* 0x0000000b0c077227 */ /* 0x000fe200078e00ff */
[----:B------:R-:W-:-:S02]  /*0e70*/  ISETP.GE.AND P2, PT, R13, RZ, PT ;  /* 0x000000ff0d00720c */ /* 0x000fc40003f46270 */
[----:B------:R-:W-:Y:S01]  /*0e80*/  ISETP.GE.AND P3, PT, R17, RZ, PT ;  /* 0x000000ff1100720c */ /* 0x000fe20003f66270 */
[----:B------:R-:W-:Y:S01]  /*0e90*/  VIADD R9, R0, 0x6 ;  /* 0x0000000600097836 */ /* 0x000fe20000000000 */
[----:B------:R-:W-:Y:S01]  /*0ea0*/  ISETP.GE.AND P4, PT, R18, RZ, PT ;  /* 0x000000ff1200720c */ /* 0x000fe20003f86270 */
[----:B------:R-:W-:Y:S02]  /*0eb0*/  IMAD.MOV R16, RZ, RZ, -R7 ;  /* 0x000000ffff107224 */ /* 0x000fe400078e0a07 */
[----:B------:R-:W-:Y:S02]  /*0ec0*/  IMAD.MOV.U32 R33, RZ, RZ, R4 ;  /* 0x000000ffff217224 */ /* 0x000fe400078e0004 */
[----:B------:R-:W-:Y:S01]  /*0ed0*/  IMAD.MOV.U32 R38, RZ, RZ, R8 ;  /* 0x000000ffff267224 */ /* 0x000fe200078e0008 */
[----:B------:R-:W-:Y:S01]  /*0ee0*/  IABS R8, R9 ;  /* 0x0000000900087213 */ /* 0x000fe20000000000 */
[----:B------:R-:W-:Y:S02]  /*0ef0*/  @!P5 IMAD.IADD R14, R14, 0x1, -R5 ;  /* 0x000000010e0ed824 */ /* 0x000fe400078e0a05 */
[----:B------:R-:W-:-:S02]  /*0f00*/  IMAD R4, R5, R16, R11 ;  /* 0x0000001005047224 */ /* 0x000fc400078e020b */
[----:B------:R-:W-:Y:S01]  /*0f10*/  @!P6 IMAD.IADD R10, R10, 0x1, -R5 ;  /* 0x000000010a0ae824 */ /* 0x000fe200078e0a05 */
[C---:B------:R-:W-:Y:S01]  /*0f20*/  ISETP.GT.U32.AND P5, PT, R5.reuse, R14, PT ;  /* 0x0000000e0500720c */ /* 0x040fe20003fa4070 */
[----:B------:R-:W-:Y:S01]  /*0f30*/  IMAD.HI.U32 R7, R12, R8, RZ ;  /* 0x000000080c077227 */ /* 0x000fe200078e00ff */
[----:B------:R-:W-:-:S03]  /*0f40*/  ISETP.GT.U32.AND P6, PT, R5, R4, PT ;  /* 0x000000040500720c */ /* 0x000fc60003fc4070 */
[----:B------:R-:W-:Y:S01]  /*0f50*/  @!P1 IMAD.MOV R38, RZ, RZ, -R38 ;  /* 0x000000ffff269224 */ /* 0x000fe200078e0a26 */
[----:B------:R-:W-:Y:S01]  /*0f60*/  ISETP.GE.AND P1, PT, R9, RZ, PT ;  /* 0x000000ff0900720c */ /* 0x000fe20003f26270 */
[----:B------:R-:W-:Y:S02]  /*0f70*/  IMAD.MOV R9, RZ, RZ, -R7 ;  /* 0x000000ffff097224 */ /* 0x000fe400078e0a07 */
[C---:B------:R-:W-:Y:S02]  /*0f80*/  VIADD R13, R0.reuse, 0x7 ;  /* 0x00000007000d7836 */ /* 0x040fe40000000000 */
[C---:B------:R-:W-:Y:S02]  /*0f90*/  IMAD R8, R5.reuse, R9, R8 ;  /* 0x0000000905087224 */ /* 0x040fe400078e0208 */
[----:B------:R-:W-:Y:S01]  /*0fa0*/  VIADD R17, R0, 0x8 ;  /* 0x0000000800117836 */ /* 0x000fe20000000000 */
[----:B------:R-:W-:Y:S01]  /*0fb0*/  IABS R11, R13 ;  /* 0x0000000d000b7213 */ /* 0x000fe20000000000 */
[--C-:B------:R-:W-:Y:S01]  /*0fc0*/  @!P5 IMAD.IADD R14, R14, 0x1, -R5.reuse ;  /* 0x000000010e0ed824 */ /* 0x100fe200078e0a05 */
[----:B------:R-:W-:Y:S01]  /*0fd0*/  ISETP.GT.U32.AND P5, PT, R5, R8, PT ;  /* 0x000000080500720c */ /* 0x000fe20003fa4070 */
[----:B------:R-:W-:Y:S01]  /*0fe0*/  @!P6 IMAD.IADD R4, R4, 0x1, -R5 ;  /* 0x000000010404e824 */ /* 0x000fe200078e0a05 */
[----:B------:R-:W-:Y:S01]  /*0ff0*/  IABS R16, R17 ;  /* 0x0000001100107213 */ /* 0x000fe20000000000 */
[----:B------:R-:W-:-:S03]  /*1000*/  IMAD.HI.U32 R7, R12, R11, RZ ;  /* 0x0000000b0c077227 */ /* 0x000fc600078e00ff */
[----:B------:R-:W-:Y:S01]  /*1010*/  ISETP.GT.U32.AND P6, PT, R5, R4, PT ;  /* 0x000000040500720c */ /* 0x000fe20003fc4070 */
[----:B------:R-:W-:Y:S02]  /*1020*/  VIADD R18, R0, 0x9 ;  /* 0x0000000900127836 */ /* 0x000fe40000000000 */
[----:B------:R-:W-:-:S04]  /*1030*/  IMAD.HI.U32 R9, R12, R16, RZ ;  /* 0x000000100c097227 */ /* 0x000fc800078e00ff */
[----:B------:R-:W-:Y:S02]  /*1040*/  IMAD.MOV.U32 R30, RZ, RZ, R10 ;  /* 0x000000ffff1e7224 */ /* 0x000fe400078e000a */
[----:B------:R-:W-:Y:S01]  /*1050*/  IMAD.MOV R10, RZ, RZ, -R7 ;  /* 0x000000ffff0a7224 */ /* 0x000fe200078e0a07 */
[----:B------:R-:W-:Y:S01]  /*1060*/  IABS R7, R18 ;  /* 0x0000001200077213 */ /* 0x000fe20000000000 */
[----:B------:R-:W-:Y:S02]  /*1070*/  IMAD.MOV R9, RZ, RZ, -R9 ;  /* 0x000000ffff097224 */ /* 0x000fe400078e0a09 */
[----:B------:R-:W-:Y:S02]  /*1080*/  @!P5 IMAD.IADD R8, R8, 0x1, -R5 ;  /* 0x000000010808d824 */ /* 0x000fe400078e0a05 */
[C---:B------:R-:W-:Y:S02]  /*1090*/  IMAD R10, R5.reuse, R10, R11 ;  /* 0x0000000a050a7224 */ /* 0x040fe400078e020b */
[C---:B------:R-:W-:Y:S01]  /*10a0*/  IMAD R16, R5.reuse, R9, R16 ;  /* 0x0000000905107224 */ /* 0x040fe200078e0210 */
[----:B------:R-:W-:Y:S01]  /*10b0*/  ISETP.GT.U32.AND P5, PT, R5, R8, PT ;  /* 0x000000080500720c */ /* 0x000fe20003fa4070 */
[----:B------:R-:W-:-:S02]  /*10c0*/  IMAD.MOV.U32 R9, RZ, RZ, R7 ;  /* 0x000000ffff097224 */ /* 0x000fc400078e0007 */
[----:B------:R-:W-:Y:S01]  /*10d0*/  @!P6 IMAD.IADD R4, R4, 0x1, -R5 ;  /* 0x000000010404e824 */ /* 0x000fe200078e0a05 */
[----:B------:R-:W-:Y:S01]  /*10e0*/  ISETP.GT.U32.AND P6, PT, R5, R10, PT ;  /* 0x0000000a0500720c */ /* 0x000fe20003fc4070 */
[----:B------:R-:W-:-:S04]  /*10f0*/  IMAD.HI.U32 R7, R12, R9, RZ ;  /* 0x000000090c077227 */ /* 0x000fc800078e00ff */
[----:B------:R-:W-:Y:S02]  /*1100*/  IMAD.MOV.U32 R39, RZ, RZ, R4 ;  /* 0x000000ffff277224 */ /* 0x000fe400078e0004 */
[----:B------:R-:W-:Y:S02]  /*1110*/  IMAD.MOV R4, RZ, RZ, -R7 ;  /* 0x000000ffff047224 */ /* 0x000fe400078e0a07 */
[----:B------:R-:W-:Y:S01]  /*1120*/  @!P2 IMAD.MOV R33, RZ, RZ, -R33 ;  /* 0x000000ffff21a224 */ /* 0x000fe200078e0a21 */
[----:B------:R-:W-:Y:S01]  /*1130*/  ISETP.GE.AND P2, PT, R19, RZ, PT ;  /* 0x000000ff1300720c */ /* 0x000fe20003f46270 */
[----:B------:R-:W-:Y:S02]  /*1140*/  VIADD R19, R0, 0xa ;  /* 0x0000000a00137836 */ /* 0x000fe40000000000 */
[C---:B------:R-:W-:Y:S02]  /*1150*/  IMAD R4, R5.reuse, R4, R9 ;  /* 0x0000000405047224 */ /* 0x040fe400078e0209 */
[--C-:B------:R-:W-:Y:S01]  /*1160*/  @!P5 IMAD.IADD R8, R8, 0x1, -R5.reuse ;  /* 0x000000010808d824 */ /* 0x100fe200078e0a05 */
[----:B------:R-:W-:Y:S01]  /*1170*/  IABS R11, R19 ;  /* 0x00000013000b7213 */ /* 0x000fe20000000000 */
[----:B------:R-:W-:Y:S01]  /*1180*/  @!P6 IMAD.IADD R10, R10, 0x1, -R5 ;  /* 0x000000010a0ae824 */ /* 0x000fe200078e0a05 */
[----:B------:R-:W-:Y:S01]  /*1190*/  ISETP.GT.U32.AND P5, PT, R5, R4, PT ;  /* 0x000000040500720c */ /* 0x000fe20003fa4070 */
[----:B0-----:R-:W-:-:S02]  /*11a0*/  VIADD R20, R0, 0xb ;  /* 0x0000000b00147836 */ /* 0x001fc40000000000 */
[----:B------:R-:W-:Y:S01]  /*11b0*/  @!P3 IMAD.MOV R30, RZ, RZ, -R30 ;  /* 0x000000ffff1eb224 */ /* 0x000fe200078e0a1e */
[----:B------:R-:W-:Y:S01]  /*11c0*/  ISETP.GE.AND P3, PT, R13, RZ, PT ;  /* 0x000000ff0d00720c */ /* 0x000fe20003f66270 */
[----:B------:R-:W-:Y:S01]  /*11d0*/  IMAD.MOV.U32 R34, RZ, RZ, R14 ;  /* 0x000000ffff227224 */ /* 0x000fe200078e000e */
[C---:B------:R-:W-:Y:S01]  /*11e0*/  ISETP.GT.U32.AND P6, PT, R5.reuse, R10, PT ;  /* 0x0000000a0500720c */ /* 0x040fe20003fc4070 */
[----:B------:R-:W-:Y:S01]  /*11f0*/  IMAD.MOV.U32 R14, RZ, RZ, R11 ;  /* 0x000000ffff0e7224 */ /* 0x000fe200078e000b */
[----:B------:R-:W-:Y:S01]  /*1200*/  IABS R13, R20 ;  /* 0x00000014000d7213 */ /* 0x000fe20000000000 */
[----:B------:R-:W-:Y:S01]  /*1210*/  @!P4 IMAD.MOV R34, RZ, RZ, -R34 ;  /* 0x000000ffff22c224 */ /* 0x000fe200078e0a22 */
[----:B------:R-:W-:Y:S01]  /*1220*/  ISETP.GT.U32.AND P4, PT, R5, R16, PT ;  /* 0x000000100500720c */ /* 0x000fe20003f84070 */
[----:B------:R-:W-:-:S04]  /*1230*/  IMAD.HI.U32 R7, R12, R14, RZ ;  /* 0x0000000e0c077227 */ /* 0x000fc800078e00ff */
[----:B------:R-:W-:Y:S02]  /*1240*/  IMAD.MOV.U32 R11, RZ, RZ, R13 ;  /* 0x000000ffff0b7224 */ /* 0x000fe400078e000d */
[----:B------:R-:W-:Y:S02]  /*1250*/  IMAD.MOV R7, RZ, RZ, -R7 ;  /* 0x000000ffff077224 */ /* 0x000fe400078e0a07 */
[----:B------:R-:W-:Y:S02]  /*1260*/  VIADD R13, R0, 0xc ;  /* 0x0000000c000d7836 */ /* 0x000fe40000000000 */
[----:B------:R-:W-:Y:S02]  /*1270*/  @!P5 IMAD.IADD R4, R4, 0x1, -R5 ;  /* 0x000000010404d824 */ /* 0x000fe400078e0a05 */
[----:B------:R-:W-:-:S03]  /*1280*/  IMAD.HI.U32 R9, R12, R11, RZ ;  /* 0x0000000b0c097227 */ /* 0x000fc600078e00ff */
[C---:B------:R-:W-:Y:S01]  /*1290*/  ISETP.GT.U32.AND P5, PT, R5.reuse, R4, PT ;  /* 0x000000040500720c */ /* 0x040fe20003fa4070 */
[C---:B------:R-:W-:Y:S01]  /*12a0*/  IMAD R14, R5.reuse, R7, R14 ;  /* 0x00000007050e7224 */ /* 0x040fe200078e020e */
[----:B------:R-:W-:Y:S01]  /*12b0*/  IABS R7, R13 ;  /* 0x0000000d00077213 */ /* 0x000fe20000000000 */
[----:B------:R-:W-:Y:S02]  /*12c0*/  IMAD.MOV.U32 R37, RZ, RZ, R8 ;  /* 0x000000ffff257224 */ /* 0x000fe400078e0008 */
[----:B------:R-:W-:Y:S01]  /*12d0*/  @!P6 IMAD.IADD R10, R10, 0x1, -R5 ;  /* 0x000000010a0ae824 */ /* 0x000fe200078e0a05 */
[C---:B------:R-:W-:Y:S01]  /*12e0*/  ISETP.GT.U32.AND P6, PT, R5.reuse, R14, PT ;  /* 0x0000000e0500720c */ /* 0x040fe20003fc4070 */
[----:B------:R-:W-:Y:S02]  /*12f0*/  IMAD.MOV R8, RZ, RZ, -R9 ;  /* 0x000000ffff087224 */ /* 0x000fe400078e0a09 */
[----:B------:R-:W-:Y:S02]  /*1300*/  IMAD.MOV.U32 R36, RZ, RZ, R10 ;  /* 0x000000ffff247224 */ /* 0x000fe400078e000a */
[----:B------:R-:W-:-:S02]  /*1310*/  IMAD R8, R5, R8, R11 ;  /* 0x0000000805087224 */ /* 0x000fc400078e020b */
[----:B------:R-:W-:Y:S02]  /*1320*/  IMAD.MOV.U32 R10, RZ, RZ, R7 ;  /* 0x000000ffff0a7224 */ /* 0x000fe400078e0007 */
[----:B------:R-:W-:Y:S01]  /*1330*/  @!P1 IMAD.MOV R37, RZ, RZ, -R37 ;  /* 0x000000ffff259224 */ /* 0x000fe200078e0a25 */
[----:B------:R-:W-:Y:S01]  /*1340*/  ISETP.GE.AND P1, PT, R18, RZ, PT ;  /* 0x000000ff1200720c */ /* 0x000fe20003f26270 */
[----:B------:R-:W-:Y:S02]  /*1350*/  @!P4 IMAD.IADD R16, R16, 0x1, -R5 ;  /* 0x000000011010c824 */ /* 0x000fe400078e0a05 */
[----:B------:R-:W-:Y:S01]  /*1360*/  @!P3 IMAD.MOV R36, RZ, RZ, -R36 ;  /* 0x000000ffff24b224 */ /* 0x000fe200078e0a24 */
[C---:B------:R-:W-:Y:S01]  /*1370*/  ISETP.GT.U32.AND P3, PT, R5.reuse, R8, PT ;  /* 0x000000080500720c */ /* 0x040fe20003f64070 */
[----:B------:R-:W-:Y:S01]  /*1380*/  IMAD.HI.U32 R7, R12, R10, RZ ;  /* 0x0000000a0c077227 */ /* 0x000fe200078e00ff */
[----:B------:R-:W-:-:S03]  /*1390*/  ISETP.GT.U32.AND P4, PT, R5, R16, PT ;  /* 0x000000100500720c */ /* 0x000fc60003f84070 */
[----:B------:R-:W-:Y:S02]  /*13a0*/  IMAD.MOV R9, RZ, RZ, -R7 ;  /* 0x000000ffff097224 */ /* 0x000fe400078e0a07 */
[----:B------:R-:W-:Y:S01]  /*13b0*/  @!P5 IMAD.IADD R4, R4, 0x1, -R5 ;  /* 0x000000010404d824 */ /* 0x000fe200078e0a05 */
[----:B------:R-:W-:Y:S01]  /*13c0*/  ISETP.GE.AND P5, PT, R13, RZ, PT ;  /* 0x000000ff0d00720c */ /* 0x000fe20003fa6270 */
[----:B------:R-:W-:Y:S01]  /*13d0*/  @!P2 IMAD.MOV R39, RZ, RZ, -R39 ;  /* 0x000000ffff27a224 */ /* 0x000fe200078e0a27 */
[----:B------:R-:W-:Y:S01]  /*13e0*/  ISETP.GE.AND P2, PT, R17, RZ, PT ;  /* 0x000000ff1100720c */ /* 0x000fe20003f46270 */
[----:B------:R-:W-:Y:S02]  /*13f0*/  IMAD R10, R5, R9, R10 ;  /* 0x00000009050a7224 */ /* 0x000fe400078e020a */
[----:B------:R-:W-:Y:S02]  /*1400*/  IMAD.MOV.U32 R32, RZ, RZ, R4 ;  /* 0x000000ffff207224 */ /* 0x000fe400078e0004 */
[----:B------:R-:W-:-:S02]  /*1410*/  VIADD R17, R0, 0xd ;  /* 0x0000000d00117836 */ /* 0x000fc40000000000 */
[----:B------:R-:W-:Y:S01]  /*1420*/  @!P1 IMAD.MOV R32, RZ, RZ, -R32 ;  /* 0x000000ffff209224 */ /* 0x000fe200078e0a20 */
[----:B------:R-:W-:Y:S01]  /*1430*/  ISETP.GT.U32.AND P1, PT, R5, R10, PT ;  /* 0x0000000a0500720c */ /* 0x000fe20003f24070 */
[--C-:B------:R-:W-:Y:S01]  /*1440*/  @!P3 IMAD.IADD R8, R8, 0x1, -R5.reuse ;  /* 0x000000010808b824 */ /* 0x100fe200078e0a05 */
[----:B------:R-:W-:Y:S01]  /*1450*/  IABS R11, R17 ;  /* 0x00000011000b7213 */ /* 0x000fe20000000000 */
[--C-:B------:R-:W-:Y:S01]  /*1460*/  @!P4 IMAD.IADD R16, R16, 0x1, -R5.reuse ;  /* 0x000000011010c824 */ /* 0x100fe200078e0a05 */
[----:B------:R-:W-:Y:S01]  /*1470*/  ISETP.GE.AND P4, PT, R19, RZ, PT ;  /* 0x000000ff1300720c */ /* 0x000fe20003f86270 */
[----:B------:R-:W-:Y:S01]  /*1480*/  @!P6 IMAD.IADD R14, R14, 0x1, -R5 ;  /* 0x000000010e0ee824 */ /* 0x000fe200078e0a05 */
[----:B------:R-:W-:Y:S01]  /*1490*/  ISETP.GT.U32.AND P3, PT, R5, R8, PT ;  /* 0x000000080500720c */ /* 0x000fe20003f64070 */
[----:B------:R-:W-:Y:S01]  /*14a0*/  IMAD.HI.U32 R7, R12, R11, RZ ;  /* 0x0000000b0c077227 */ /* 0x000fe200078e00ff */
[----:B------:R-:W-:-:S03]  /*14b0*/  ISETP.GE.AND P6, PT, R20, RZ, PT ;  /* 0x000000ff1400720c */ /* 0x000fc60003fc6270 */
[----:B------:R-:W-:Y:S02]  /*14c0*/  IMAD.MOV.U32 R35, RZ, RZ, R16 ;  /* 0x000000ffff237224 */ /* 0x000fe400078e0010 */
[----:B------:R-:W-:Y:S02]  /*14d0*/  IMAD.MOV R4, RZ, RZ, -R7 ;  /* 0x000000ffff047224 */ /* 0x000fe400078e0a07 */
[----:B------:R-:W-:Y:S01]  /*14e0*/  @!P2 IMAD.MOV R35, RZ, RZ, -R35 ;  /* 0x000000ffff23a224 */ /* 0x000fe200078e0a23 */
[C---:B------:R-:W-:Y:S01]  /*14f0*/  ISETP.GT.U32.AND P2, PT, R5.reuse, R14, PT ;  /* 0x0000000e0500720c */ /* 0x040fe20003f44070 */
[----:B------:R-:W-:Y:S02]  /*1500*/  VIADD R9, R0, 0xe ;  /* 0x0000000e00097836 */ /* 0x000fe40000000000 */
[----:B------:R-:W-:Y:S02]  /*1510*/  @!P1 IMAD.IADD R10, R10, 0x1, -R5 ;  /* 0x000000010a0a9824 */ /* 0x000fe400078e0a05 */
[C---:B------:R-:W-:Y:S01]  /*1520*/  IMAD R4, R5.reuse, R4, R11 ;  /* 0x0000000405047224 */ /* 0x040fe200078e020b */
[----:B------:R-:W-:Y:S01]  /*1530*/  IABS R7, R9 ;  /* 0x0000000900077213 */ /* 0x000fe20000000000 */
[----:B------:R-:W-:Y:S01]  /*1540*/  @!P3 IMAD.IADD R8, R8, 0x1, -R5 ;  /* 0x000000010808b824 */ /* 0x000fe200078e0a05 */
[C---:B------:R-:W-:Y:S01]  /*1550*/  ISETP.GT.U32.AND P1, PT, R5.reuse, R10, PT ;  /* 0x0000000a0500720c */ /* 0x040fe20003f24070 */
[----:B------:R-:W-:Y:S01]  /*1560*/  VIADD R16, R0, 0xf ;  /* 0x0000000f00107836 */ /* 0x000fe20000000000 */
[----:B------:R-:W-:Y:S01]  /*1570*/  ISETP.GT.U32.AND P3, PT, R5, R4, PT ;  /* 0x000000040500720c */ /* 0x000fe20003f64070 */
[----:B------:R-:W-:-:S02]  /*1580*/  IMAD.MOV.U32 R11, RZ, RZ, R7 ;  /* 0x000000ffff0b7224 */ /* 0x000fc400078e0007 */
[----:B------:R-:W-:Y:S01]  /*1590*/  @!P2 IMAD.IADD R14, R14, 0x1, -R5 ;  /* 0x000000010e0ea824 */ /* 0x000fe200078e0a05 */
[----:B------:R-:W-:Y:S01]  /*15a0*/  IABS R13, R16 ;  /* 0x00000010000d7213 */ /* 0x000fe20000000000 */
[----:B------:R-:W-:Y:S01]  /*15b0*/  IMAD.HI.U32 R7, R12, R11, RZ ;  /* 0x0000000b0c077227 */ /* 0x000fe200078e00ff */
[----:B------:R-:W-:-:S03]  /*15c0*/  ISETP.GE.AND P2, PT, R17, RZ, PT ;  /* 0x000000ff1100720c */ /* 0x000fc60003f46270 */
[----:B------:R-:W-:Y:S02]  /*15d0*/  IMAD.MOV.U32 R29, RZ, RZ, R8 ;  /* 0x000000ffff1d7224 */ /* 0x000fe400078e0008 */
[----:B-1----:R-:W-:Y:S01]  /*15e0*/  IMAD.U32 R2, RZ, RZ, UR4 ;  /* 0x00000004ff027e24 */ /* 0x002fe2000f8e00ff */
[----:B------:R-:W0:Y:S01]  /*15f0*/  LDCU UR4, c[0x0][0x3a4] ;  /* 0x00007480ff0477ac */ /* 0x000e220008000800 */
[----:B------:R-:W-:Y:S02]  /*1600*/  IMAD.MOV.U32 R31, RZ, RZ, R14 ;  /* 0x000000ffff1f7224 */ /* 0x000fe400078e000e */
[----:B------:R-:W-:Y:S01]  /*1610*/  IMAD.HI.U32 R8, R12, R13, RZ ;  /* 0x0000000d0c087227 */ /* 0x000fe200078e00ff */
[----:B------:R1:W-:Y:S03]  /*1620*/  STL [R1+0x1334], R2 ;  /* 0x0013340201007387 */ /* 0x0003e60000100800 */
[----:B------:R-:W-:Y:S01]  /*1630*/  IMAD.MOV R14, RZ, RZ, -R7 ;  /* 0x000000ffff0e7224 */ /* 0x000fe200078e0a07 */
[----:B------:R-:W-:Y:S01]  /*1640*/  STL [R1+0x1344], R6 ;  /* 0x0013440601007387 */ /* 0x000fe20000100800 */
[----:B------:R-:W-:-:S02]  /*1650*/  @!P1 IMAD.IADD R10, R10, 0x1, -R5 ;  /* 0x000000010a0a9824 */ /* 0x000fc400078e0a05 */
[----:B------:R-:W-:Y:S01]  /*1660*/  @!P6 IMAD.MOV R29, RZ, RZ, -R29 ;  /* 0x000000ffff1de224 */ /* 0x000fe200078e0a1d */
[----:B------:R-:W-:Y:S01]  /*1670*/  ISETP.GE.AND P6, PT, R16, RZ, PT ;  /* 0x000000ff1000720c */ /* 0x000fe20003fc6270 */
[----:B------:R-:W-:Y:S02]  /*1680*/  @!P3 IMAD.IADD R4, R4, 0x1, -R5 ;  /* 0x000000010404b824 */ /* 0x000fe400078e0a05 */
[----:B------:R-:W-:Y:S02]  /*1690*/  IMAD.MOV R16, RZ, RZ, -R8 ;  /* 0x000000ffff107224 */ /* 0x000fe400078e0a08 */
[C---:B------:R-:W-:Y:S01]  /*16a0*/  IMAD R8, R5.reuse, R14, R11 ;  /* 0x0000000e05087224 */ /* 0x040fe200078e020b */
[----:B------:R-:W-:Y:S01]  /*16b0*/  ISETP.GT.U32.AND P3, PT, R5, R4, PT ;  /* 0x000000040500720c */ /* 0x000fe20003f64070 */
[----:B-1----:R-:W-:Y:S02]  /*16c0*/  IMAD.MOV.U32 R2, RZ, RZ, R10 ;  /* 0x000000ffff027224 */ /* 0x002fe400078e000a */
[----:B------:R-:W-:-:S02]  /*16d0*/  VIADD R19, R0, 0x10 ;  /* 0x0000001000137836 */ /* 0x000fc40000000000 */
[----:B------:R-:W-:Y:S01]  /*16e0*/  @!P5 IMAD.MOV R2, RZ, RZ, -R2 ;  /* 0x000000ffff02d224 */ /* 0x000fe200078e0a02 */
[C---:B------:R-:W-:Y:S01]  /*16f0*/  ISETP.GT.U32.AND P5, PT, R5.reuse, R8, PT ;  /* 0x000000080500720c */ /* 0x040fe20003fa4070 */
[----:B------:R-:W-:Y:S01]  /*1700*/  IMAD R14, R5, R16, R13 ;  /* 0x00000010050e7224 */ /* 0x000fe200078e020d */
[----:B------:R-:W-:Y:S01]  /*1710*/  IABS R17, R19 ;  /* 0x0000001300117213 */ /* 0x000fe20000000000 */
[----:B------:R-:W-:Y:S01]  /*1720*/  @!P4 IMAD.MOV R31, RZ, RZ, -R31 ;  /* 0x000000ffff1fc224 */ /* 0x000fe200078e0a1f */
[----:B------:R1:W-:Y:S01]  /*1730*/  STL [R1+0xbc], R2 ;  /* 0x0000bc0201007387 */ /* 0x0003e20000100800 */
[----:B------:R-:W-:Y:S01]  /*1740*/  ISETP.GE.AND P4, PT, R9, RZ, PT ;  /* 0x000000ff0900720c */ /* 0x000fe20003f86270 */
[----:B------:R-:W-:Y:S01]  /*1750*/  VIADD R7, R0, 0x11 ;  /* 0x0000001100077836 */ /* 0x000fe20000000000 */
[----:B------:R-:W-:Y:S01]  /*1760*/  ISETP.GE.AND P1, PT, R19, RZ, PT ;  /* 0x000000ff1300720c */ /* 0x000fe20003f26270 */
[----:B------:R-:W-:Y:S02]  /*1770*/  @!P3 IMAD.IADD R4, R4, 0x1, -R5 ;  /* 0x000000010404b824 */ /* 0x000fe400078e0a05 */
[----:B------:R-:W-:Y:S01]  /*1780*/  IMAD.HI.U32 R9, R12, R17, RZ ;  /* 0x000000110c097227 */ /* 0x000fe200078e00ff */
[----:B------:R-:W-:-:S02]  /*1790*/  IABS R11, R7 ;  /* 0x00000007000b7213 */ /* 0x000fc40000000000 */
[----:B------:R-:W-:Y:S01]  /*17a0*/  ISETP.GE.AND P3, PT, R7, RZ, PT ;  /* 0x000000ff0700720c */ /* 0x000fe20003f66270 */
[----:B------:R-:W-:Y:S02]  /*17b0*/  @!P5 IMAD.IADD R8, R8, 0x1, -R5 ;  /* 0x000000010808d824 */ /* 0x000fe400078e0a05 */
[----:B-1----:R-:W-:Y:S02]  /*17c0*/  IMAD.MOV.U32 R2, RZ, RZ, R4 ;  /* 0x000000ffff027224 */ /* 0x002fe400078e0004 */
[----:B------:R-:W-:Y:S01]  /*17d0*/  IMAD.MOV R18, RZ, RZ, -R9 ;  /* 0x000000ffff127224 */ /* 0x000fe200078e0a09 */
[C---:B------:R-:W-:Y:S01]  /*17e0*/  ISETP.GT.U32.AND P5, PT, R5.reuse, R8, PT ;  /* 0x000000080500720c */ /* 0x040fe20003fa4070 */
[----:B------:R-:W-:Y:S01]  /*17f0*/  @!P2 IMAD.MOV R2, RZ, RZ, -R2 ;  /* 0x000000ffff02a224 */ /* 0x000fe200078e0a02 */
[C---:B------:R-:W-:Y:S01]  /*1800*/  ISETP.GT.U32.AND P2, PT, R5.reuse, R14, PT ;  /* 0x0000000e0500720c */ /* 0x040fe20003f44070 */
[----:B------:R-:W-:Y:S02]  /*1810*/  IMAD R16, R5, R18, R17 ;  /* 0x0000001205107224 */ /* 0x000fe400078e0211 */
[----:B------:R-:W-:Y:S01]  /*1820*/  VIADD R23, R0, 0x12 ;  /* 0x0000001200177836 */ /* 0x000fe20000000000 */
[----:B------:R1:W-:Y:S01]  /*1830*/  STL [R1+0xb8], R2 ;  /* 0x0000b80201007387 */ /* 0x0003e20000100800 */
[----:B------:R-:W-:-:S03]  /*1840*/  IMAD.HI.U32 R4, R12, R11, RZ ;  /* 0x0000000b0c047227 */ /* 0x000fc600078e00ff */
[----:B------:R-:W-:Y:S01]  /*1850*/  IABS R13, R23 ;  /* 0x00000017000d7213 */ /* 0x000fe20000000000 */
[----:B------:R-:W-:Y:S02]  /*1860*/  VIADD R25, R0, 0x13 ;  /* 0x0000001300197836 */ /* 0x000fe40000000000 */
[--C-:B------:R-:W-:Y:S01]  /*1870*/  @!P5 IMAD.IADD R8, R8, 0x1, -R5.reuse ;  /* 0x000000010808d824 */ /* 0x100fe200078e0a05 */
[C---:B------:R-:W-:Y:S01]  /*1880*/  ISETP.GT.U32.AND P5, PT, R5.reuse, R16, PT ;  /* 0x000000100500720c */ /* 0x040fe20003fa4070 */
[----:B------:R-:W-:Y:S01]  /*1890*/  @!P2 IMAD.IADD R14, R14, 0x1, -R5 ;  /* 0x000000010e0ea824 */ /* 0x000fe200078e0a05 */
[----:B------:R-:W-:Y:S01]  /*18a0*/  IABS R17, R25 ;  /* 0x0000001900117213 */ /* 0x000fe20000000000 */
[C---:B------:R-:W-:Y:S02]  /*18b0*/  VIADD R26, R0.reuse, 0x14 ;  /* 0x00000014001a7836 */ /* 0x040fe40000000000 */
[----:B------:R-:W-:Y:S01]  /*18c0*/  VIADD R27, R0, 0x15 ;  /* 0x00000015001b7836 */ /* 0x000fe20000000000 */
[----:B------:R-:W-:Y:S01]  /*18d0*/  ISETP.GT.U32.AND P2, PT, R5, R14, PT ;  /* 0x0000000e0500720c */ /* 0x000fe20003f44070 */
[----:B------:R-:W-:Y:S01]  /*18e0*/  IMAD.MOV R4, RZ, RZ, -R4 ;  /* 0x000000ffff047224 */ /* 0x000fe200078e0a04 */
[----:B------:R-:W-:Y:S01]  /*18f0*/  IABS R19, R26 ;  /* 0x0000001a00137213 */ /* 0x000fe20000000000 */
[----:B------:R-:W-:Y:S01]  /*1900*/  IMAD.HI.U32 R7, R12, R13, RZ ;  /* 0x0000000d0c077227 */ /* 0x000fe200078e00ff */
[----:B------:R-:W-:-:S03]  /*1910*/  IABS R21, R27 ;  /* 0x0000001b00157213 */ /* 0x000fc60000000000 */
[----:B------:R-:W-:Y:S02]  /*1920*/  @!P5 IMAD.IADD R16, R16, 0x1, -R5 ;  /* 0x000000011010d824 */ /* 0x000fe400078e0a05 */
[C---:B------:R-:W-:Y:S02]  /*1930*/  IMAD R4, R5.reuse, R4, R11 ;  /* 0x0000000405047224 */ /* 0x040fe400078e020b */
[----:B------:R-:W-:Y:S01]  /*1940*/  IMAD.HI.U32 R9, R12, R17, RZ ;  /* 0x000000110c097227 */ /* 0x000fe200078e00ff */
[----:B------:R-:W-:-:S03]  /*1950*/  ISETP.GT.U32.AND P5, PT, R5, R16, PT ;  /* 0x000000100500720c */ /* 0x000fc60003fa4070 */
[----:B------:R-:W-:-:S04]  /*1960*/  IMAD.HI.U32 R10, R12, R19, RZ ;  /* 0x000000130c0a7227 */ /* 0x000fc800078e00ff */
[----:B------:R-:W-:Y:S01]  /*1970*/  @!P2 IMAD.IADD R14, R14, 0x1, -R5 ;  /* 0x000000010e0ea824 */ /* 0x000fe200078e0a05 */
[----:B------:R-:W-:Y:S01]  /*1980*/  ISETP.GT.U32.AND P2, PT, R5, R4, PT ;  /* 0x000000040500720c */ /* 0x000fe20003f44070 */
[----:B------:R-:W-:-:S04]  /*1990*/  IMAD.HI.U32 R11, R12, R21, RZ ;  /* 0x000000150c0b7227 */ /* 0x000fc800078e00ff */
[----:B------:R-:W-:Y:S02]  /*19a0*/  IMAD.MOV R18, RZ, RZ, -R7 ;  /* 0x000000ffff127224 */ /* 0x000fe400078e0a07 */
[----:B------:R-:W-:Y:S02]  /*19b0*/  IMAD.MOV R20, RZ, RZ, -R9 ;  /* 0x000000ffff147224 */ /* 0x000fe400078e0a09 */
[----:B------:R-:W-:Y:S02]  /*19c0*/  IMAD.MOV R22, RZ, RZ, -R10 ;  /* 0x000000ffff167224 */ /* 0x000fe400078e0a0a */
[----:B------:R-:W-:Y:S02]  /*19d0*/  IMAD R10, R5, R18, R13 ;  /* 0x00000012050a7224 */ /* 0x000fe400078e020d */
[----:B------:R-:W-:Y:S02]  /*19e0*/  IMAD.MOV R24, RZ, RZ, -R11 ;  /* 0x000000ffff187224 */ /* 0x000fe400078e0a0b */
[----:B------:R-:W-:-:S02]  /*19f0*/  IMAD.MOV.U32 R3, RZ, RZ, R8 ;  /* 0x000000ffff037224 */ /* 0x000fc400078e0008 */
[C---:B------:R-:W-:Y:S02]  /*1a00*/  IMAD R18, R5.reuse, R20, R17 ;  /* 0x0000001405127224 */ /* 0x040fe400078e0211 */
[C---:B------:R-:W-:Y:S02]  /*1a10*/  IMAD R20, R5.reuse, R22, R19 ;  /* 0x0000001605147224 */ /* 0x040fe400078e0213 */
[----:B-1----:R-:W-:Y:S02]  /*1a20*/  IMAD.MOV.U32 R2, RZ, RZ, R14 ;  /* 0x000000ffff027224 */ /* 0x002fe400078e000e */
[C---:B------:R-:W-:Y:S02]  /*1a30*/  IMAD R22, R5.reuse, R24, R21 ;  /* 0x0000001805167224 */ /* 0x040fe400078e0215 */
[----:B------:R-:W-:Y:S01]  /*1a40*/  @!P4 IMAD.MOV R3, RZ, RZ, -R3 ;  /* 0x000000ffff03c224 */ /* 0x000fe200078e0a03 */
[C---:B------:R-:W-:Y:S01]  /*1a50*/  ISETP.GT.U32.AND P4, PT, R5.reuse, R10, PT ;  /* 0x0000000a0500720c */ /* 0x040fe20003f84070 */
[--C-:B------:R-:W-:Y:S01]  /*1a60*/  @!P5 IMAD.IADD R16, R16, 0x1, -R5.reuse ;  /* 0x000000011010d824 */ /* 0x100fe200078e0a05 */
[C---:B------:R-:W-:Y:S01]  /*1a70*/  ISETP.GT.U32.AND P5, PT, R5.reuse, R20, PT ;  /* 0x000000140500720c */ /* 0x040fe20003fa4070 */
[----:B------:R-:W-:Y:S01]  /*1a80*/  @!P6 IMAD.MOV R2, RZ, RZ, -R2 ;  /* 0x000000ffff02e224 */ /* 0x000fe200078e0a02 */
[C---:B------:R-:W-:Y:S01]  /*1a90*/  ISETP.GT.U32.AND P6, PT, R5.reuse, R18, PT ;  /* 0x000000120500720c */ /* 0x040fe20003fc4070 */
[----:B------:R-:W-:Y:S01]  /*1aa0*/  @!P2 IMAD.IADD R4, R4, 0x1, -R5 ;  /* 0x000000010404a824 */ /* 0x000fe200078e0a05 */
[----:B------:R-:W-:Y:S01]  /*1ab0*/  ISETP.GT.U32.AND P2, PT, R5, R22, PT ;  /* 0x000000160500720c */ /* 0x000fe20003f44070 */
[C---:B------:R-:W-:Y:S01]  /*1ac0*/  VIADD R19, R0.reuse, 0x16 ;  /* 0x0000001600137836 */ /* 0x040fe20000000000 */
[----:B------:R-:W-:Y:S01]  /*1ad0*/  STL [R1+0xb4], R3 ;  /* 0x0000b40301007387 */ /* 0x000fe20000100800 */
[----:B------:R-:W-:-:S02]  /*1ae0*/  VIADD R28, R0, 0x17 ;  /* 0x00000017001c7836 */ /* 0x000fc40000000000 */
[----:B------:R-:W-:Y:S01]  /*1af0*/  VIADD R21, R0, 0x18 ;  /* 0x0000001800157836 */ /* 0x000fe20000000000 */
[----:B------:R-:W-:Y:S01]  /*1b00*/  IABS R11, R19 ;  /* 0x00000013000b7213 */ /* 0x000fe20000000000 */
[--C-:B------:R-:W-:Y:S01]  /*1b10*/  @!P4 IMAD.IADD R10, R10, 0x1, -R5.reuse ;  /* 0x000000010a0ac824 */ /* 0x100fe200078e0a05 */
[----:B------:R-:W-:Y:S01]  /*1b20*/  IABS R13, R28 ;  /* 0x0000001c000d7213 */ /* 0x000fe20000000000 */
[----:B------:R1:W-:Y:S01]  /*1b30*/  STL [R1+0xb0], R2 ;  /* 0x0000b00201007387 */ /* 0x0003e20000100800 */
[----:B------:R-:W-:Y:S01]  /*1b40*/  @!P5 IMAD.IADD R20, R20, 0x1, -R5 ;  /* 0x000000011414d824 */ /* 0x000fe200078e0a05 */
[----:B------:R-:W-:Y:S01]  /*1b50*/  IABS R17, R21 ;  /* 0x0000001500117213 */ /* 0x000fe20000000000 */
[----:B------:R-:W-:Y:S01]  /*1b60*/  IMAD.HI.U32 R7, R12, R11, RZ ;  /* 0x0000000b0c077227 */ /* 0x000fe200078e00ff */
[----:B------:R-:W-:-:S03]  /*1b70*/  ISETP.GT.U32.AND P4, PT, R5, R4, PT ;  /* 0x000000040500720c */ /* 0x000fc60003f84070 */
[--C-:B------:R-:W-:Y:S01]  /*1b80*/  @!P6 IMAD.IADD R18, R18, 0x1, -R5.reuse ;  /* 0x000000011212e824 */ /* 0x100fe200078e0a05 */
[C---:B------:R-:W-:Y:S01]  /*1b90*/  ISETP.GT.U32.AND P6, PT, R5.reuse, R10, PT ;  /* 0x0000000a0500720c */ /* 0x040fe20003fc4070 */
[----:B------:R-:W-:Y:S02]  /*1ba0*/  @!P2 IMAD.IADD R22, R22, 0x1, -R5 ;  /* 0x000000011616a824 */ /* 0x000fe400078e0a05 */
[----:B-1----:R-:W-:Y:S01]  /*1bb0*/  IMAD.MOV.U32 R2, RZ, RZ, R16 ;  /* 0x000000ffff027224 */ /* 0x002fe200078e0010 */
[C---:B------:R-:W-:Y:S01]  /*1bc0*/  ISETP.GT.U32.AND P5, PT, R5.reuse, R18, PT ;  /* 0x000000120500720c */ /* 0x040fe20003fa4070 */
[----:B------:R-:W-:Y:S01]  /*1bd0*/  IMAD.HI.U32 R9, R12, R13, RZ ;  /* 0x0000000d0c097227 */ /* 0x000fe200078e00ff */
[----:B------:R-:W-:-:S03]  /*1be0*/  ISETP.GT.U32.AND P2, PT, R5, R22, PT ;  /* 0x000000160500720c */ /* 0x000fc60003f44070 */
[----:B------:R-:W-:Y:S01]  /*1bf0*/  @!P1 IMAD.MOV R2, RZ, RZ, -R2 ;  /* 0x000000ffff029224 */ /* 0x000fe200078e0a02 */
[C---:B------:R-:W-:Y:S01]  /*1c00*/  ISETP.GT.U32.AND P1, PT, R5.reuse, R20, PT ;  /* 0x000000140500720c */ /* 0x040fe20003f24070 */
[----:B------:R-:W-:Y:S02]  /*1c10*/  IMAD.MOV R8, RZ, RZ, -R7 ;  /* 0x000000ffff087224 */ /* 0x000fe400078e0a07 */
[----:B------:R-:W-:Y:S01]  /*1c20*/  IMAD.HI.U32 R7, R12, R17, RZ ;  /* 0x000000110c077227 */ /* 0x000fe200078e00ff */
[----:B------:R1:W-:Y:S03]  /*1c30*/  STL [R1+0xac], R2 ;  /* 0x0000ac0201007387 */ /* 0x0003e60000100800 */
[----:B------:R-:W-:Y:S02]  /*1c40*/  IMAD.MOV R14, RZ, RZ, -R9 ;  /* 0x000000ffff0e7224 */ /* 0x000fe400078e0a09 */
[----:B------:R-:W-:-:S02]  /*1c50*/  IMAD R8, R5, R8, R11 ;  /* 0x0000000805087224 */ /* 0x000fc400078e020b */
[----:B------:R-:W-:Y:S02]  /*1c60*/  IMAD.MOV R24, RZ, RZ, -R7 ;  /* 0x000000ffff187224 */ /* 0x000fe400078e0a07 */
[C---:B------:R-:W-:Y:S02]  /*1c70*/  IMAD R14, R5.reuse, R14, R13 ;  /* 0x0000000e050e7224 */ /* 0x040fe400078e020d */
[C---:B------:R-:W-:Y:S02]  /*1c80*/  IMAD R16, R5.reuse, R24, R17 ;  /* 0x0000001805107224 */ /* 0x040fe400078e0211 */
[--C-:B------:R-:W-:Y:S01]  /*1c90*/  @!P4 IMAD.IADD R4, R4, 0x1, -R5.reuse ;  /* 0x000000010404c824 */ /* 0x100fe200078e0a05 */
[C---:B------:R-:W-:Y:S01]  /*1ca0*/  ISETP.GT.U32.AND P4, PT, R5.reuse, R8, PT ;  /* 0x000000080500720c */ /* 0x040fe20003f84070 */
[--C-:B------:R-:W-:Y:S01]  /*1cb0*/  @!P6 IMAD.IADD R10, R10, 0x1, -R5.reuse ;  /* 0x000000010a0ae824 */ /* 0x100fe200078e0a05 */
[C---:B------:R-:W-:Y:S01]  /*1cc0*/  ISETP.GT.U32.AND P6, PT, R5.reuse, R14, PT ;  /* 0x0000000e0500720c */ /* 0x040fe20003fc4070 */
[--C-:B------:R-:W-:Y:S01]  /*1cd0*/  @!P1 IMAD.IADD R20, R20, 0x1, -R5.reuse ;  /* 0x0000000114149824 */ /* 0x100fe200078e0a05 */
[----:B------:R-:W-:Y:S01]  /*1ce0*/  ISETP.GT.U32.AND P1, PT, R5, R16, PT ;  /* 0x000000100500720c */ /* 0x000fe20003f24070 */
[----:B------:R-:W-:Y:S01]  /*1cf0*/  @!P5 IMAD.IADD R18, R18, 0x1, -R5 ;  /* 0x000000011212d824 */ /* 0x000fe200078e0a05 */
[----:B------:R-:W-:Y:S01]  /*1d00*/  ISETP.GE.AND P5, PT, R23, RZ, PT ;  /* 0x000000ff1700720c */ /* 0x000fe20003fa6270 */
[----:B------:R-:W-:-:S02]  /*1d10*/  VIADD R11, R0, 0x19 ;  /* 0x00000019000b7836 */ /* 0x000fc40000000000 */
[--C-:B------:R-:W-:Y:S01]  /*1d20*/  @!P2 IMAD.IADD R22, R22, 0x1, -R5.reuse ;  /* 0x000000011616a824 */ /* 0x100fe200078e0a05 */
[----:B------:R-:W-:Y:S01]  /*1d30*/  ISETP.GE.AND P2, PT, R25, RZ, PT ;  /* 0x000000ff1900720c */ /* 0x000fe20003f46270 */
[----:B------:R-:W-:Y:S01]  /*1d40*/  IMAD.MOV.U32 R6, RZ, RZ, R4 ;  /* 0x000000ffff067224 */ /* 0x000fe200078e0004 */
[----:B------:R-:W-:Y:S01]  /*1d50*/  IABS R7, R11 ;  /* 0x0000000b00077213 */ /* 0x000fe20000000000 */
[----:B------:R-:W-:Y:S01]  /*1d60*/  @!P4 IMAD.IADD R8, R8, 0x1, -R5 ;  /* 0x000000010808c824 */ /* 0x000fe200078e0a05 */
[----:B------:R-:W-:Y:S01]  /*1d70*/  ISETP.GE.AND P4, PT, R26, RZ, PT ;  /* 0x000000ff1a00720c */ /* 0x000fe20003f86270 */
[----:B------:R-:W-:Y:S02]  /*1d80*/  IMAD.MOV.U32 R3, RZ, RZ, R10 ;  /* 0x000000ffff037224 */ /* 0x000fe400078e000a */
[----:B------:R-:W-:Y:S02]  /*1d90*/  IMAD.MOV.U32 R24, RZ, RZ, R7 ;  /* 0x000000ffff187224 */ /* 0x000fe400078e0007 */
[----:B------:R-:W-:Y:S01]  /*1da0*/  @!P6 IMAD.IADD R14, R14, 0x1, -R5 ;  /* 0x000000010e0ee824 */ /* 0x000fe200078e0a05 */
[----:B------:R-:W-:Y:S01]  /*1db0*/  ISETP.GE.AND P6, PT, R27, RZ, PT ;  /* 0x000000ff1b00720c */ /* 0x000fe20003fc6270 */
[----:B-1----:R-:W-:-:S02]  /*1dc0*/  IMAD.MOV.U32 R2, RZ, RZ, R18 ;  /* 0x000000ffff027224 */ /* 0x002fc400078e0012 */
[----:B------:R-:W-:Y:S01]  /*1dd0*/  @!P1 IMAD.IADD R16, R16, 0x1, -R5 ;  /* 0x0000000110109824 */ /* 0x000fe200078e0a05 */
[C---:B------:R-:W-:Y:S01]  /*1de0*/  ISETP.GT.U32.AND P1, PT, R5.reuse, R8, PT ;  /* 0x000000080500720c */ /* 0x040fe20003f24070 */
[----:B------:R-:W-:Y:S01]  /*1df0*/  @!P3 IMAD.MOV R6, RZ, RZ, -R6 ;  /* 0x000000ffff06b224 */ /* 0x000fe200078e0a06 */
[----:B------:R-:W-:Y:S01]  /*1e00*/  ISETP.GT.U32.AND P3, PT, R5, R14, PT ;  /* 0x0000000e0500720c */ /* 0x000fe20003f64070 */
[----:B------:R-:W-:Y:S01]  /*1e10*/  @!P5 IMAD.MOV R3, RZ, RZ, -R3 ;  /* 0x000000ffff03d224 */ /* 0x000fe200078e0a03 */
[----:B------:R-:W-:Y:S01]  /*1e20*/  ISETP.GE.AND P5, PT, R19, RZ, PT ;  /* 0x000000ff1300720c */ /* 0x000fe20003fa6270 */
[----:B------:R-:W-:Y:S01]  /*1e30*/  IMAD.HI.U32 R7, R12, R24, RZ ;  /* 0x000000180c077227 */ /* 0x000fe200078e00ff */
[----:B------:R-:W-:Y:S03]  /*1e40*/  STL [R1+0xa8], R6 ;  /* 0x0000a80601007387 */ /* 0x000fe60000100800 */
[----:B------:R-:W-:Y:S01]  /*1e50*/  @!P2 IMAD.MOV R2, RZ, RZ, -R2 ;  /* 0x000000ffff02a224 */ /* 0x000fe200078e0a02 */
[----:B------:R1:W-:Y:S01]  /*1e60*/  STL [R1+0xa4], R3 ;  /* 0x0000a40301007387 */ /* 0x0003e20000100800 */
[----:B------:R-:W-:Y:S01]  /*1e70*/  VIADD R13, R0, 0x1a ;  /* 0x0000001a000d7836 */ /* 0x000fe20000000000 */
[C---:B------:R-:W-:Y:S01]  /*1e80*/  ISETP.GT.U32.AND P2, PT, R5.reuse, R16, PT ;  /* 0x000000100500720c */ /* 0x040fe20003f44070 */
[----:B------:R-:W-:Y:S01]  /*1e90*/  IMAD.MOV R7, RZ, RZ, -R7 ;  /* 0x000000ffff077224 */ /* 0x000fe200078e0a07 */
[----:B------:R2:W-:Y:S01]  /*1ea0*/  STL [R1+0xa0], R2 ;  /* 0x0000a00201007387 */ /* 0x0005e20000100800 */
[--C-:B------:R-:W-:Y:S01]  /*1eb0*/  @!P1 IMAD.IADD R8, R8, 0x1, -R5.reuse ;  /* 0x0000000108089824 */ /* 0x100fe200078e0a05 */
[----:B------:R-:W-:Y:S01]  /*1ec0*/  IABS R9, R13 ;  /* 0x0000000d00097213 */ /* 0x000fe20000000000 */
[----:B------:R-:W-:Y:S01]  /*1ed0*/  IMAD R24, R5, R7, R24 ;  /* 0x0000000705187224 */ /* 0x000fe200078e0218 */
[----:B------:R-:W-:Y:S01]  /*1ee0*/  ISETP.GE.AND P1, PT, R21, RZ, PT ;  /* 0x000000ff1500720c */ /* 0x000fe20003f26270 */
[----:B------:R-:W-:Y:S01]  /*1ef0*/  @!P3 IMAD.IADD R14, R14, 0x1, -R5 ;  /* 0x000000010e0eb824 */ /* 0x000fe200078e0a05 */
[----:B------:R-:W-:Y:S01]  /*1f00*/  ISETP.GE.AND P3, PT, R11, RZ, PT ;  /* 0x000000ff0b00720c */ /* 0x000fe20003f66270 */
[----:B-1----:R-:W-:-:S02]  /*1f10*/  IMAD.MOV.U32 R3, RZ, RZ, R20 ;  /* 0x000000ffff037224 */ /* 0x002fc400078e0014 */
[----:B------:R-:W-:Y:S02]  /*1f20*/  IMAD.MOV.U32 R7, RZ, RZ, R9 ;  /* 0x000000ffff077224 */ /* 0x000fe400078e0009 */
[----:B--2---:R-:W-:Y:S02]  /*1f30*/  IMAD.MOV.U32 R2, RZ, RZ, R22 ;  /* 0x000000ffff027224 */ /* 0x004fe400078e0016 */
[----:B------:R-:W-:Y:S01]  /*1f40*/  @!P4 IMAD.MOV R3, RZ, RZ, -R3 ;  /* 0x000000ffff03c224 */ /* 0x000fe200078e0a03 */
[----:B------:R-:W-:Y:S01]  /*1f50*/  ISETP.GT.U32.AND P4, PT, R5, R24, PT ;  /* 0x000000180500720c */ /* 0x000fe20003f84070 */
[----:B------:R-:W-:Y:S01]  /*1f60*/  @!P6 IMAD.MOV R2, RZ, RZ, -R2 ;  /* 0x000000ffff02e224 */ /* 0x000fe200078e0a02 */
[----:B------:R-:W-:Y:S01]  /*1f70*/  ISETP.GE.AND P6, PT, R28, RZ, PT ;  /* 0x000000ff1c00720c */ /* 0x000fe20003fc6270 */
[----:B------:R-:W-:Y:S01]  /*1f80*/  IMAD.HI.U32 R4, R12, R7, RZ ;  /* 0x000000070c047227 */ /* 0x000fe200078e00ff */
[----:B------:R1:W-:Y:S03]  /*1f90*/  STL [R1+0x9c], R3 ;  /* 0x00009c0301007387 */ /* 0x0003e60000100800 */
[----:B------:R-:W-:Y:S01]  /*1fa0*/  IMAD.MOV R4, RZ, RZ, -R4 ;  /* 0x000000ffff047224 */ /* 0x000fe200078e0a04 */
[----:B------:R2:W-:Y:S01]  /*1fb0*/  STL [R1+0x98], R2 ;  /* 0x0000980201007387 */ /* 0x0005e20000100800 */
[----:B------:R-:W-:Y:S01]  /*1fc0*/  @!P2 IMAD.IADD R16, R16, 0x1, -R5 ;  /* 0x000000011010a824 */ /* 0x000fe200078e0a05 */
[----:B------:R-:W-:Y:S01]  /*1fd0*/  ISETP.GE.AND P2, PT, R13, RZ, PT ;  /* 0x000000ff0d00720c */ /* 0x000fe20003f46270 */
[----:B------:R-:W-:-:S02]  /*1fe0*/  IMAD R4, R5, R4, R7 ;  /* 0x0000000405047224 */ /* 0x000fc400078e0207 */
[----:B------:R-:W-:Y:S02]  /*1ff0*/  @!P4 IMAD.IADD R24, R24, 0x1, -R5 ;  /* 0x000000011818c824 */ /* 0x000fe400078e0a05 */
[C---:B------:R-:W-:Y:S02]  /*2000*/  VIADD R7, R0.reuse, 0x1b ;  /* 0x0000001b00077836 */ /* 0x040fe40000000000 */
[----:B-1----:R-:W-:Y:S01]  /*2010*/  IMAD.MOV.U32 R3, RZ, RZ, R14 ;  /* 0x000000ffff037224 */ /* 0x002fe200078e000e */
[----:B------:R-:W-:Y:S01]  /*2020*/  ISETP.GT.U32.AND P4, PT, R5, R24, PT ;  /* 0x000000180500720c */ /* 0x000fe20003f84070 */
[----:B--2---:R-:W-:Y:S01]  /*2030*/  IMAD.MOV.U32 R2, RZ, RZ, R8 ;  /* 0x000000ffff027224 */ /* 0x004fe200078e0008 */
[----:B------:R-:W-:Y:S01]  /*2040*/  IABS R8, R7 ;  /* 0x0000000700087213 */ /* 0x000fe20000000000 */
[----:B------:R-:W-:Y:S02]  /*2050*/  VIADD R9, R0, 0x1c ;  /* 0x0000001c00097836 */ /* 0x000fe40000000000 */
[----:B------:R-:W-:Y:S01]  /*2060*/  @!P5 IMAD.MOV R2, RZ, RZ, -R2 ;  /* 0x000000ffff02d224 */ /* 0x000fe200078e0a02 */
[----:B------:R-:W-:Y:S01]  /*2070*/  ISETP.GE.AND P5, PT, R7, RZ, PT ;  /* 0x000000ff0700720c */ /* 0x000fe20003fa6270 */
[----:B------:R-:W-:Y:S01]  /*2080*/  IMAD.HI.U32 R7, R12, R8, RZ ;  /* 0x000000080c077227 */ /* 0x000fe200078e00ff */
[----:B------:R-:W-:-:S02]  /*2090*/  IABS R13, R9 ;  /* 0x00000009000d7213 */ /* 0x000fc40000000000 */
[----:B------:R1:W-:Y:S01]  /*20a0*/  STL [R1+0x94], R2 ;  /* 0x0000940201007387 */ /* 0x0003e20000100800 */
[----:B------:R-:W-:Y:S01]  /*20b0*/  @!P6 IMAD.MOV R3, RZ, RZ, -R3 ;  /* 0x000000ffff03e224 */ /* 0x000fe200078e0a03 */
[----:B------:R-:W-:Y:S01]  /*20c0*/  ISETP.GE.AND P6, PT, R9, RZ, PT ;  /* 0x000000ff0900720c */ /* 0x000fe20003fc6270 */
[C---:B------:R-:W-:Y:S02]  /*20d0*/  VIADD R23, R0.reuse, 0x1e ;  /* 0x0000001e00177836 */ /* 0x040fe40000000000 */
[----:B------:R-:W-:Y:S01]  /*20e0*/  VIADD R10, R0, 0x1d ;  /* 0x0000001d000a7836 */ /* 0x000fe20000000000 */
[----:B------:R-:W-:Y:S01]  /*20f0*/  STL [R1+0x90], R3 ;  /* 0x0000900301007387 */ /* 0x000fe20000100800 */
[----:B------:R-:W-:Y:S01]  /*2100*/  @!P4 IMAD.IADD R24, R24, 0x1, -R5 ;  /* 0x000000011818c824 */ /* 0x000fe200078e0a05 */
[----:B------:R-:W-:Y:S01]  /*2110*/  IABS R17, R23 ;  /* 0x0000001700117213 */ /* 0x000fe20000000000 */
[----:B------:R-:W-:Y:S01]  /*2120*/  IMAD.MOV R7, RZ, RZ, -R7 ;  /* 0x000000ffff077224 */ /* 0x000fe200078e0a07 */
[----:B------:R-:W-:Y:S01]  /*2130*/  ISETP.GE.AND P4, PT, R10, RZ, PT ;  /* 0x000000ff0a00720c */ /* 0x000fe20003f86270 */
[----:B-1----:R-:W-:Y:S01]  /*2140*/  IMAD.MOV.U32 R2, RZ, RZ, R16 ;  /* 0x000000ffff027224 */ /* 0x002fe200078e0010 */
[----:B------:R-:W-:Y:S01]  /*2150*/  IABS R16, R10 ;  /* 0x0000000a00107213 */ /* 0x000fe20000000000 */
[----:B------:R-:W-:-:S02]  /*2160*/  IMAD R8, R5, R7, R8 ;  /* 0x0000000705087224 */ /* 0x000fc400078e0208 */
[----:B------:R-:W-:Y:S01]  /*2170*/  @!P1 IMAD.MOV R2, RZ, RZ, -R2 ;  /* 0x000000ffff029224 */ /* 0x000fe200078e0a02 */
[----:B------:R-:W-:Y:S01]  /*2180*/  ISETP.GT.U32.AND P1, PT, R5, R4, PT ;  /* 0x000000040500720c */ /* 0x000fe20003f24070 */
[----:B------:R-:W-:-:S03]  /*2190*/  IMAD.HI.U32 R7, R12, R13, RZ ;  /* 0x0000000d0c077227 */ /* 0x000fc600078e00ff */
[----:B------:R1:W-:Y:S01]  /*21a0*/  STL [R1+0x8c], R2 ;  /* 0x00008c0201007387 */ /* 0x0003e20000100800 */
[----:B------:R-:W-:-:S04]  /*21b0*/  IMAD.HI.U32 R10, R12, R17, RZ ;  /* 0x000000110c0a7227 */ /* 0x000fc800078e00ff */
[----:B------:R-:W-:-:S04]  /*21c0*/  IMAD.HI.U32 R9, R12, R16, RZ ;  /* 0x000000100c097227 */ /* 0x000fc800078e00ff */
[----:B------:R-:W-:Y:S02]  /*21d0*/  @!P1 IMAD.IADD R4, R4, 0x1, -R5 ;  /* 0x0000000104049824 */ /* 0x000fe400078e0a05 */
[----:B-1----:R-:W-:Y:S02]  /*21e0*/  IMAD.MOV.U32 R2, RZ, RZ, R24 ;  /* 0x000000ffff027224 */ /* 0x002fe400078e0018 */
[----:B------:R-:W-:Y:S01]  /*21f0*/  IMAD.MOV R14, RZ, RZ, -R7 ;  /* 0x000000ffff0e7224 */ /* 0x000fe200078e0a07 */
[C---:B------:R-:W-:Y:S01]  /*2200*/  ISETP.GT.U32.AND P1, PT, R5.reuse, R4, PT ;  /* 0x000000040500720c */ /* 0x040fe20003f24070 */
[----:B------:R-:W-:Y:S01]  /*2210*/  @!P3 IMAD.MOV R2, RZ, RZ, -R2 ;  /* 0x000000ffff02b224 */ /* 0x000fe200078e0a02 */
[C---:B------:R-:W-:Y:S01]  /*2220*/  ISETP.GT.U32.AND P3, PT, R5.reuse, R8, PT ;  /* 0x000000080500720c */ /* 0x040fe20003f64070 */
[----:B------:R-:W-:Y:S02]  /*2230*/  VIADD R21, R0, 0x1f ;  /* 0x0000001f00157836 */ /* 0x000fe40000000000 */
[----:B------:R-:W-:Y:S01]  /*2240*/  IMAD.MOV R18, RZ, RZ, -R10 ;  /* 0x000000ffff127224 */ /* 0x000fe200078e0a0a */
[----:B------:R1:W-:Y:S01]  /*2250*/  STL [R1+0x88], R2 ;  /* 0x0000880201007387 */ /* 0x0003e20000100800 */
[----:B------:R-:W-:Y:S01]  /*2260*/  IMAD.MOV R9, RZ, RZ, -R9 ;  /* 0x000000ffff097224 */ /* 0x000fe200078e0a09 */
[----:B------:R-:W-:Y:S01]  /*2270*/  IABS R19, R21 ;  /* 0x0000001500137213 */ /* 0x000fe20000000000 */
[----:B------:R-:W-:-:S02]  /*2280*/  IMAD R10, R5, R14, R13 ;  /* 0x0000000e050a7224 */ /* 0x000fc400078e020d */
[C---:B------:R-:W-:Y:S02]  /*2290*/  IMAD R14, R5.reuse, R9, R16 ;  /* 0x00000009050e7224 */ /* 0x040fe400078e0210 */
[--C-:B------:R-:W-:Y:S01]  /*22a0*/  @!P1 IMAD.IADD R4, R4, 0x1, -R5.reuse ;  /* 0x0000000104049824 */ /* 0x100fe200078e0a05 */
[C---:B------:R-:W-:Y:S01]  /*22b0*/  ISETP.GT.U32.AND P1, PT, R5.reuse, R10, PT ;  /* 0x0000000a0500720c */ /* 0x040fe20003f24070 */
[----:B------:R-:W-:Y:S01]  /*22c0*/  @!P3 IMAD.IADD R8, R8, 0x1, -R5 ;  /* 0x000000010808b824 */ /* 0x000fe200078e0a05 */
[----:B------:R-:W-:Y:S01]  /*22d0*/  ISETP.GT.U32.AND P3, PT, R5, R14, PT ;  /* 0x0000000e0500720c */ /* 0x000fe20003f64070 */
[----:B------:R-:W-:-:S04]  /*22e0*/  IMAD.HI.U32 R11, R12, R19, RZ ;  /* 0x000000130c0b7227 */ /* 0x000fc800078e00ff */
[----:B------:R-:W-:Y:S02]  /*22f0*/  IMAD.MOV R20, RZ, RZ, -R11 ;  /* 0x000000ffff147224 */ /* 0x000fe400078e0a0b */
[----:B-1----:R-:W-:Y:S02]  /*2300*/  IMAD.MOV.U32 R2, RZ, RZ, R4 ;  /* 0x000000ffff027224 */ /* 0x002fe400078e0004 */
[C---:B------:R-:W-:Y:S02]  /*2310*/  IMAD R16, R5.reuse, R18, R17 ;  /* 0x0000001205107224 */ /* 0x040fe400078e0211 */
[----:B------:R-:W-:Y:S02]  /*2320*/  IMAD R18, R5, R20, R19 ;  /* 0x0000001405127224 */ /* 0x000fe400078e0213 */
[----:B------:R-:W-:Y:S02]  /*2330*/  VIADD R19, R0, 0x20 ;  /* 0x0000002000137836 */ /* 0x000fe40000000000 */
[----:B------:R-:W-:-:S02]  /*2340*/  @!P1 IMAD.IADD R10, R10, 0x1, -R5 ;  /* 0x000000010a0a9824 */ /* 0x000fc400078e0a05 */
[----:B------:R-:W-:Y:S01]  /*2350*/  @!P2 IMAD.MOV R2, RZ, RZ, -R2 ;  /* 0x000000ffff02a224 */ /* 0x000fe200078e0a02 */
[C---:B------:R-:W-:Y:S01]  /*2360*/  ISETP.GT.U32.AND P2, PT, R5.reuse, R8, PT ;  /* 0x000000080500720c */ /* 0x040fe20003f44070 */
[----:B------:R-:W-:Y:S01]  /*2370*/  @!P3 IMAD.IADD R14, R14, 0x1, -R5 ;  /* 0x000000010e0eb824 */ /* 0x000fe200078e0a05 */
[----:B------:R-:W-:Y:S01]  /*2380*/  IABS R9, R19 ;  /* 0x0000001300097213 */ /* 0x000fe20000000000 */
[----:B------:R-:W-:Y:S01]  /*2390*/  VIADD R25, R0, 0x21 ;  /* 0x0000002100197836 */ /* 0x000fe20000000000 */
[C---:B------:R-:W-:Y:S01]  /*23a0*/  ISETP.GT.U32.AND P1, PT, R5.reuse, R10, PT ;  /* 0x0000000a0500720c */ /* 0x040fe20003f24070 */
[----:B------:R1:W-:Y:S01]  /*23b0*/  STL [R1+0x84], R2 ;  /* 0x0000840201007387 */ /* 0x0003e20000100800 */
[----:B------:R-:W-:Y:S01]  /*23c0*/  ISETP.GT.U32.AND P3, PT, R5, R14, PT ;  /* 0x0000000e0500720c */ /* 0x000fe20003f64070 */
[----:B------:R-:W-:Y:S01]  /*23d0*/  IMAD.HI.U32 R4, R12, R9, RZ ;  /* 0x000000090c047227 */ /* 0x000fe200078e00ff */
[----:B------:R-:W-:-:S03]  /*23e0*/  IABS R20, R25 ;  /* 0x0000001900147213 */ /* 0x000fc60000000000 */
[----:B------:R-:W-:Y:S02]  /*23f0*/  IMAD.MOV R4, RZ, RZ, -R4 ;  /* 0x000000ffff047224 */ /* 0x000fe400078e0a04 */
[----:B------:R-:W-:Y:S01]  /*2400*/  @!P2 IMAD.IADD R8, R8, 0x1, -R5 ;  /* 0x000000010808a824 */ /* 0x000fe200078e0a05 */
[----:B------:R-:W-:Y:S01]  /*2410*/  ISETP.GT.U32.AND P2, PT, R5, R16, PT ;  /* 0x000000100500720c */ /* 0x000fe20003f44070 */
[----:B------:R-:W-:-:S04]  /*2420*/  IMAD.HI.U32 R7, R12, R20, RZ ;  /* 0x000000140c077227 */ /* 0x000fc800078e00ff */
[----:B------:R-:W-:Y:S01]  /*2430*/  @!P1 IMAD.IADD R10, R10, 0x1, -R5 ;  /* 0x000000010a0a9824 */ /* 0x000fe200078e0a05 */
[C---:B------:R-:W-:Y:S01]  /*2440*/  ISETP.GT.U32.AND P1, PT, R5.reuse, R18, PT ;  /* 0x000000120500720c */ /* 0x040fe20003f24070 */
[C---:B------:R-:W-:Y:S02]  /*2450*/  IMAD R4, R5.reuse, R4, R9 ;  /* 0x0000000405047224 */ /* 0x040fe400078e0209 */
[----:B------:R-:W-:Y:S02]  /*2460*/  IMAD.MOV R7, RZ, RZ, -R7 ;  /* 0x000000ffff077224 */ /* 0x000fe400078e0a07 */
[----:B-1----:R-:W-:Y:S02]  /*2470*/  IMAD.MOV.U32 R2, RZ, RZ, R8 ;  /* 0x000000ffff027224 */ /* 0x002fe400078e0008 */
[----:B------:R-:W-:Y:S01]  /*2480*/  @!P3 IMAD.IADD R14, R14, 0x1, -R5 ;  /* 0x000000010e0eb824 */ /* 0x000fe200078e0a05 */
[----:B------:R-:W-:Y:S01]  /*2490*/  ISETP.GT.U32.AND P3, PT, R5, R4, PT ;  /* 0x000000040500720c */ /* 0x000fe20003f64070 */
[----:B------:R-:W-:-:S02]  /*24a0*/  VIADD R27, R0, 0x22 ;  /* 0x00000022001b7836 */ /* 0x000fc40000000000 */
[C---:B------:R-:W-:Y:S02]  /*24b0*/  IMAD R20, R5.reuse, R7, R20 ;  /* 0x0000000705147224 */ /* 0x040fe400078e0214 */
[----:B------:R-:W-:Y:S01]  /*24c0*/  @!P5 IMAD.MOV R2, RZ, RZ, -R2 ;  /* 0x000000ffff02d224 */ /* 0x000fe200078e0a02 */
[----:B------:R-:W-:Y:S01]  /*24d0*/  IABS R22, R27 ;  /* 0x0000001b00167213 */ /* 0x000fe20000000000 */
[--C-:B------:R-:W-:Y:S01]  /*24e0*/  @!P2 IMAD.IADD R16, R16, 0x1, -R5.reuse ;  /* 0x000000011010a824 */ /* 0x100fe200078e0a05 */
[C---:B------:R-:W-:Y:S01]  /*24f0*/  ISETP.GT.U32.AND P2, PT, R5.reuse, R20, PT ;  /* 0x000000140500720c */ /* 0x040fe20003f44070 */
[----:B------:R-:W-:Y:S01]  /*2500*/  @!P1 IMAD.IADD R18, R18, 0x1, -R5 ;  /* 0x0000000112129824 */ /* 0x000fe200078e0a05 */
[----:B------:R1:W-:Y:S01]  /*2510*/  STL [R1+0x80], R2 ;  /* 0x0000800201007387 */ /* 0x0003e20000100800 */
[C---:B------:R-:W-:Y:S01]  /*2520*/  VIADD R28, R0.reuse, 0x23 ;  /* 0x00000023001c7836 */ /* 0x040fe20000000000 */
[----:B------:R-:W-:Y:S01]  /*2530*/  ISETP.GT.U32.AND P5, PT, R5, R16, PT ;  /* 0x000000100500720c */ /* 0x000fe20003fa4070 */
[----:B------:R-:W-:Y:S01]  /*2540*/  VIADD R17, R0, 0x24 ;  /* 0x0000002400117836 */ /* 0x000fe20000000000 */
[----:B------:R-:W-:Y:S01]  /*2550*/  ISETP.GE.AND P1, PT, R23, RZ, PT ;  /* 0x000000ff1700720c */ /* 0x000fe20003f26270 */
[----:B------:R-:W-:Y:S01]  /*2560*/  IMAD.HI.U32 R7, R12, R22, RZ ;  /* 0x000000160c077227 */ /* 0x000fe200078e00ff */
[----:B------:R-:W-:-:S02]  /*2570*/  IABS R24, R28 ;  /* 0x0000001c00187213 */ /* 0x000fc40000000000 */
[----:B------:R-:W-:Y:S01]  /*2580*/  IABS R13, R17 ;  /* 0x00000011000d7213 */ /* 0x000fe20000000000 */
[----:B------:R-:W-:Y:S01]  /*2590*/  @!P3 IMAD.IADD R4, R4, 0x1, -R5 ;  /* 0x000000010404b824 */ /* 0x000fe200078e0a05 */
[C---:B------:R-:W-:Y:S01]  /*25a0*/  ISETP.GT.U32.AND P3, PT, R5.reuse, R18, PT ;  /* 0x000000120500720c */ /* 0x040fe20003f64070 */
[----:B-1----:R-:W-:Y:S02]  /*25b0*/  IMAD.MOV.U32 R2, RZ, RZ, R10 ;  /* 0x000000ffff027224 */ /* 0x002fe400078e000a */
[----:B------:R-:W-:Y:S02]  /*25c0*/  IMAD.MOV R7, RZ, RZ, -R7 ;  /* 0x000000ffff077224 */ /* 0x000fe400078e0a07 */
[----:B------:R-:W-:Y:S01]  /*25d0*/  @!P6 IMAD.MOV R2, RZ, RZ, -R2 ;  /* 0x000000ffff02e224 */ /* 0x000fe200078e0a02 */
[C---:B------:R-:W-:Y:S01]  /*25e0*/  ISETP.GT.U32.AND P6, PT, R5.reuse, R4, PT ;  /* 0x000000040500720c */ /* 0x040fe20003fc4070 */
[----:B------:R-:W-:Y:S02]  /*25f0*/  IMAD R22, R5, R7, R22 ;  /* 0x0000000705167224 */ /* 0x000fe400078e0216 */
[----:B------:R-:W-:Y:S01]  /*2600*/  @!P2 IMAD.IADD R20, R20, 0x1, -R5 ;  /* 0x000000011414a824 */ /* 0x000fe200078e0a05 */
[----:B------:R1:W-:Y:S01]  /*2610*/  STL [R1+0x7c], R2 ;  /* 0x00007c0201007387 */ /* 0x0003e20000100800 */
[----:B------:R-:W-:-:S03]  /*2620*/  IMAD.HI.U32 R9, R12, R24, RZ ;  /* 0x000000180c097227 */ /* 0x000fc600078e00ff */
[----:B------:R-:W-:Y:S01]  /*2630*/  ISETP.GT.U32.AND P2, PT, R5, R20, PT ;  /* 0x000000140500720c */ /* 0x000fe20003f44070 */
[----:B------:R-:W-:-:S04]  /*2640*/  IMAD.HI.U32 R11, R12, R13, RZ ;  /* 0x0000000d0c0b7227 */ /* 0x000fc800078e00ff */
[----:B------:R-:W-:Y:S02]  /*2650*/  IMAD.MOV R9, RZ, RZ, -R9 ;  /* 0x000000ffff097224 */ /* 0x000fe400078e0a09 */
[----:B-1----:R-:W-:Y:S02]  /*2660*/  IMAD.MOV.U32 R2, RZ, RZ, R14 ;  /* 0x000000ffff027224 */ /* 0x002fe400078e000e */
[----:B------:R-:W-:Y:S02]  /*2670*/  IMAD.MOV R26, RZ, RZ, -R11 ;  /* 0x000000ffff1a7224 */ /* 0x000fe400078e0a0b */
[----:B------:R-:W-:Y:S01]  /*2680*/  @!P4 IMAD.MOV R2, RZ, RZ, -R2 ;  /* 0x000000ffff02c224 */ /* 0x000fe200078e0a02 */
[----:B------:R-:W-:Y:S01]  /*2690*/  ISETP.GT.U32.AND P4, PT, R5, R22, PT ;  /* 0x000000160500720c */ /* 0x000fe20003f84070 */
[----:B------:R-:W-:Y:S01]  /*26a0*/  @!P3 IMAD.IADD R18, R18, 0x1, -R5 ;  /* 0x000000011212b824 */ /* 0x000fe200078e0a05 */
[----:B------:R-:W-:Y:S01]  /*26b0*/  ISETP.GE.AND P3, PT, R21, RZ, PT ;  /* 0x000000ff1500720c */ /* 0x000fe20003f66270 */
[C---:B------:R-:W-:Y:S01]  /*26c0*/  IMAD R24, R5.reuse, R9, R24 ;  /* 0x0000000905187224 */ /* 0x040fe200078e0218 */
[----:B------:R1:W-:Y:S01]  /*26d0*/  STL [R1+0x78], R2 ;  /* 0x0000780201007387 */ /* 0x0003e20000100800 */
[----:B------:R-:W-:-:S02]  /*26e0*/  IMAD R8, R5, R26, R13 ;  /* 0x0000001a05087224 */ /* 0x000fc400078e020d */
[----:B------:R-:W-:Y:S02]  /*26f0*/  VIADD R13, R0, 0x25 ;  /* 0x00000025000d7836 */ /* 0x000fe40000000000 */
[--C-:B------:R-:W-:Y:S01]  /*2700*/  @!P5 IMAD.IADD R16, R16, 0x1, -R5.reuse ;  /* 0x000000011010d824 */ /* 0x100fe200078e0a05 */
[----:B------:R-:W-:Y:S01]  /*2710*/  ISETP.GT.U32.AND P5, PT, R5, R24, PT ;  /* 0x000000180500720c */ /* 0x000fe20003fa4070 */
[--C-:B------:R-:W-:Y:S01]  /*2720*/  @!P2 IMAD.IADD R20, R20, 0x1, -R5.reuse ;  /* 0x000000011414a824 */ /* 0x100fe200078e0a05 */
[----:B------:R-:W-:Y:S01]  /*2730*/  IABS R10, R13 ;  /* 0x0000000d000a7213 */ /* 0x000fe20000000000 */
[----:B------:R-:W-:Y:S01]  /*2740*/  @!P4 IMAD.IADD R22, R22, 0x1, -R5 ;  /* 0x000000011616c824 */ /* 0x000fe200078e0a05 */
[----:B------:R-:W-:Y:S01]  /*2750*/  ISETP.GE.AND P2, PT, R19, RZ, PT ;  /* 0x000000ff1300720c */ /* 0x000fe20003f46270 */
[----:B------:R-:W-:Y:S01]  /*2760*/  IMAD.MOV.U32 R3, RZ, RZ, R16 ;  /* 0x000000ffff037224 */ /* 0x000fe200078e0010 */
[----:B------:R-:W-:Y:S01]  /*2770*/  ISETP.GE.AND P4, PT, R25, RZ, PT ;  /* 0x000000ff1900720c */ /* 0x000fe20003f86270 */
[----:B-1----:R-:W-:-:S02]  /*2780*/  IMAD.MOV.U32 R2, RZ, RZ, R18 ;  /* 0x000000ffff027224 */ /* 0x002fc400078e0012 */
[----:B------:R-:W-:-:S04]  /*2790*/  IMAD.HI.U32 R7, R12, R10, RZ ;  /* 0x0000000a0c077227 */ /* 0x000fc800078e00ff */
[----:B------:R-:W-:Y:S01]  /*27a0*/  @!P1 IMAD.MOV R3, RZ, RZ, -R3 ;  /* 0x000000ffff039224 */ /* 0x000fe200078e0a03 */
[C---:B------:R-:W-:Y:S01]  /*27b0*/  ISETP.GT.U32.AND P1, PT, R5.reuse, R22, PT ;  /* 0x000000160500720c */ /* 0x040fe20003f24070 */
[----:B------:R-:W-:Y:S02]  /*27c0*/  @!P3 IMAD.MOV R2, RZ, RZ, -R2 ;  /* 0x000000ffff02b224 */ /* 0x000fe400078e0a02 */
[----:B------:R-:W-:Y:S01]  /*27d0*/  @!P6 IMAD.IADD R4, R4, 0x1, -R5 ;  /* 0x000000010404e824 */ /* 0x000fe200078e0a05 */
[----:B------:R-:W-:Y:S01]  /*27e0*/  ISETP.GT.U32.AND P6, PT, R5, R8, PT ;  /* 0x000000080500720c */ /* 0x000fe20003fc4070 */
[----:B------:R-:W-:Y:S01]  /*27f0*/  IMAD.MOV R9, RZ, RZ, -R7 ;  /* 0x000000ffff097224 */ /* 0x000fe200078e0a07 */
[----:B------:R1:W-:Y:S01]  /*2800*/  STL [R1+0x74], R3 ;  /* 0x0000740301007387 */ /* 0x0003e20000100800 */
[--C-:B------:R-:W-:Y:S01]  /*2810*/  @!P5 IMAD.IADD R24, R24, 0x1, -R5.reuse ;  /* 0x000000011818d824 */ /* 0x100fe200078e0a05 */
[----:B------:R-:W-:Y:S01]  /*2820*/  ISETP.GE.AND P5, PT, R27, RZ, PT ;  /* 0x000000ff1b00720c */ /* 0x000fe20003fa6270 */
[C---:B------:R-:W-:Y:S01]  /*2830*/  IMAD R10, R5.reuse, R9, R10 ;  /* 0x00000009050a7224 */ /* 0x040fe200078e020a */
[----:B------:R2:W-:Y:S01]  /*2840*/  STL [R1+0x6c], R2 ;  /* 0x00006c0201007387 */ /* 0x0005e20000100800 */
[----:B------:R-:W-:Y:S01]  /*2850*/  VIADD R23, R0, 0x26 ;  /* 0x0000002600177836 */ /* 0x000fe20000000000 */
[----:B------:R-:W-:Y:S01]  /*2860*/  ISETP.GT.U32.AND P3, PT, R5, R24, PT ;  /* 0x000000180500720c */ /* 0x000fe20003f64070 */
[----:B------:R-:W-:Y:S01]  /*2870*/  @!P1 IMAD.IADD R22, R22, 0x1, -R5 ;  /* 0x0000000116169824 */ /* 0x000fe200078e0a05 */
[----:B------:R-:W-:Y:S01]  /*2880*/  ISETP.GE.AND P1, PT, R17, RZ, PT ;  /* 0x000000ff1100720c */ /* 0x000fe20003f26270 */
[----:B------:R-:W-:Y:S01]  /*2890*/  VIADD R16, R0, 0x27 ;  /* 0x0000002700107836 */ /* 0x000fe20000000000 */
[----:B------:R-:W-:Y:S01]  /*28a0*/  IABS R11, R23 ;  /* 0x00000017000b7213 */ /* 0x000fe20000000000 */
[----:B-1----:R-:W-:-:S02]  /*28b0*/  IMAD.MOV.U32 R3, RZ, RZ, R4 ;  /* 0x000000ffff037224 */ /* 0x002fc400078e0004 */
[----:B------:R-:W-:Y:S01]  /*28c0*/  @!P6 IMAD.IADD R8, R8, 0x1, -R5 ;  /* 0x000000010808e824 */ /* 0x000fe200078e0a05 */
[----:B------:R-:W-:Y:S01]  /*28d0*/  IABS R9, R16 ;  /* 0x0000001000097213 */ /* 0x000fe20000000000 */
[----:B--2---:R-:W-:Y:S02]  /*28e0*/  IMAD.MOV.U32 R2, RZ, RZ, R20 ;  /* 0x000000ffff027224 */ /* 0x004fe400078e0014 */
[----:B------:R-:W-:Y:S01]  /*28f0*/  @!P2 IMAD.MOV R3, RZ, RZ, -R3 ;  /* 0x000000ffff03a224 */ /* 0x000fe200078e0a03 */
[----:B------:R-:W-:Y:S01]  /*2900*/  ISETP.GE.AND P2, PT, R28, RZ, PT ;  /* 0x000000ff1c00720c */ /* 0x000fe20003f46270 */
[----:B------:R-:W-:Y:S01]  /*2910*/  @!P4 IMAD.MOV R2, RZ, RZ, -R2 ;  /* 0x000000ffff02c224 */ /* 0x000fe200078e0a02 */
[C---:B------:R-:W-:Y:S01]  /*2920*/  ISETP.GT.U32.AND P4, PT, R5.reuse, R10, PT ;  /* 0x0000000a0500720c */ /* 0x040fe20003f84070 */
[----:B------:R-:W-:Y:S01]  /*2930*/  IMAD.HI.U32 R7, R12, R11, RZ ;  /* 0x0000000b0c077227 */ /* 0x000fe200078e00ff */
[----:B------:R-:W-:Y:S01]  /*2940*/  STL [R1+0x38], R3 ;  /* 0x0000380301007387 */ /* 0x000fe20000100800 */
[----:B------:R-:W-:-:S02]  /*2950*/  ISETP.GT.U32.AND P6, PT, R5, R8, PT ;  /* 0x000000080500720c */ /* 0x000fc40003fc4070 */
[----:B------:R-:W-:Y:S01]  /*2960*/  IMAD.MOV R14, RZ, RZ, -R7 ;  /* 0x000000ffff0e7224 */ /* 0x000fe200078e0a07 */
[----:B------:R1:W-:Y:S01]  /*2970*/  STL [R1+0x34], R2 ;  /* 0x0000340201007387 */ /* 0x0003e20000100800 */
[----:B------:R-:W-:Y:S02]  /*2980*/  @!P3 IMAD.IADD R24, R24, 0x1, -R5 ;  /* 0x000000011818b824 */ /* 0x000fe400078e0a05 */
[----:B------:R-:W-:Y:S02]  /*2990*/  IMAD R4, R5, R14, R11 ;  /* 0x0000000e05047224 */ /* 0x000fe400078e020b */
[----:B------:R-:W-:-:S03]  /*29a0*/  IMAD.HI.U32 R7, R12, R9, RZ ;  /* 0x000000090c077227 */ /* 0x000fc600078e00ff */
[----:B------:R-:W-:Y:S01]  /*29b0*/  ISETP.GT.U32.AND P3, PT, R5, R4, PT ;  /* 0x000000040500720c */ /* 0x000fe20003f64070 */
[--C-:B------:R-:W-:Y:S01]  /*29c0*/  @!P4 IMAD.IADD R10, R10, 0x1, -R5.reuse ;  /* 0x000000010a0ac824 */ /* 0x100fe200078e0a05 */
[----:B------:R-:W-:Y:S01]  /*29d0*/  ISETP.GE.AND P4, PT, R23, RZ, PT ;  /* 0x000000ff1700720c */ /* 0x000fe20003f86270 */
[----:B-1----:R-:W-:Y:S02]  /*29e0*/  IMAD.MOV.U32 R2, RZ, RZ, R22 ;  /* 0x000000ffff027224 */ /* 0x002fe400078e0016 */
[----:B------:R-:W-:Y:S01]  /*29f0*/  @!P6 IMAD.IADD R8, R8, 0x1, -R5 ;  /* 0x000000010808e824 */ /* 0x000fe200078e0a05 */
[----:B------:R-:W-:Y:S01]  /*2a00*/  ISETP.GE.AND P6, PT, R13, RZ, PT ;  /* 0x000000ff0d00720c */ /* 0x000fe20003fc6270 */
[----:B------:R-:W-:Y:S01]  /*2a10*/  @!P5 IMAD.MOV R2, RZ, RZ, -R2 ;  /* 0x000000ffff02d224 */ /* 0x000fe200078e0a02 */
[----:B------:R-:W-:Y:S01]  /*2a20*/  ISETP.GT.U32.AND P5, PT, R5, R10, PT ;  /* 0x0000000a0500720c */ /* 0x000fe20003fa4070 */
[----:B------:R-:W-:Y:S02]  /*2a30*/  IMAD.MOV R14, RZ, RZ, -R7 ;  /* 0x000000ffff0e7224 */ /* 0x000fe400078e0a07 */
[----:B------:R-:W-:Y:S01]  /*2a40*/  VIADD R17, R0, 0x28 ;  /* 0x0000002800117836 */ /* 0x000fe20000000000 */
[----:B------:R1:W-:Y:S01]  /*2a50*/  STL [R1+0x30], R2 ;  /* 0x0000300201007387 */ /* 0x0003e20000100800 */
[----:B------:R-:W-:Y:S01]  /*2a60*/  @!P3 IMAD.IADD R4, R4, 0x1, -R5 ;  /* 0x000000010404b824 */ /* 0x000fe200078e0a05 */
[----:B------:R-:W-:Y:S01]  /*2a70*/  ISETP.GE.AND P3, PT, R16, RZ, PT ;  /* 0x000000ff1000720c */ /* 0x000fe20003f66270 */
[C---:B------:R-:W-:Y:S01]  /*2a80*/  VIADD R19, R0.reuse, 0x2b ;  /* 0x0000002b00137836 */ /* 0x040fe20000000000 */
[----:B------:R-:W-:Y:S01]  /*2a90*/  IABS R11, R17 ;  /* 0x00000011000b7213 */ /* 0x000fe20000000000 */
[----:B------:R-:W-:-:S02]  /*2aa0*/  VIADD R22, R0, 0x2e ;  /* 0x0000002e00167836 */ /* 0x000fc40000000000 */
[----:B------:R-:W-:Y:S01]  /*2ab0*/  VIADD R21, R0, 0x2d ;  /* 0x0000002d00157836 */ /* 0x000fe20000000000 */
[----:B------:R-:W-:Y:S01]  /*2ac0*/  IABS R20, R19 ;  /* 0x0000001300147213 */ /* 0x000fe20000000000 */
[----:B------:R-:W-:Y:S02]  /*2ad0*/  @!P5 IMAD.IADD R10, R10, 0x1, -R5 ;  /* 0x000000010a0ad824 */ /* 0x000fe400078e0a05 */
[----:B-1----:R-:W-:Y:S02]  /*2ae0*/  IMAD.MOV.U32 R2, RZ, RZ, R24 ;  /* 0x000000ffff027224 */ /* 0x002fe400078e0018 */
[----:B------:R-:W-:-:S04]  /*2af0*/  IMAD.HI.U32 R7, R12, R11, RZ ;  /* 0x0000000b0c077227 */ /* 0x000fc800078e00ff */
[----:B------:R-:W-:Y:S01]  /*2b00*/  @!P2 IMAD.MOV R2, RZ, RZ, -R2 ;  /* 0x000000ffff02a224 */ /* 0x000fe200078e0a02 */
[----:B------:R-:W-:Y:S01]  /*2b10*/  ISETP.GT.U32.AND P2, PT, R5, R4, PT ;  /* 0x000000040500720c */ /* 0x000fe20003f44070 */
[C---:B------:R-:W-:Y:S02]  /*2b20*/  VIADD R23, R0.reuse, 0x2f ;  /* 0x0000002f00177836 */ /* 0x040fe40000000000 */
[C---:B------:R-:W-:Y:S01]  /*2b30*/  VIADD R43, R0.reuse, 0x3e ;  /* 0x0000003e002b7836 */ /* 0x040fe20000000000 */
[----:B------:R1:W-:Y:S01]  /*2b40*/  STL [R1+0x24], R2 ;  /* 0x0000240201007387 */ /* 0x0003e20000100800 */
[C---:B------:R-:W-:Y:S01]  /*2b50*/  VIADD R46, R0.reuse, 0x40 ;  /* 0x00000040002e7836 */ /* 0x040fe20000000000 */
[----:B------:R-:W-:Y:S01]  /*2b60*/  IABS R18, R23 ;  /* 0x0000001700127213 */ /* 0x000fe20000000000 */
[C---:B------:R-:W-:Y:S02]  /*2b70*/  VIADD R44, R0.reuse, 0x3f ;  /* 0x0000003f002c7836 */ /* 0x040fe40000000000 */
[----:B------:R-:W-:-:S02]  /*2b80*/  VIADD R77, R0, 0x64 ;  /* 0x00000064004d7836 */ /* 0x000fc40000000000 */
[----:B------:R-:W-:Y:S02]  /*2b90*/  VIADD R83, R0, 0x6f ;  /* 0x0000006f00537836 */ /* 0x000fe40000000000 */
[----:B------:R-:W-:Y:S01]  /*2ba0*/  @!P2 IMAD.IADD R4, R4, 0x1, -R5 ;  /* 0x000000010404a824 */ /* 0x000fe200078e0a05 */
[----:B------:R-:W-:Y:S01]  /*2bb0*/  IABS R72, R77 ;  /* 0x0000004d00487213 */ /* 0x000fe20000000000 */
[----:B-1----:R-:W-:Y:S02]  /*2bc0*/  IMAD.MOV.U32 R2, RZ, RZ, R8 ;  /* 0x000000ffff027224 */ /* 0x002fe400078e0008 */
[----:B------:R-:W-:Y:S02]  /*2bd0*/  IMAD R8, R5, R14, R9 ;  /* 0x0000000e05087224 */ /* 0x000fe400078e0209 */
[----:B------:R-:W-:Y:S01]  /*2be0*/  @!P1 IMAD.MOV R2, RZ, RZ, -R2 ;  /* 0x000000ffff029224 */ /* 0x000fe200078e0a02 */
[----:B------:R-:W-:Y:S01]  /*2bf0*/  ISETP.GE.AND P1, PT, R17, RZ, PT ;  /* 0x000000ff1100720c */ /* 0x000fe20003f26270 */
[----:B------:R-:W-:Y:S01]  /*2c00*/  IMAD.MOV R14, RZ, RZ, -R7 ;  /* 0x000000ffff0e7224 */ /* 0x000fe200078e0a07 */
[C---:B------:R-:W-:Y:S01]  /*2c10*/  ISETP.GT.U32.AND P5, PT, R5.reuse, R8, PT ;  /* 0x000000080500720c */ /* 0x040fe20003fa4070 */
[----:B------:R-:W-:Y:S01]  /*2c20*/  VIADD R7, R0, 0x29 ;  /* 0x0000002900077836 */ /* 0x000fe20000000000 */
[----:B------:R1:W-:Y:S01]  /*2c30*/  STL [R1+0x20], R2 ;  /* 0x0000200201007387 */ /* 0x0003e20000100800 */
[----:B------:R-:W-:-:S02]  /*2c40*/  IMAD R14, R5, R14, R11 ;  /* 0x0000000e050e7224 */ /* 0x000fc400078e020b */
[----:B------:R-:W-:Y:S01]  /*2c50*/  VIADD R17, R0, 0x2a ;  /* 0x0000002a00117836 */ /* 0x000fe20000000000 */
[----:B------:R-:W-:Y:S02]  /*2c60*/  IABS R11, R7 ;  /* 0x00000007000b7213 */ /* 0x000fe40000000000 */
[----:B------:R-:W-:Y:S02]  /*2c70*/  ISETP.GT.U32.AND P2, PT, R5, R14, PT ;  /* 0x0000000e0500720c */ /* 0x000fe40003f44070 */
[----:B------:R-:W-:Y:S01]  /*2c80*/  IABS R13, R17 ;  /* 0x00000011000d7213 */ /* 0x000fe20000000000 */
[----:B-1----:R-:W-:Y:S02]  /*2c90*/  IMAD.MOV.U32 R2, RZ, RZ, R10 ;  /* 0x000000ffff027224 */ /* 0x002fe400078e000a */
[----:B------:R-:W-:Y:S02]  /*2ca0*/  @!P5 IMAD.IADD R8, R8, 0x1, -R5 ;  /* 0x000000010808d824 */ /* 0x000fe400078e0a05 */
[----:B------:R-:W-:Y:S01]  /*2cb0*/  @!P6 IMAD.MOV R2, RZ, RZ, -R2 ;  /* 0x000000ffff02e224 */ /* 0x000fe200078e0a02 */
[----:B------:R-:W-:Y:S01]  /*2cc0*/  ISETP.GE.AND P6, PT, R7, RZ, PT ;  /* 0x000000ff0700720c */ /* 0x000fe20003fc6270 */
[----:B------:R-:W-:Y:S01]  /*2cd0*/  IMAD.HI.U32 R7, R12, R11, RZ ;  /* 0x0000000b0c077227 */ /* 0x000fe200078e00ff */
[----:B------:R-:W-:-:S02]  /*2ce0*/  ISETP.GT.U32.AND P5, PT, R5, R8, PT ;  /* 0x000000080500720c */ /* 0x000fc40003fa4070 */
[----:B------:R1:W-:Y:S01]  /*2cf0*/  STL [R1+0x1c], R2 ;  /* 0x00001c0201007387 */ /* 0x0003e20000100800 */
[----:B------:R-:W-:-:S04]  /*2d00*/  IMAD.HI.U32 R9, R12, R13, RZ ;  /* 0x0000000d0c097227 */ /* 0x000fc800078e00ff */
[----:B------:R-:W-:-:S04]  /*2d10*/  IMAD.HI.U32 R10, R12, R20, RZ ;  /* 0x000000140c0a7227 */ /* 0x000fc800078e00ff */
[----:B------:R-:W-:Y:S02]  /*2d20*/  IMAD.MOV R16, RZ, RZ, -R9 ;  /* 0x000000ffff107224 */ /* 0x000fe400078e0a09 */
[----:B-1----:R-:W-:Y:S02]  /*2d30*/  IMAD.MOV.U32 R2, RZ, RZ, R4 ;  /* 0x000000ffff027224 */ /* 0x002fe400078e0004 */
[----:B------:R-:W-:Y:S02]  /*2d40*/  IMAD.MOV R4, RZ, RZ, -R7 ;  /* 0x000000ffff047224 */ /* 0x000fe400078e0a07 */
[----:B------:R-:W-:Y:S02]  /*2d50*/  @!P5 IMAD.IADD R8, R8, 0x1, -R5 ;  /* 0x000000010808d824 */ /* 0x000fe400078e0a05 */
[----:B------:R-:W-:Y:S02]  /*2d60*/  IMAD R4, R5, R4, R11 ;  /* 0x0000000405047224 */ /* 0x000fe400078e020b */
[----:B------:R-:W-:-:S02]  /*2d70*/  @!P2 IMAD.IADD R14, R14, 0x1, -R5 ;  /* 0x000000010e0ea824 */ /* 0x000fc400078e0a05 */
[----:B------:R-:W-:Y:S01]  /*2d80*/  @!P4 IMAD.MOV R2, RZ, RZ, -R2 ;  /* 0x000000ffff02c224 */ /* 0x000fe200078e0a02 */
[C---:B------:R-:W-:Y:S01]  /*2d90*/  ISETP.GT.U32.AND P5, PT, R5.reuse, R4, PT ;  /* 0x000000040500720c */ /* 0x040fe20003fa4070 */
[----:B------:R-:W-:Y:S01]  /*2da0*/  IMAD.MOV R7, RZ, RZ, -R10 ;  /* 0x000000ffff077224 */ /* 0x000fe200078e0a0a */
[C---:B------:R-:W-:Y:S01]  /*2db0*/  ISETP.GT.U32.AND P2, PT, R5.reuse, R14, PT ;  /* 0x0000000e0500720c */ /* 0x040fe20003f44070 */
[----:B------:R-:W-:Y:S01]  /*2dc0*/  IMAD R10, R5, R16, R13 ;  /* 0x00000010050a7224 */ /* 0x000fe200078e020d */
[----:B------:R1:W-:Y:S01]  /*2dd0*/  STL [R1+0x18], R2 ;  /* 0x0000180201007387 */ /* 0x0003e20000100800 */
[----:B------:R-:W-:Y:S01]  /*2de0*/  VIADD R13, R0, 0x2c ;  /* 0x0000002c000d7836 */ /* 0x000fe20000000000 */
[----:B------:R-:W-:Y:S01]  /*2df0*/  ISETP.GE.AND P4, PT, R17, RZ, PT ;  /* 0x000000ff1100720c */ /* 0x000fe20003f86270 */
[----:B------:R-:W-:Y:S01]  /*2e00*/  IMAD R20, R5, R7, R20 ;  /* 0x0000000705147224 */ /* 0x000fe200078e0214 */
[----:B------:R-:W-:Y:S01]  /*2e10*/  IABS R17, R22 ;  /* 0x0000001600117213 */ /* 0x000fe20000000000 */
[----:B------:R-:W-:Y:S01]  /*2e20*/  IMAD.HI.U32 R11, R12, R18, RZ ;  /* 0x000000120c0b7227 */ /* 0x000fe200078e00ff */
[----:B------:R-:W-:-:S02]  /*2e30*/  IABS R9, R13 ;  /* 0x0000000d00097213 */ /* 0x000fc40000000000 */
[----:B------:R-:W-:Y:S01]  /*2e40*/  IABS R16, R21 ;  /* 0x0000001500107213 */ /* 0x000fe20000000000 */
[----:B------:R-:W-:Y:S01]  /*2e50*/  @!P5 IMAD.IADD R4, R4, 0x1, -R5 ;  /* 0x000000010404d824 */ /* 0x000fe200078e0a05 */
[----:B------:R-:W-:Y:S01]  /*2e60*/  ISETP.GT.U32.AND P5, PT, R5, R20, PT ;  /* 0x000000140500720c */ /* 0x000fe20003fa4070 */
[----:B-1----:R-:W-:Y:S02]  /*2e70*/  IMAD.MOV.U32 R2, RZ, RZ, R8 ;  /* 0x000000ffff027224 */ /* 0x002fe400078e0008 */
[----:B------:R-:W-:-:S04]  /*2e80*/  IMAD.HI.U32 R7, R12, R9, RZ ;  /* 0x000000090c077227 */ /* 0x000fc800078e00ff */
[----:B------:R-:W-:Y:S01]  /*2e90*/  @!P3 IMAD.MOV R2, RZ, RZ, -R2 ;  /* 0x000000ffff02b224 */ /* 0x000fe200078e0a02 */
[C---:B------:R-:W-:Y:S01]  /*2ea0*/  ISETP.GT.U32.AND P3, PT, R5.reuse, R4, PT ;  /* 0x000000040500720c */ /* 0x040fe20003f64070 */
[----:B------:R-:W-:Y:S02]  /*2eb0*/  IMAD.MOV R8, RZ, RZ, -R7 ;  /* 0x000000ffff087224 */ /* 0x000fe400078e0a07 */
[----:B------:R-:W-:Y:S01]  /*2ec0*/  @!P2 IMAD.IADD R14, R14, 0x1, -R5 ;  /* 0x000000010e0ea824 */ /* 0x000fe200078e0a05 */
[C---:B------:R-:W-:Y:S01]  /*2ed0*/  ISETP.GT.U32.AND P2, PT, R5.reuse, R10, PT ;  /* 0x0000000a0500720c */ /* 0x040fe20003f44070 */
[----:B------:R-:W-:Y:S01]  /*2ee0*/  IMAD R8, R5, R8, R9 ;  /* 0x0000000805087224 */ /* 0x000fe200078e0209 */
[----:B------:R1:W-:Y:S01]  /*2ef0*/  STL [R1+0x14], R2 ;  /* 0x0000140201007387 */ /* 0x0003e20000100800 */
[----:B------:R-:W-:Y:S02]  /*2f00*/  @!P5 IMAD.IADD R20, R20, 0x1, -R5 ;  /* 0x000000011414d824 */ /* 0x000fe400078e0a05 */
[----:B------:R-:W-:-:S03]  /*2f10*/  IMAD.HI.U32 R9, R12, R17, RZ ;  /* 0x000000110c097227 */ /* 0x000fc600078e00ff */
[C---:B------:R-:W-:Y:S01]  /*2f20*/  ISETP.GT.U32.AND P5, PT, R5.reuse, R20, PT ;  /* 0x000000140500720c */ /* 0x040fe20003fa4070 */
[----:B------:R-:W-:Y:S01]  /*2f30*/  @!P3 IMAD.IADD R4, R4, 0x1, -R5 ;  /* 0x000000010404b824 */ /* 0x000fe200078e0a05 */
[----:B------:R-:W-:Y:S01]  /*2f40*/  ISETP.GT.U32.AND P3, PT, R5, R8, PT ;  /* 0x000000080500720c */ /* 0x000fe20003f64070 */
[----:B------:R-:W-:-:S04]  /*2f50*/  IMAD.HI.U32 R7, R12, R16, RZ ;  /* 0x000000100c077227 */ /* 0x000fc800078e00ff */
[----:B------:R-:W-:Y:S02]  /*2f60*/  @!P2 IMAD.IADD R10, R10, 0x1, -R5 ;  /* 0x000000010a0aa824 */ /* 0x000fe400078e0a05 */
[----:B-1----:R-:W-:Y:S02]  /*2f70*/  IMAD.MOV.U32 R2, RZ, RZ, R14 ;  /* 0x000000ffff027224 */ /* 0x002fe400078e000e */
[----:B------:R-:W-:Y:S01]  /*2f80*/  IMAD.MOV R14, RZ, RZ, -R9 ;  /* 0x000000ffff0e7224 */ /* 0x000fe200078e0a09 */
[----:B------:R-:W-:Y:S01]  /*2f90*/  ISETP.GT.U32.AND P2, PT, R5, R10, PT ;  /* 0x0000000a0500720c */ /* 0x000fe20003f44070 */
[----:B------:R-:W-:Y:S01]  /*2fa0*/  @!P1 IMAD.MOV R2, RZ, RZ, -R2 ;  /* 0x000000ffff029224 */ /* 0x000fe200078e0a02 */
[----:B------:R-:W-:Y:S01]  /*2fb0*/  ISETP.GE.AND P1, PT, R19, RZ, PT ;  /* 0x000000ff1300720c */ /* 0x000fe20003f26270 */
[----:B------:R-:W-:Y:S02]  /*2fc0*/  @!P3 IMAD.IADD R8, R8, 0x1, -R5 ;  /* 0x000000010808b824 */ /* 0x000fe400078e0a05 */
[----:B------:R-:W-:Y:S01]  /*2fd0*/  IMAD.MOV R7, RZ, RZ, -R7 ;  /* 0x000000ffff077224 */ /* 0x000fe200078e0a07 */
[----:B------:R1:W-:Y:S01]  /*2fe0*/  STL [R1+0x10], R2 ;  /* 0x0000100201007387 */ /* 0x0003e20000100800 */
[C---:B------:R-:W-:Y:S01]  /*2ff0*/  IMAD R17, R5.reuse, R14, R17 ;  /* 0x0000000e05117224 */ /* 0x040fe200078e0211 */
[C---:B------:R-:W-:Y:S01]  /*3000*/  ISETP.GT.U32.AND P3, PT, R5.reuse, R8, PT ;  /* 0x000000080500720c */ /* 0x040fe20003f64070 */
[----:B------:R-:W-:-:S02]  /*3010*/  IMAD R16, R5, R7, R16 ;  /* 0x0000000705107224 */ /* 0x000fc400078e0210 */
[--C-:B------:R-:W-:Y:S01]  /*3020*/  @!P5 IMAD.IADD R20, R20, 0x1, -R5.reuse ;  /* 0x000000011414d824 */ /* 0x100fe200078e0a05 */
[----:B------:R-:W-:Y:S01]  /*3030*/  ISETP.GT.U32.AND P5, PT, R5, R17, PT ;  /* 0x000000110500720c */ /* 0x000fe20003fa4070 */
[----:B------:R-:W-:Y:S02]  /*3040*/  VIADD R7, R0, 0x30 ;  /* 0x0000003000077836 */ /* 0x000fe40000000000 */
[----:B------:R-:W-:Y:S01]  /*3050*/  @!P2 IMAD.IADD R10, R10, 0x1, -R5 ;  /* 0x000000010a0aa824 */ /* 0x000fe200078e0a05 */
[----:B------:R-:W-:Y:S01]  /*3060*/  ISETP.GE.AND P2, PT, R13, RZ, PT ;  /* 0x000000ff0d00720c */ /* 0x000fe20003f46270 */
[----:B-1----:R-:W-:Y:S01]  /*3070*/  IMAD.MOV.U32 R2, RZ, RZ, R4 ;  /* 0x000000ffff027224 */ /* 0x002fe200078e0004 */
[----:B------:R-:W-:Y:S01]  /*3080*/  IABS R19, R7 ;  /* 0x0000000700137213 */ /* 0x000fe20000000000 */
[----:B------:R-:W-:Y:S02]  /*3090*/  IMAD.MOV R11, RZ, RZ, -R11 ;  /* 0x000000ffff0b7224 */ /* 0x000fe400078e0a0b */
[----:B------:R-:W-:Y:S01]  /*30a0*/  @!P6 IMAD.MOV R2, RZ, RZ, -R2 ;  /* 0x000000ffff02e224 */ /* 0x000fe200078e0a02 */
[----:B------:R-:W-:Y:S01]  /*30b0*/  ISETP.GT.U32.AND P6, PT, R5, R16, PT ;  /* 0x000000100500720c */ /* 0x000fe20003fc4070 */
[----:B------:R-:W-:-:S02]  /*30c0*/  IMAD.MOV.U32 R6, RZ, RZ, R10 ;  /* 0x000000ffff067224 */ /* 0x000fc400078e000a */
[----:B------:R-:W-:Y:S01]  /*30d0*/  IMAD R18, R5, R11, R18 ;  /* 0x0000000b05127224 */ /* 0x000fe200078e0212 */
[----:B------:R1:W-:Y:S01]  /*30e0*/  STL [R1+0xc], R2 ;  /* 0x00000c0201007387 */ /* 0x0003e20000100800 */
[----:B------:R-:W-:Y:S02]  /*30f0*/  VIADD R10, R0, 0x31 ;  /* 0x00000031000a7836 */ /* 0x000fe40000000000 */
[----:B------:R-:W-:Y:S01]  /*3100*/  @!P3 IMAD.IADD R8, R8, 0x1, -R5 ;  /* 0x000000010808b824 */ /* 0x000fe200078e0a05 */
[----:B------:R-:W-:Y:S01]  /*3110*/  ISETP.GE.AND P3, PT, R22, RZ, PT ;  /* 0x000000ff1600720c */ /* 0x000fe20003f66270 */
[----:B------:R-:W-:-:S04]  /*3120*/  IMAD.HI.U32 R4, R12, R19, RZ ;  /* 0x000000130c047227 */ /* 0x000fc800078e00ff */
[----:B------:R-:W-:Y:S02]  /*3130*/  @!P5 IMAD.IADD R17, R17, 0x1, -R5 ;  /* 0x000000011111d824 */ /* 0x000fe400078e0a05 */
[----:B-1----:R-:W-:Y:S01]  /*3140*/  IMAD.MOV.U32 R2, RZ, RZ, R20 ;  /* 0x000000ffff027224 */ /* 0x002fe200078e0014 */
[----:B------:R-:W-:Y:S01]  /*3150*/  IABS R20, R10 ;  /* 0x0000000a00147213 */ /* 0x000fe20000000000 */
[----:B------:R-:W-:Y:S02]  /*3160*/  IMAD.MOV.U32 R3, RZ, RZ, R8 ;  /* 0x000000ffff037224 */ /* 0x000fe400078e0008 */
[----:B------:R-:W-:Y:S01]  /*3170*/  @!P1 IMAD.MOV R2, RZ, RZ, -R2 ;  /* 0x000000ffff029224 */ /* 0x000fe200078e0a02 */
[C---:B------:R-:W-:Y:S01]  /*3180*/  ISETP.GT.U32.AND P1, PT, R5.reuse, R18, PT ;  /* 0x000000120500720c */ /* 0x040fe20003f24070 */
[----:B------:R-:W-:Y:S02]  /*3190*/  IMAD.MOV R4, RZ, RZ, -R4 ;  /* 0x000000ffff047224 */ /* 0x000fe400078e0a04 */
[----:B------:R-:W-:Y:S01]  /*31a0*/  @!P2 IMAD.MOV R3, RZ, RZ, -R3 ;  /* 0x000000ffff03a224 */ /* 0x000fe200078e0a03 */
[C---:B------:R-:W-:Y:S01]  /*31b0*/  ISETP.GT.U32.AND P2, PT, R5.reuse, R17, PT ;  /* 0x000000110500720c */ /* 0x040fe20003f44070 */
[----:B------:R-:W-:-:S02]  /*31c0*/  IMAD R19, R5, R4, R19 ;  /* 0x0000000405137224 */ /* 0x000fc400078e0213 */
[----:B------:R-:W-:-:S04]  /*31d0*/  IMAD.HI.U32 R4, R12, R20, RZ ;  /* 0x000000140c047227 */ /* 0x000fc800078e00ff */
[----:B------:R-:W-:Y:S02]  /*31e0*/  IMAD.MOV R4, RZ, RZ, -R4 ;  /* 0x000000ffff047224 */ /* 0x000fe400078e0a04 */
[--C-:B------:R-:W-:Y:S01]  /*31f0*/  @!P6 IMAD.IADD R16, R16, 0x1, -R5.reuse ;  /* 0x000000011010e824 */ /* 0x100fe200078e0a05 */
[----:B------:R-:W-:Y:S01]  /*3200*/  ISETP.GE.AND P6, PT, R23, RZ, PT ;  /* 0x000000ff1700720c */ /* 0x000fe20003fc6270 */
[--C-:B------:R-:W-:Y:S02]  /*3210*/  @!P1 IMAD.IADD R18, R18, 0x1, -R5.reuse ;  /* 0x0000000112129824 */ /* 0x100fe400078e0a05 */
[C---:B------:R-:W-:Y:S01]  /*3220*/  IMAD R20, R5.reuse, R4, R20 ;  /* 0x0000000405147224 */ /* 0x040fe200078e0214 */
[----:B------:R-:W-:Y:S01]  /*3230*/  ISETP.GT.U32.AND P5, PT, R5, R16, PT ;  /* 0x000000100500720c */ /* 0x000fe20003fa4070 */
[----:B------:R-:W-:Y:S01]  /*3240*/  @!P2 IMAD.IADD R17, R17, 0x1, -R5 ;  /* 0x000000011111a824 */ /* 0x000fe200078e0a05 */
[C---:B------:R-:W-:Y:S01]  /*3250*/  ISETP.GT.U32.AND P1, PT, R5.reuse, R18, PT ;  /* 0x000000120500720c */ /* 0x040fe20003f24070 */
[C---:B------:R-:W-:Y:S01]  /*3260*/  VIADD R11, R0.reuse, 0x32 ;  /* 0x00000032000b7836 */ /* 0x040fe20000000000 */
[----:B------:R-:W-:Y:S01]  /*3270*/  ISETP.GT.U32.AND P2, PT, R5, R20, PT ;  /* 0x000000140500720c */ /* 0x000fe20003f44070 */
[----:B------:R-:W-:Y:S01]  /*3280*/  @!P4 IMAD.MOV R6, RZ, RZ, -R6 ;  /* 0x000000ffff06c224 */ /* 0x000fe200078e0a06 */
[----:B------:R-:W-:Y:S01]  /*3290*/  ISETP.GE.AND P4, PT, R21, RZ, PT ;  /* 0x000000ff1500720c */ /* 0x000fe20003f86270 */
[C---:B------:R-:W-:Y:S01]  /*32a0*/  VIADD R13, R0.reuse, 0x33 ;  /* 0x00000033000d7836 */ /* 0x040fe20000000000 */
[----:B------:R-:W-:Y:S01]  /*32b0*/  IABS R21, R11 ;  /* 0x0000000b00157213 */ /* 0x000fe20000000000 */
[----:B------:R-:W-:Y:S01]  /*32c0*/  VIADD R9, R0, 0x34 ;  /* 0x0000003400097836 */ /* 0x000fe20000000000 */
[----:B------:R1:W-:Y:S01]  /*32d0*/  STL [R1+0x1348], R6 ;  /* 0x0013480601007387 */ /* 0x0003e20000100800 */
[----:B------:R-:W-:Y:S01]  /*32e0*/  @!P3 IMAD.MOV R17, RZ, RZ, -R17 ;  /* 0x000000ffff11b224 */ /* 0x000fe200078e0a11 */
[----:B------:R-:W-:Y:S01]  /*32f0*/  IABS R22, R13 ;  /* 0x0000000d00167213 */ /* 0x000fe20000000000 */
[----:B------:R-:W-:Y:S01]  /*3300*/  IMAD.HI.U32 R4, R12, R21, RZ ;  /* 0x000000150c047227 */ /* 0x000fe200078e00ff */
[----:B------:R-:W-:Y:S01]  /*3310*/  IABS R23, R9 ;  /* 0x0000000900177213 */ /* 0x000fe20000000000 */
[----:B------:R2:W-:Y:S02]  /*3320*/  STL [R1+0x134c], R2 ;  /* 0x00134c0201007387 */ /* 0x0005e40000100800 */
[--C-:B------:R-:W-:Y:S01]  /*3330*/  @!P5 IMAD.IADD R16, R16, 0x1, -R5.reuse ;  /* 0x000000011010d824 */ /* 0x100fe200078e0a05 */
[----:B------:R-:W-:Y:S01]  /*3340*/  ISETP.GT.U32.AND P5, PT, R5, R19, PT ;  /* 0x000000130500720c */ /* 0x000fe20003fa4070 */
[--C-:B------:R-:W-:Y:S01]  /*3350*/  @!P1 IMAD.IADD R18, R18, 0x1, -R5.reuse ;  /* 0x0000000112129824 */ /* 0x100fe200078e0a05 */
[----:B------:R-:W-:Y:S01]  /*3360*/  ISETP.GE.AND P1, PT, R7, RZ, PT ;  /* 0x000000ff0700720c */ /* 0x000fe20003f26270 */
[----:B------:R-:W-:Y:S01]  /*3370*/  @!P2 IMAD.IADD R20, R20, 0x1, -R5 ;  /* 0x000000011414a824 */ /* 0x000fe200078e0a05 */
[----:B------:R3:W-:Y:S01]  /*3380*/  STL [R1+0x1350], R3 ;  /* 0x0013500301007387 */ /* 0x0007e20000100800 */
[----:B------:R-:W-:-:S04]  /*3390*/  IMAD.HI.U32 R7, R12, R22, RZ ;  /* 0x000000160c077227 */ /* 0x000fc800078e00ff */
[----:B------:R-:W-:Y:S02]  /*33a0*/  IMAD.MOV R4, RZ, RZ, -R4 ;  /* 0x000000ffff047224 */ /* 0x000fe400078e0a04 */
[----:B------:R-:W-:Y:S01]  /*33b0*/  @!P4 IMAD.MOV R16, RZ, RZ, -R16 ;  /* 0x000000ffff10c224 */ /* 0x000fe200078e0a10 */
[----:B------:R-:W-:Y:S01]  /*33c0*/  ISETP.GT.U32.AND P4, PT, R5, R20, PT ;  /* 0x000000140500720c */ /* 0x000fe20003f84070 */
[----:B------:R-:W-:-:S03]  /*33d0*/  IMAD.HI.U32 R8, R12, R23, RZ ;  /* 0x000000170c087227 */ /* 0x000fc600078e00ff */
[----:B------:R-:W-:Y:S01]  /*33e0*/  STL [R1+0x1354], R16 ;  /* 0x0013541001007387 */ /* 0x000fe20000100800 */
[----:B------:R-:W-:Y:S02]  /*33f0*/  IMAD.MOV R7, RZ, RZ, -R7 ;  /* 0x000000ffff077224 */ /* 0x000fe400078e0a07 */
[C---:B------:R-:W-:Y:S01]  /*3400*/  IMAD R21, R5.reuse, R4, R21 ;  /* 0x0000000405157224 */ /* 0x040fe200078e0215 */
[----:B------:R-:W-:Y:S01]  /*3410*/  STL [R1+0x1358], R17 ;  /* 0x0013581101007387 */ /* 0x000fe20000100800 */
[----:B------:R-:W-:Y:S02]  /*3420*/  IMAD.MOV R8, RZ, RZ, -R8 ;  /* 0x000000ffff087224 */ /* 0x000fe400078e0a08 */
[C---:B------:R-:W-:Y:S01]  /*3430*/  IMAD R22, R5.reuse, R7, R22 ;  /* 0x0000000705167224 */ /* 0x040fe200078e0216 */
[C---:B------:R-:W-:Y:S01]  /*3440*/  ISETP.GT.U32.AND P3, PT, R5.reuse, R21, PT ;  /* 0x000000150500720c */ /* 0x040fe20003f64070 */
[C---:B------:R-:W-:Y:S02]  /*3450*/  IMAD R23, R5.reuse, R8, R23 ;  /* 0x0000000805177224 */ /* 0x040fe400078e0217 */
[----:B------:R-:W-:Y:S01]  /*3460*/  @!P6 IMAD.MOV R18, RZ, RZ, -R18 ;  /* 0x000000ffff12e224 */ /* 0x000fe200078e0a12 */
[----:B------:R-:W-:Y:S01]  /*3470*/  ISETP.GT.U32.AND P6, PT, R5, R22, PT ;  /* 0x000000160500720c */ /* 0x000fe20003fc4070 */
[--C-:B------:R-:W-:Y:S01]  /*3480*/  @!P5 IMAD.IADD R19, R19, 0x1, -R5.reuse ;  /* 0x000000011313d824 */ /* 0x100fe200078e0a05 */
[----:B------:R-:W-:Y:S01]  /*3490*/  ISETP.GE.AND P5, PT, R10, RZ, PT ;  /* 0x000000ff0a00720c */ /* 0x000fe20003fa6270 */
[--C-:B------:R-:W-:Y:S01]  /*34a0*/  @!P4 IMAD.IADD R20, R20, 0x1, -R5.reuse ;  /* 0x000000011414c824 */ /* 0x100fe200078e0a05 */
[C---:B------:R-:W-:Y:S01]  /*34b0*/  ISETP.GT.U32.AND P4, PT, R5.reuse, R23, PT ;  /* 0x000000170500720c */ /* 0x040fe20003f84070 */
[C---:B------:R-:W-:Y:S01]  /*34c0*/  VIADD R8, R0.reuse, 0x35 ;  /* 0x0000003500087836 */ /* 0x040fe20000000000 */
[----:B------:R-:W-:Y:S01]  /*34d0*/  ISETP.GT.U32.AND P2, PT, R5, R19, PT ;  /* 0x000000130500720c */ /* 0x000fe20003f44070 */
[C---:B------:R-:W-:Y:S01]  /*34e0*/  VIADD R10, R0.reuse, 0x36 ;  /* 0x00000036000a7836 */ /* 0x040fe20000000000 */
[----:B------:R-:W-:Y:S01]  /*34f0*/  STL [R1+0x135c], R18 ;  /* 0x00135c1201007387 */ /* 0x000fe20000100800 */
[--C-:B------:R-:W-:Y:S01]  /*3500*/  @!P3 IMAD.IADD R21, R21, 0x1, -R5.reuse ;  /* 0x000000011515b824 */ /* 0x100fe200078e0a05 */
[----:B------:R-:W-:Y:S01]  /*3510*/  IABS R24, R8 ;  /* 0x0000000800187213 */ /* 0x000fe20000000000 */
[----:B------:R-:W-:Y:S01]  /*3520*/  VIADD R14, R0, 0x39 ;  /* 0x00000039000e7836 */ /* 0x000fe20000000000 */
[----:B------:R-:W-:Y:S01]  /*3530*/  IABS R25, R10 ;  /* 0x0000000a00197213 */ /* 0x000fe20000000000 */
[----:B------:R-:W-:Y:S01]  /*3540*/  @!P6 IMAD.IADD R22, R22, 0x1, -R5 ;  /* 0x000000011616e824 */ /* 0x000fe200078e0a05 */
[----:B------:R-:W-:Y:S01]  /*3550*/  ISETP.GT.U32.AND P6, PT, R5, R21, PT ;  /* 0x000000150500720c */ /* 0x000fe20003fc4070 */
[----:B------:R-:W-:Y:S01]  /*3560*/  IMAD.HI.U32 R4, R12, R24, RZ ;  /* 0x000000180c047227 */ /* 0x000fe200078e00ff */
[----:B------:R-:W-:-:S02]  /*3570*/  ISETP.GE.AND P3, PT, R13, RZ, PT ;  /* 0x000000ff0d00720c */ /* 0x000fc40003f66270 */
[----:B------:R-:W-:Y:S01]  /*3580*/  IABS R28, R14 ;  /* 0x0000000e001c7213 */ /* 0x000fe20000000000 */
[----:B------:R-:W-:Y:S01]  /*3590*/  @!P4 IMAD.IADD R23, R23, 0x1, -R5 ;  /* 0x000000011717c824 */ /* 0x000fe200078e0a05 */
[----:B------:R-:W-:Y:S01]  /*35a0*/  ISETP.GT.U32.AND P4, PT, R5, R22, PT ;  /* 0x000000160500720c */ /* 0x000fe20003f84070 */
[----:B------:R-:W-:Y:S02]  /*35b0*/  IMAD.MOV R7, RZ, RZ, -R4 ;  /* 0x000000ffff077224 */ /* 0x000fe400078e0a04 */
[----:B------:R-:W-:-:S04]  /*35c0*/  IMAD.HI.U32 R4, R12, R25, RZ ;  /* 0x000000190c047227 */ /* 0x000fc800078e00ff */
[--C-:B------:R-:W-:Y:S01]  /*35d0*/  @!P2 IMAD.IADD R19, R19, 0x1, -R5.reuse ;  /* 0x000000011313a824 */ /* 0x100fe200078e0a05 */
[----:B------:R-:W-:Y:S01]  /*35e0*/  ISETP.GE.AND P2, PT, R11, RZ, PT ;  /* 0x000000ff0b00720c */ /* 0x000fe20003f46270 */
[----:B------:R-:W-:Y:S02]  /*35f0*/  VIADD R11, R0, 0x37 ;  /* 0x00000037000b7836 */ /* 0x000fe40000000000 */
[----:B------:R-:W-:Y:S02]  /*3600*/  IMAD R24, R5, R7, R24 ;  /* 0x0000000705187224 */ /* 0x000fe400078e0218 */
[----:B------:R-:W-:Y:S01]  /*3610*/  IMAD.MOV R4, RZ, RZ, -R4 ;  /* 0x000000ffff047224 */ /* 0x000fe200078e0a04 */
[----:B------:R-:W-:Y:S01]  /*3620*/  IABS R26, R11 ;  /* 0x0000000b001a7213 */ /* 0x000fe20000000000 */
[----:B------:R-:W-:Y:S01]  /*3630*/  @!P6 IMAD.IADD R21, R21, 0x1, -R5 ;  /* 0x000000011515e824 */ /* 0x000fe200078e0a05 */
[C---:B------:R-:W-:Y:S01]  /*3640*/  ISETP.GT.U32.AND P6, PT, R5.reuse, R24, PT ;  /* 0x000000180500720c */ /* 0x040fe20003fc4070 */
[----:B------:R-:W-:-:S02]  /*3650*/  IMAD R25, R5, R4, R25 ;  /* 0x0000000405197224 */ /* 0x000fc400078e0219 */
[----:B------:R-:W-:Y:S02]  /*3660*/  @!P4 IMAD.IADD R22, R22, 0x1, -R5 ;  /* 0x000000011616c824 */ /* 0x000fe400078e0a05 */
[----:B------:R-:W-:Y:S01]  /*3670*/  IMAD.HI.U32 R4, R12, R26, RZ ;  /* 0x0000001a0c047227 */ /* 0x000fe200078e00ff */
[----:B------:R-:W-:-:S03]  /*3680*/  ISETP.GT.U32.AND P4, PT, R5, R25, PT ;  /* 0x000000190500720c */ /* 0x000fc60003f84070 */
[----:B------:R-:W-:Y:S02]  /*3690*/  VIADD R13, R0, 0x38 ;  /* 0x00000038000d7836 */ /* 0x000fe40000000000 */
[----:B------:R-:W-:Y:S02]  /*36a0*/  IMAD.MOV R7, RZ, RZ, -R4 ;  /* 0x000000ffff077224 */ /* 0x000fe400078e0a04 */
[----:B------:R-:W-:Y:S01]  /*36b0*/  @!P6 IMAD.IADD R24, R24, 0x1, -R5 ;  /* 0x000000011818e824 */ /* 0x000fe200078e0a05 */
[----:B------:R-:W-:Y:S01]  /*36c0*/  IABS R27, R13 ;  /* 0x0000000d001b7213 */ /* 0x000fe20000000000 */
[----:B------:R-:W-:Y:S01]  /*36d0*/  IMAD R26, R5, R7, R26 ;  /* 0x00000007051a7224 */ /* 0x000fe200078e021a */
[----:B------:R-:W-:Y:S01]  /*36e0*/  ISETP.GE.AND P6, PT, R8, RZ, PT ;  /* 0x000000ff0800720c */ /* 0x000fe20003fc6270 */
[----:B------:R-:W-:Y:S02]  /*36f0*/  @!P2 IMAD.MOV R21, RZ, RZ, -R21 ;  /* 0x000000ffff15a224 */ /* 0x000fe400078e0a15 */
[----:B------:R-:W-:Y:S01]  /*3700*/  @!P4 IMAD.IADD R25, R25, 0x1, -R5 ;  /* 0x000000011919c824 */ /* 0x000fe200078e0a05 */
[C---:B------:R-:W-:Y:S01]  /*3710*/  ISETP.GT.U32.AND P4, PT, R5.reuse, R24, PT ;  /* 0x000000180500720c */ /* 0x040fe20003f84070 */
[----:B------:R-:W-:Y:S01]  /*3720*/  IMAD.HI.U32 R4, R12, R27, RZ ;  /* 0x0000001b0c047227 */ /* 0x000fe200078e00ff */
[----:B------:R-:W-:-:S03]  /*3730*/  ISETP.GT.U32.AND P2, PT, R5, R26, PT ;  /* 0x0000001a0500720c */ /* 0x000fc60003f44070 */
[----:B------:R-:W-:Y:S01]  /*3740*/  @!P5 IMAD.MOV R20, RZ, RZ, -R20 ;  /* 0x000000ffff14d224 */ /* 0x000fe200078e0a14 */
[----:B------:R-:W-:Y:S01]  /*3750*/  ISETP.GT.U32.AND P5, PT, R5, R25, PT ;  /* 0x000000190500720c */ /* 0x000fe20003fa4070 */
[----:B------:R-:W-:Y:S02]  /*3760*/  IMAD.MOV R8, RZ, RZ, -R4 ;  /* 0x000000ffff087224 */ /* 0x000fe400078e0a04 */
[----:B------:R-:W-:-:S04]  /*3770*/  IMAD.HI.U32 R4, R12, R28, RZ ;  /* 0x0000001c0c047227 */ /* 0x000fc800078e00ff */
[C---:B------:R-:W-:Y:S02]  /*3780*/  IMAD R27, R5.reuse, R8, R27 ;  /* 0x00000008051b7224 */ /* 0x040fe400078e021b */
[----:B------:R-:W-:Y:S02]  /*3790*/  VIADD R8, R0, 0x3a ;  /* 0x0000003a00087836 */ /* 0x000fe40000000000 */
[----:B------:R-:W-:Y:S01]  /*37a0*/  @!P1 IMAD.MOV R19, RZ, RZ, -R19 ;  /* 0x000000ffff139224 */ /* 0x000fe200078e0a13 */
[----:B------:R-:W-:Y:S01]  /*37b0*/  ISETP.GT.U32.AND P1, PT, R5, R23, PT ;  /* 0x000000170500720c */ /* 0x000fe20003f24070 */
[----:B------:R-:W-:Y:S01]  /*37c0*/  @!P3 IMAD.MOV R22, RZ, RZ, -R22 ;  /* 0x000000ffff16b224 */ /* 0x000fe200078e0a16 */
[----:B------:R-:W-:Y:S01]  /*37d0*/  ISETP.GE.AND P3, PT, R10, RZ, PT ;  /* 0x000000ff0a00720c */ /* 0x000fe20003f66270 */
[----:B-1----:R-:W-:Y:S01]  /*37e0*/  IMAD.MOV.U32 R6, RZ, RZ, R29 ;  /* 0x000000ffff067224 */ /* 0x002fe200078e001d */
[----:B------:R-:W-:Y:S01]  /*37f0*/  IABS R29, R8 ;  /* 0x00000008001d7213 */ /* 0x000fe20000000000 */
[--C-:B------:R-:W-:Y:S01]  /*3800*/  @!P4 IMAD.IADD R24, R24, 0x1, -R5.reuse ;  /* 0x000000011818c824 */ /* 0x100fe200078e0a05 */
[----:B------:R-:W-:Y:S01]  /*3810*/  ISETP.GE.AND P4, PT, R13, RZ, PT ;  /* 0x000000ff0d00720c */ /* 0x000fe20003f86270 */
[--C-:B------:R-:W-:Y:S01]  /*3820*/  @!P2 IMAD.IADD R26, R26, 0x1, -R5.reuse ;  /* 0x000000011a1aa824 */ /* 0x100fe200078e0a05 */
[----:B------:R-:W-:Y:S01]  /*3830*/  STL [R1+0x1360], R19 ;  /* 0x0013601301007387 */ /* 0x000fe20000100800 */
[----:B------:R-:W-:Y:S01]  /*3840*/  IMAD.MOV R4, RZ, RZ, -R4 ;  /* 0x000000ffff047224 */ /* 0x000fe200078e0a04 */
[----:B------:R-:W-:Y:S01]  /*3850*/  ISETP.GE.AND P2, PT, R14, RZ, PT ;  /* 0x000000ff0e00720c */ /* 0x000fe20003f46270 */
[----:B------:R-:W-:Y:S01]  /*3860*/  @!P5 IMAD.IADD R25, R25, 0x1, -R5 ;  /* 0x000000011919d824 */ /* 0x000fe200078e0a05 */
[C---:B------:R-:W-:Y:S01]  /*3870*/  ISETP.GT.U32.AND P5, PT, R5.reuse, R27, PT ;  /* 0x0000001b0500720c */ /* 0x040fe20003fa4070 */
[----:B------:R-:W-:Y:S01]  /*3880*/  @!P6 IMAD.MOV R24, RZ, RZ, -R24 ;  /* 0x000000ffff18e224 */ /* 0x000fe200078e0a18 */
[C---:B------:R-:W-:Y:S01]  /*3890*/  ISETP.GT.U32.AND P6, PT, R5.reuse, R26, PT ;  /* 0x0000001a0500720c */ /* 0x040fe20003fc4070 */
[----:B------:R-:W-:Y:S01]  /*38a0*/  IMAD R28, R5, R4, R28 ;  /* 0x00000004051c7224 */ /* 0x000fe200078e021c */
[----:B------:R-:W-:Y:S01]  /*38b0*/  STL [R1+0x1364], R20 ;  /* 0x0013641401007387 */ /* 0x000fe20000100800 */
[----:B------:R-:W-:-:S03]  /*38c0*/  IMAD.HI.U32 R4, R12, R29, RZ ;  /* 0x0000001d0c047227 */ /* 0x000fc600078e00ff */
[----:B------:R-:W-:Y:S01]  /*38d0*/  STL [R1+0x1368], R21 ;  /* 0x0013681501007387 */ /* 0x000fe20000100800 */
[----:B------:R-:W-:Y:S02]  /*38e0*/  IMAD.MOV R4, RZ, RZ, -R4 ;  /* 0x000000ffff047224 */ /* 0x000fe400078e0a04 */
[----:B------:R-:W-:Y:S01]  /*38f0*/  @!P1 IMAD.IADD R23, R23, 0x1, -R5 ;  /* 0x0000000117179824 */ /* 0x000fe200078e0a05 */
[----:B------:R-:W-:Y:S01]  /*3900*/  ISETP.GE.AND P1, PT, R9, RZ, PT ;  /* 0x000000ff0900720c */ /* 0x000fe20003f26270 */
[----:B------:R-:W-:Y:S01]  /*3910*/  @!P3 IMAD.MOV R25, RZ, RZ, -R25 ;  /* 0x000000ffff19b224 */ /* 0x000fe200078e0a19 */
[C---:B------:R-:W-:Y:S01]  /*3920*/  ISETP.GT.U32.AND P3, PT, R5.reuse, R28, PT ;  /* 0x0000001c0500720c */ /* 0x040fe20003f64070 */
[----:B------:R-:W-:Y:S01]  /*3930*/  IMAD R29, R5, R4, R29 ;  /* 0x00000004051d7224 */ /* 0x000fe200078e021d */
[----:B------:R-:W-:Y:S01]  /*3940*/  STL [R1+0x136c], R22 ;  /* 0x00136c1601007387 */ /* 0x000fe20000100800 */
[--C-:B------:R-:W-:Y:S02]  /*3950*/  @!P5 IMAD.IADD R27, R27, 0x1, -R5.reuse ;  /* 0x000000011b1bd824 */ /* 0x100fe400078e0a05 */
[----:B------:R-:W-:Y:S01]  /*3960*/  @!P6 IMAD.IADD R26, R26, 0x1, -R5 ;  /* 0x000000011a1ae824 */ /* 0x000fe200078e0a05 */
[C---:B------:R-:W-:Y:S01]  /*3970*/  ISETP.GT.U32.AND P6, PT, R5.reuse, R29, PT ;  /* 0x0000001d0500720c */ /* 0x040fe20003fc4070 */
[----:B------:R-:W-:Y:S01]  /*3980*/  VIADD R9, R0, 0x3c ;  /* 0x0000003c00097836 */ /* 0x000fe20000000000 */
[----:B------:R-:W-:Y:S01]  /*3990*/  ISETP.GT.U32.AND P5, PT, R5, R27, PT ;  /* 0x0000001b0500720c */ /* 0x000fe20003fa4070 */
[----:B--2---:R-:W-:-:S02]  /*39a0*/  IMAD.MOV.U32 R2, RZ, RZ, R31 ;  /* 0x000000ffff027224 */ /* 0x004fc400078e001f */
[----:B------:R-:W-:Y:S01]  /*39b0*/  @!P1 IMAD.MOV R23, RZ, RZ, -R23 ;  /* 0x000000ffff179224 */ /* 0x000fe200078e0a17 */
[----:B------:R-:W-:Y:S01]  /*39c0*/  ISETP.GE.AND P1, PT, R11, RZ, PT ;  /* 0x000000ff0b00720c */ /* 0x000fe20003f26270 */
[----:B------:R-:W-:Y:S01]  /*39d0*/  VIADD R11, R0, 0x3d ;  /* 0x0000003d000b7836 */ /* 0x000fe20000000000 */
[----:B------:R-:W-:Y:S01]  /*39e0*/  IABS R31, R9 ;  /* 0x00000009001f7213 */ /* 0x000fe20000000000 */
[--C-:B------:R-:W-:Y:S01]  /*39f0*/  @!P3 IMAD.IADD R28, R28, 0x1, -R5.reuse ;  /* 0x000000011c1cb824 */ /* 0x100fe200078e0a05 */
[----:B------:R-:W-:Y:S01]  /*3a00*/  STL [R1+0x1370], R23 ;  /* 0x0013701701007387 */ /* 0x000fe20000100800 */
[----:B---3--:R-:W-:Y:S01]  /*3a10*/  IMAD.MOV.U32 R3, RZ, RZ, R32 ;  /* 0x000000ffff037224 */ /* 0x008fe200078e0020 */
[----:B------:R-:W-:Y:S01]  /*3a20*/  IABS R32, R11 ;  /* 0x0000000b00207213 */ /* 0x000fe20000000000 */
[--C-:B------:R-:W-:Y:S01]  /*3a30*/  @!P6 IMAD.IADD R29, R29, 0x1, -R5.reuse ;  /* 0x000000011d1de824 */ /* 0x100fe200078e0a05 */
[C---:B------:R-:W-:Y:S01]  /*3a40*/  ISETP.GT.U32.AND P3, PT, R5.reuse, R28, PT ;  /* 0x0000001c0500720c */ /* 0x040fe20003f64070 */
[----:B------:R-:W-:Y:S01]  /*3a50*/  IMAD.HI.U32 R7, R12, R31, RZ ;  /* 0x0000001f0c077227 */ /* 0x000fe200078e00ff */
[----:B------:R-:W-:Y:S02]  /*3a60*/  STL [R1+0x1374], R24 ;  /* 0x0013741801007387 */ /* 0x000fe40000100800 */
[----:B------:R-:W-:Y:S01]  /*3a70*/  ISETP.GT.U32.AND P6, PT, R5, R29, PT ;  /* 0x0000001d0500720c */ /* 0x000fe20003fc4070 */
[----:B------:R-:W-:Y:S01]  /*3a80*/  @!P5 IMAD.IADD R27, R27, 0x1, -R5 ;  /* 0x000000011b1bd824 */ /* 0x000fe200078e0a05 */
[----:B------:R-:W-:Y:S01]  /*3a90*/  ISETP.GE.AND P5, PT, R8, RZ, PT ;  /* 0x000000ff0800720c */ /* 0x000fe20003fa6270 */
[----:B------:R-:W-:Y:S01]  /*3aa0*/  IMAD.HI.U32 R8, R12, R32, RZ ;  /* 0x000000200c087227 */ /* 0x000fe200078e00ff */
[----:B------:R1:W-:Y:S03]  /*3ab0*/  STL [R1+0x1378], R25 ;  /* 0x0013781901007387 */ /* 0x0003e60000100800 */
[----:B------:R-:W-:-:S02]  /*3ac0*/  IMAD.MOV R10, RZ, RZ, -R7 ;  /* 0x000000ffff0a7224 */ /* 0x000fc400078e0a07 */
[----:B------:R-:W-:Y:S02]  /*3ad0*/  VIADD R13, R0, 0x3b ;  /* 0x0000003b000d7836 */ /* 0x000fe40000000000 */
[----:B------:R-:W-:Y:S02]  /*3ae0*/  IMAD.MOV R8, RZ, RZ, -R8 ;  /* 0x000000ffff087224 */ /* 0x000fe400078e0a08 */
[C---:B------:R-:W-:Y:S01]  /*3af0*/  IMAD R31, R5.reuse, R10, R31 ;  /* 0x0000000a051f7224 */ /* 0x040fe200078e021f */
[----:B-1----:R-:W1:Y:S01]  /*3b00*/  S2R R25, SR_TID.X ;  /* 0x0000000000197919 */ /* 0x002e620000002100 */
[----:B------:R-:W-:Y:S01]  /*3b10*/  IMAD.MOV.U32 R21, RZ, RZ, R30 ;  /* 0x000000ffff157224 */ /* 0x000fe200078e001e */
[----:B------:R-:W-:Y:S01]  /*3b20*/  IABS R30, R13 ;  /* 0x0000000d001e7213 */ /* 0x000fe20000000000 */
[C---:B------:R-:W-:Y:S02]  /*3b30*/  IMAD R32, R5.reuse, R8, R32 ;  /* 0x0000000805207224 */ /* 0x040fe400078e0220 */
[--C-:B------:R-:W-:Y:S01]  /*3b40*/  @!P3 IMAD.IADD R28, R28, 0x1, -R5.reuse ;  /* 0x000000011c1cb824 */ /* 0x100fe200078e0a05 */
[----:B------:R-:W-:Y:S01]  /*3b50*/  ISETP.GT.U32.AND P3, PT, R5, R31, PT ;  /* 0x0000001f0500720c */ /* 0x000fe20003f64070 */
[----:B------:R-:W-:Y:S01]  /*3b60*/  @!P6 IMAD.IADD R29, R29, 0x1, -R5 ;  /* 0x000000011d1de824 */ /* 0x000fe200078e0a05 */
[----:B------:R-:W-:Y:S01]  /*3b70*/  ISETP.GT.U32.AND P6, PT, R5, R32, PT ;  /* 0x000000200500720c */ /* 0x000fe20003fc4070 */
[----:B------:R-:W-:-:S04]  /*3b80*/  IMAD.HI.U32 R4, R12, R30, RZ ;  /* 0x0000001e0c047227 */ /* 0x000fc800078e00ff */
[----:B------:R-:W-:Y:S02]  /*3b90*/  IMAD.MOV R4, RZ, RZ, -R4 ;  /* 0x000000ffff047224 */ /* 0x000fe400078e0a04 */
[----:B------:R-:W-:Y:S01]  /*3ba0*/  IMAD.MOV.U32 R23, RZ, RZ, R33 ;  /* 0x000000ffff177224 */ /* 0x000fe200078e0021 */
[----:B------:R-:W-:Y:S01]  /*3bb0*/  IABS R33, R43 ;  /* 0x0000002b00217213 */ /* 0x000fe20000000000 */
[----:B------:R-:W-:Y:S02]  /*3bc0*/  IMAD R30, R5, R4, R30 ;  /* 0x00000004051e7224 */ /* 0x000fe400078e021e */
[----:B------:R-:W-:Y:S02]  /*3bd0*/  @!P3 IMAD.IADD R31, R31, 0x1, -R5 ;  /* 0x000000011f1fb824 */ /* 0x000fe400078e0a05 */
[----:B------:R-:W-:Y:S01]  /*3be0*/  @!P4 IMAD.MOV R27, RZ, RZ, -R27 ;  /* 0x000000ffff1bc224 */ /* 0x000fe200078e0a1b */
[C---:B------:R-:W-:Y:S01]  /*3bf0*/  ISETP.GT.U32.AND P4, PT, R5.reuse, R30, PT ;  /* 0x0000001e0500720c */ /* 0x040fe20003f84070 */
[----:B------:R-:W-:Y:S01]  /*3c00*/  @!P6 IMAD.IADD R32, R32, 0x1, -R5 ;  /* 0x000000012020e824 */ /* 0x000fe200078e0a05 */
[----:B------:R-:W-:Y:S01]  /*3c10*/  ISETP.GT.U32.AND P6, PT, R5, R31, PT ;  /* 0x0000001f0500720c */ /* 0x000fe20003fc4070 */
[----:B------:R-:W-:-:S04]  /*3c20*/  IMAD.HI.U32 R7, R12, R33, RZ ;  /* 0x000000210c077227 */ /* 0x000fc800078e00ff */
[----:B------:R-:W-:Y:S02]  /*3c30*/  IMAD.MOV R14, RZ, RZ, -R7 ;  /* 0x000000ffff0e7224 */ /* 0x000fe400078e0a07 */
[----:B------:R-:W-:Y:S01]  /*3c40*/  IMAD.MOV.U32 R16, RZ, RZ, R35 ;  /* 0x000000ffff107224 */ /* 0x000fe200078e0023 */
[----:B------:R-:W-:Y:S01]  /*3c50*/  IABS R35, R46 ;  /* 0x0000002e00237213 */ /* 0x000fe20000000000 */
[----:B------:R-:W-:Y:S02]  /*3c60*/  IMAD R33, R5, R14, R33 ;  /* 0x0000000e05217224 */ /* 0x000fe400078e0221 */
[----:B------:R-:W-:Y:S01]  /*3c70*/  IMAD.MOV.U32 R20, RZ, RZ, R34 ;  /* 0x000000ffff147224 */ /* 0x000fe200078e0022 */
[----:B------:R-:W-:Y:S01]  /*3c80*/  IABS R34, R44 ;  /* 0x0000002c00227213 */ /* 0x000fe20000000000 */
[--C-:B------:R-:W-:Y:S01]  /*3c90*/  @!P4 IMAD.IADD R30, R30, 0x1, -R5.reuse ;  /* 0x000000011e1ec824 */ /* 0x100fe200078e0a05 */
[----:B------:R-:W-:Y:S01]  /*3ca0*/  ISETP.GE.AND P4, PT, R9, RZ, PT ;  /* 0x000000ff0900720c */ /* 0x000fe20003f86270 */
[----:B------:R-:W-:Y:S01]  /*3cb0*/  @!P6 IMAD.IADD R31, R31, 0x1, -R5 ;  /* 0x000000011f1fe824 */ /* 0x000fe200078e0a05 */
[C---:B------:R-:W-:Y:S01]  /*3cc0*/  ISETP.GT.U32.AND P6, PT, R5.reuse, R33, PT ;  /* 0x000000210500720c */ /* 0x040fe20003fc4070 */
[----:B------:R-:W-:Y:S01]  /*3cd0*/  IMAD.HI.U32 R9, R12, R35, RZ ;  /* 0x000000230c097227 */ /* 0x000fe200078e00ff */
[----:B------:R-:W-:-:S03]  /*3ce0*/  ISETP.GT.U32.AND P3, PT, R5, R30, PT ;  /* 0x0000001e0500720c */ /* 0x000fc60003f64070 */
[----:B------:R-:W-:Y:S01]  /*3cf0*/  @!P2 IMAD.MOV R28, RZ, RZ, -R28 ;  /* 0x000000ffff1ca224 */ /* 0x000fe200078e0a1c */
[----:B------:R-:W-:Y:S01]  /*3d00*/  ISETP.GT.U32.AND P2, PT, R5, R32, PT ;  /* 0x000000200500720c */ /* 0x000fe20003f44070 */
[----:B------:R-:W-:Y:S02]  /*3d10*/  IMAD.MOV.U32 R17, RZ, RZ, R36 ;  /* 0x000000ffff117224 */ /* 0x000fe400078e0024 */
[----:B------:R-:W-:-:S04]  /*3d20*/  IMAD.HI.U32 R8, R12, R34, RZ ;  /* 0x000000220c087227 */ /* 0x000fc800078e00ff */
[----:B------:R-:W-:Y:S02]  /*3d30*/  IMAD.MOV R36, RZ, RZ, -R9 ;  /* 0x000000ffff247224 */ /* 0x000fe400078e0a09 */
[C---:B------:R-:W-:Y:S02]  /*3d40*/  VIADD R14, R0.reuse, 0x42 ;  /* 0x00000042000e7836 */ /* 0x040fe40000000000 */
[----:B------:R-:W-:Y:S02]  /*3d50*/  VIADD R4, R0, 0x41 ;  /* 0x0000004100047836 */ /* 0x000fe40000000000 */
[----:B------:R-:W-:Y:S01]  /*3d60*/  IMAD.MOV.U32 R18, RZ, RZ, R37 ;  /* 0x000000ffff127224 */ /* 0x000fe200078e0025 */
[----:B------:R-:W-:Y:S01]  /*3d70*/  IABS R37, R14 ;  /* 0x0000000e00257213 */ /* 0x000fe20000000000 */
[----:B------:R-:W-:Y:S01]  /*3d80*/  @!P1 IMAD.MOV R26, RZ, RZ, -R26 ;  /* 0x000000ffff1a9224 */ /* 0x000fe200078e0a1a */
[----:B------:R-:W-:Y:S01]  /*3d90*/  ISETP.GE.AND P1, PT, R13, RZ, PT ;  /* 0x000000ff0d00720c */ /* 0x000fe20003f26270 */
[----:B------:R-:W-:Y:S01]  /*3da0*/  IMAD.MOV R8, RZ, RZ, -R8 ;  /* 0x000000ffff087224 */ /* 0x000fe200078e0a08 */
[----:B------:R-:W-:Y:S01]  /*3db0*/  IABS R13, R4 ;  /* 0x00000004000d7213 */ /* 0x000fe20000000000 */
[C---:B------:R-:W-:Y:S01]  /*3dc0*/  IMAD R35, R5.reuse, R36, R35 ;  /* 0x0000002405237224 */ /* 0x040fe200078e0223 */
[----:B------:R-:W-:Y:S01]  /*3dd0*/  STL [R1+0x137c], R26 ;  /* 0x00137c1a01007387 */ /* 0x000fe20000100800 */
[----:B------:R-:W-:-:S02]  /*3de0*/  IMAD R34, R5, R8, R34 ;  /* 0x0000000805227224 */ /* 0x000fc400078e0222 */
[----:B------:R-:W-:Y:S01]  /*3df0*/  @!P6 IMAD.IADD R33, R33, 0x1, -R5 ;  /* 0x000000012121e824 */ /* 0x000fe200078e0a05 */
[----:B------:R-:W-:Y:S01]  /*3e00*/  ISETP.GT.U32.AND P6, PT, R5, R35, PT ;  /* 0x000000230500720c */ /* 0x000fe20003fc4070 */
[----:B------:R-:W-:Y:S01]  /*3e10*/  VIADD R8, R0, 0x43 ;  /* 0x0000004300087836 */ /* 0x000fe20000000000 */
[----:B------:R-:W-:Y:S01]  /*3e20*/  STL [R1+0x1380], R27 ;  /* 0x0013801b01007387 */ /* 0x000fe20000100800 */
[----:B------:R-:W-:-:S03]  /*3e30*/  IMAD.HI.U32 R42, R12, R37, RZ ;  /* 0x000000250c2a7227 */ /* 0x000fc600078e00ff */
[----:B------:R-:W-:Y:S01]  /*3e40*/  STL [R1+0x1384], R28 ;  /* 0x0013841c01007387 */ /* 0x000fe20000100800 */
[----:B------:R-:W-:-:S04]  /*3e50*/  IMAD.HI.U32 R10, R12, R13, RZ ;  /* 0x0000000d0c0a7227 */ /* 0x000fc800078e00ff */
[----:B------:R-:W-:Y:S01]  /*3e60*/  @!P2 IMAD.IADD R32, R32, 0x1, -R5 ;  /* 0x000000012020a824 */ /* 0x000fe200078e0a05 */
[C---:B------:R-:W-:Y:S01]  /*3e70*/  ISETP.GT.U32.AND P2, PT, R5.reuse, R34, PT ;  /* 0x000000220500720c */ /* 0x040fe20003f44070 */
[----:B------:R-:W-:Y:S01]  /*3e80*/  IMAD.MOV.U32 R22, RZ, RZ, R38 ;  /* 0x000000ffff167224 */ /* 0x000fe200078e0026 */
[----:B------:R-:W-:Y:S01]  /*3e90*/  IABS R38, R8 ;  /* 0x0000000800267213 */ /* 0x000fe20000000000 */
[----:B------:R-:W-:Y:S02]  /*3ea0*/  IMAD.MOV R42, RZ, RZ, -R42 ;  /* 0x000000ffff2a7224 */ /* 0x000fe400078e0a2a */
[----:B------:R-:W-:Y:S02]  /*3eb0*/  IMAD.MOV R10, RZ, RZ, -R10 ;  /* 0x000000ffff0a7224 */ /* 0x000fe400078e0a0a */
[C---:B------:R-:W-:Y:S02]  /*3ec0*/  IMAD R37, R5.reuse, R42, R37 ;  /* 0x0000002a05257224 */ /* 0x040fe400078e0225 */
[----:B------:R-:W-:Y:S01]  /*3ed0*/  @!P5 IMAD.MOV R29, RZ, RZ, -R29 ;  /* 0x000000ffff1dd224 */ /* 0x000fe200078e0a1d */
[C---:B------:R-:W-:Y:S01]  /*3ee0*/  ISETP.GT.U32.AND P5, PT, R5.reuse, R33, PT ;  /* 0x000000210500720c */ /* 0x040fe20003fa4070 */
[----:B------:R-:W-:-:S02]  /*3ef0*/  IMAD R36, R5, R10, R13 ;  /* 0x0000000a05247224 */ /* 0x000fc400078e020d */
[----:B------:R-:W-:Y:S01]  /*3f00*/  VIADD R10, R0, 0x45 ;  /* 0x00000045000a7836 */ /* 0x000fe20000000000 */
[----:B------:R-:W-:Y:S01]  /*3f10*/  STL [R1+0x1388], R29 ;  /* 0x0013881d01007387 */ /* 0x000fe20000100800 */
[----:B------:R-:W-:-:S03]  /*3f20*/  IMAD.HI.U32 R13, R12, R38, RZ ;  /* 0x000000260c0d7227 */ /* 0x000fc600078e00ff */
[----:B------:R-:W-:Y:S01]  /*3f30*/  IABS R40, R10 ;  /* 0x0000000a00287213 */ /* 0x000fe20000000000 */
[----:B------:R-:W-:Y:S01]  /*3f40*/  @!P6 IMAD.IADD R35, R35, 0x1, -R5 ;  /* 0x000000012323e824 */ /* 0x000fe200078e0a05 */
[----:B------:R-:W-:Y:S01]  /*3f50*/  ISETP.GT.U32.AND P6, PT, R5, R37, PT ;  /* 0x000000250500720c */ /* 0x000fe20003fc4070 */
[----:B------:R-:W-:Y:S02]  /*3f60*/  VIADD R9, R0, 0x44 ;  /* 0x0000004400097836 */ /* 0x000fe40000000000 */
[----:B------:R-:W-:Y:S02]  /*3f70*/  IMAD.MOV R13, RZ, RZ, -R13 ;  /* 0x000000ffff0d7224 */ /* 0x000fe400078e0a0d */
[--C-:B------:R-:W-:Y:S01]  /*3f80*/  @!P3 IMAD.IADD R30, R30, 0x1, -R5.reuse ;  /* 0x000000011e1eb824 */ /* 0x100fe200078e0a05 */
[----:B------:R-:W-:Y:S01]  /*3f90*/  ISETP.GE.AND P3, PT, R11, RZ, PT ;  /* 0x000000ff0b00720c */ /* 0x000fe20003f66270 */
[----:B------:R-:W-:Y:S01]  /*3fa0*/  @!P2 IMAD.IADD R34, R34, 0x1, -R5 ;  /* 0x000000012222a824 */ /* 0x000fe200078e0a05 */
[C---:B------:R-:W-:Y:S01]  /*3fb0*/  ISETP.GT.U32.AND P2, PT, R5.reuse, R36, PT ;  /* 0x000000240500720c */ /* 0x040fe20003f44070 */
[----:B------:R-:W-:Y:S01]  /*3fc0*/  IMAD.MOV.U32 R19, RZ, RZ, R39 ;  /* 0x000000ffff137224 */ /* 0x000fe200078e0027 */
[----:B------:R-:W-:Y:S01]  /*3fd0*/  IABS R39, R9 ;  /* 0x0000000900277213 */ /* 0x000fe20000000000 */
[----:B------:R-:W-:-:S02]  /*3fe0*/  IMAD R38, R5, R13, R38 ;  /* 0x0000000d05267224 */ /* 0x000fc400078e0226 */
[----:B------:R-:W-:Y:S01]  /*3ff0*/  @!P4 IMAD.MOV R31, RZ, RZ, -R31 ;  /* 0x000000ffff1fc224 */ /* 0x000fe200078e0a1f */
[----:B------:R-:W-:Y:S01]  /*4000*/  ISETP.GT.U32.AND P4, PT, R5, R35, PT ;  /* 0x000000230500720c */ /* 0x000fe20003f84070 */
[----:B------:R-:W-:-:S04]  /*4010*/  IMAD.HI.U32 R7, R12, R40, RZ ;  /* 0x000000280c077227 */ /* 0x000fc800078e00ff */
[----:B------:R-:W-:Y:S02]  /*4020*/  VIADD R11, R0, 0x46 ;  /* 0x00000046000b7836 */ /* 0x000fe40000000000 */
[----:B------:R-:W-:Y:S01]  /*4030*/  @!P5 IMAD.IADD R33, R33, 0x1, -R5 ;  /* 0x000000012121d824 */ /* 0x000fe200078e0a05 */
[----:B------:R-:W-:Y:S01]  /*4040*/  ISETP.GT.U32.AND P5, PT, R5, R38, PT ;  /* 0x000000260500720c */ /* 0x000fe20003fa4070 */
[----:B------:R-:W-:Y:S01]  /*4050*/  IMAD.HI.U32 R42, R12, R39, RZ ;  /* 0x000000270c2a7227 */ /* 0x000fe200078e00ff */
[----:B------:R-:W-:-:S03]  /*4060*/  IABS R41, R11 ;  /* 0x0000000b00297213 */ /* 0x000fc60000000000 */
[----:B------:R-:W-:Y:S02]  /*4070*/  IMAD.MOV R7, RZ, RZ, -R7 ;  /* 0x000000ffff077224 */ /* 0x000fe400078e0a07 */
[--C-:B------:R-:W-:Y:S02]  /*4080*/  @!P6 IMAD.IADD R37, R37, 0x1, -R5.reuse ;  /* 0x000000012525e824 */ /* 0x100fe400078e0a05 */
[----:B------:R-:W-:Y:S01]  /*4090*/  @!P1 IMAD.MOV R30, RZ, RZ, -R30 ;  /* 0x000000ffff1e9224 */ /* 0x000fe200078e0a1e */
[C---:B------:R-:W-:Y:S01]  /*40a0*/  ISETP.GT.U32.AND P1, PT, R5.reuse, R34, PT ;  /* 0x000000220500720c */ /* 0x040fe20003f24070 */
[----:B------:R-:W-:Y:S02]  /*40b0*/  IMAD.MOV R42, RZ, RZ, -R42 ;  /* 0x000000ffff2a7224 */ /* 0x000fe400078e0a2a */
[----:B------:R-:W-:Y:S01]  /*40c0*/  IMAD R40, R5, R7, R40 ;  /* 0x0000000705287224 */ /* 0x000fe200078e0228 */
[----:B------:R-:W-:Y:S01]  /*40d0*/  STL [R1+0x138c], R30 ;  /* 0x00138c1e01007387 */ /* 0x000fe20000100800 */
[----:B------:R-:W-:Y:S01]  /*40e0*/  @!P2 IMAD.IADD R36, R36, 0x1, -R5 ;  /* 0x000000012424a824 */ /* 0x000fe200078e0a05 */
[----:B------:R-:W-:Y:S01]  /*40f0*/  ISETP.GE.AND P2, PT, R43, RZ, PT ;  /* 0x000000ff2b00720c */ /* 0x000fe20003f46270 */
[----:B------:R-:W-:Y:S01]  /*4100*/  @!P3 IMAD.MOV R32, RZ, RZ, -R32 ;  /* 0x000000ffff20b224 */ /* 0x000fe200078e0a20 */
[C---:B------:R-:W-:Y:S01]  /*4110*/  ISETP.GT.U32.AND P3, PT, R5.reuse, R37, PT ;  /* 0x000000250500720c */ /* 0x040fe20003f64070 */
[C---:B------:R-:W-:Y:S01]  /*4120*/  IMAD R39, R5.reuse, R42, R39 ;  /* 0x0000002a05277224 */ /* 0x040fe200078e0227 */
[----:B------:R-:W-:Y:S01]  /*4130*/  ISETP.GT.U32.AND P6, PT, R5, R36, PT ;  /* 0x000000240500720c */ /* 0x000fe20003fc4070 */
[----:B------:R-:W-:Y:S01]  /*4140*/  IMAD.HI.U32 R42, R12, R41, RZ ;  /* 0x000000290c2a7227 */ /* 0x000fe200078e00ff */
[----:B------:R-:W-:Y:S03]  /*4150*/  STL [R1+0x1390], R31 ;  /* 0x0013901f01007387 */ /* 0x000fe60000100800 */
[--C-:B------:R-:W-:Y:S01]  /*4160*/  @!P4 IMAD.IADD R35, R35, 0x1, -R5.reuse ;  /* 0x000000012323c824 */ /* 0x100fe200078e0a05 */
[C---:B------:R-:W-:Y:S01]  /*4170*/  ISETP.GT.U32.AND P4, PT, R5.reuse, R40, PT ;  /* 0x000000280500720c */ /* 0x040fe20003f84070 */
[----:B------:R-:W-:Y:S01]  /*4180*/  IMAD.MOV R42, RZ, RZ, -R42 ;  /* 0x000000ffff2a7224 */ /* 0x000fe200078e0a2a */
[----:B------:R-:W-:Y:S01]  /*4190*/  STL [R1+0x1394], R32 ;  /* 0x0013942001007387 */ /* 0x000fe20000100800 */
[----:B------:R-:W-:Y:S01]  /*41a0*/  @!P5 IMAD.IADD R38, R38, 0x1, -R5 ;  /* 0x000000012626d824 */ /* 0x000fe200078e0a05 */
[----:B------:R-:W-:Y:S01]  /*41b0*/  ISETP.GE.AND P5, PT, R46, RZ, PT ;  /* 0x000000ff2e00720c */ /* 0x000fe20003fa6270 */
[----:B------:R-:W-:-:S02]  /*41c0*/  IMAD R41, R5, R42, R41 ;  /* 0x0000002a05297224 */ /* 0x000fc400078e0229 */
[--C-:B------:R-:W-:Y:S01]  /*41d0*/  @!P1 IMAD.IADD R34, R34, 0x1, -R5.reuse ;  /* 0x0000000122229824 */ /* 0x100fe200078e0a05 */
[----:B------:R-:W-:Y:S01]  /*41e0*/  ISETP.GT.U32.AND P1, PT, R5, R39, PT ;  /* 0x000000270500720c */ /* 0x000fe20003f24070 */
[----:B------:R-:W-:Y:S02]  /*41f0*/  VIADD R7, R0, 0x48 ;  /* 0x0000004800077836 */ /* 0x000fe40000000000 */
[--C-:B------:R-:W-:Y:S01]  /*4200*/  @!P3 IMAD.IADD R37, R37, 0x1, -R5.reuse ;  /* 0x000000012525b824 */ /* 0x100fe200078e0a05 */
[C---:B------:R-:W-:Y:S01]  /*4210*/  ISETP.GT.U32.AND P3, PT, R5.reuse, R41, PT ;  /* 0x000000290500720c */ /* 0x040fe20003f64070 */
[--C-:B------:R-:W-:Y:S01]  /*4220*/  @!P4 IMAD.IADD R40, R40, 0x1, -R5.reuse ;  /* 0x000000012828c824 */ /* 0x100fe200078e0a05 */
[----:B------:R-:W-:Y:S01]  /*4230*/  IABS R43, R7 ;  /* 0x00000007002b7213 */ /* 0x000fe20000000000 */
[----:B------:R-:W-:Y:S01]  /*4240*/  @!P6 IMAD.IADD R36, R36, 0x1, -R5 ;  /* 0x000000012424e824 */ /* 0x000fe200078e0a05 */
[----:B------:R-:W-:Y:S01]  /*4250*/  ISETP.GE.AND P6, PT, R44, RZ, PT ;  /* 0x000000ff2c00720c */ /* 0x000fe20003fc6270 */
[----:B------:R-:W-:Y:S01]  /*4260*/  @!P2 IMAD.MOV R33, RZ, RZ, -R33 ;  /* 0x000000ffff21a224 */ /* 0x000fe200078e0a21 */
[----:B------:R-:W-:Y:S01]  /*4270*/  ISETP.GE.AND P4, PT, R14, RZ, PT ;  /* 0x000000ff0e00720c */ /* 0x000fe20003f86270 */
[----:B------:R-:W-:Y:S01]  /*4280*/  @!P5 IMAD.MOV R35, RZ, RZ, -R35 ;  /* 0x000000ffff23d224 */ /* 0x000fe200078e0a23 */
[C---:B------:R-:W-:Y:S01]  /*4290*/  ISETP.GT.U32.AND P2, PT, R5.reuse, R38, PT ;  /* 0x000000260500720c */ /* 0x040fe20003f44070 */
[----:B------:R-:W-:Y:S01]  /*42a0*/  IMAD.HI.U32 R44, R12, R43, RZ ;  /* 0x0000002b0c2c7227 */ /* 0x000fe200078e00ff */
[----:B------:R-:W-:Y:S01]  /*42b0*/  ISETP.GT.U32.AND P5, PT, R5, R40, PT ;  /* 0x000000280500720c */ /* 0x000fe20003fa4070 */
[----:B------:R2:W-:Y:S02]  /*42c0*/  STL [R1+0x1398], R33 ;  /* 0x0013982101007387 */ /* 0x0005e40000100800 */
[----:B------:R-:W-:Y:S01]  /*42d0*/  @!P1 IMAD.IADD R39, R39, 0x1, -R5 ;  /* 0x0000000127279824 */ /* 0x000fe200078e0a05 */
[----:B------:R-:W-:Y:S01]  /*42e0*/  ISETP.GE.AND P1, PT, R4, RZ, PT ;  /* 0x000000ff0400720c */ /* 0x000fe20003f26270 */
[----:B------:R-:W-:-:S02]  /*42f0*/  IMAD.MOV R44, RZ, RZ, -R44 ;  /* 0x000000ffff2c7224 */ /* 0x000fc400078e0a2c */
[C---:B------:R-:W-:Y:S02]  /*4300*/  VIADD R4, R0.reuse, 0x49 ;  /* 0x0000004900047836 */ /* 0x040fe40000000000 */
[----:B------:R-:W-:Y:S02]  /*4310*/  VIADD R13, R0, 0x47 ;  /* 0x00000047000d7836 */ /* 0x000fe40000000000 */
[----:B------:R-:W-:Y:S01]  /*4320*/  @!P3 IMAD.IADD R41, R41, 0x1, -R5 ;  /* 0x000000012929b824 */ /* 0x000fe200078e0a05 */
[C---:B------:R-:W-:Y:S01]  /*4330*/  ISETP.GT.U32.AND P3, PT, R5.reuse, R39, PT ;  /* 0x000000270500720c */ /* 0x040fe20003f64070 */
[C---:B------:R-:W-:Y:S01]  /*4340*/  IMAD R43, R5.reuse, R44, R43 ;  /* 0x0000002c052b7224 */ /* 0x040fe200078e022b */
[----:B------:R-:W-:Y:S01]  /*4350*/  IABS R44, R4 ;  /* 0x00000004002c7213 */ /* 0x000fe20000000000 */
[----:B------:R-:W-:Y:S01]  /*4360*/  @!P6 IMAD.MOV R34, RZ, RZ, -R34 ;  /* 0x000000ffff22e224 */ /* 0x000fe200078e0a22 */
[----:B------:R-:W-:Y:S01]  /*4370*/  IABS R42, R13 ;  /* 0x0000000d002a7213 */ /* 0x000fe20000000000 */
[----:B------:R-:W-:Y:S01]  /*4380*/  @!P4 IMAD.MOV R37, RZ, RZ, -R37 ;  /* 0x000000ffff25c224 */ /* 0x000fe200078e0a25 */
[C---:B------:R-:W-:Y:S01]  /*4390*/  ISETP.GT.U32.AND P6, PT, R5.reuse, R41, PT ;  /* 0x000000290500720c */ /* 0x040fe20003fc4070 */
[--C-:B------:R-:W-:Y:S01]  /*43a0*/  @!P2 IMAD.IADD R38, R38, 0x1, -R5.reuse ;  /* 0x000000012626a824 */ /* 0x100fe200078e0a05 */
[----:B------:R-:W-:Y:S01]  /*43b0*/  ISETP.GE.AND P4, PT, R8, RZ, PT ;  /* 0x000000ff0800720c */ /* 0x000fe20003f86270 */
[----:B------:R-:W-:Y:S01]  /*43c0*/  @!P5 IMAD.IADD R40, R40, 0x1, -R5 ;  /* 0x000000012828d824 */ /* 0x000fe200078e0a05 */
[----:B------:R-:W-:Y:S01]  /*43d0*/  ISETP.GT.U32.AND P2, PT, R5, R43, PT ;  /* 0x0000002b0500720c */ /* 0x000fe20003f44070 */
[----:B------:R-:W-:Y:S01]  /*43e0*/  IMAD.HI.U32 R8, R12, R44, RZ ;  /* 0x0000002c0c087227 */ /* 0x000fe200078e00ff */
[----:B------:R-:W-:Y:S01]  /*43f0*/  ISETP.GE.AND P5, PT, R10, RZ, PT ;  /* 0x000000ff0a00720c */ /* 0x000fe20003fa6270 */
[----:B------:R3:W-:Y:S02]  /*4400*/  STL [R1+0x139c], R34 ;  /* 0x00139c2201007387 */ /* 0x0007e40000100800 */
[----:B------:R-:W-:-:S02]  /*4410*/  IMAD.HI.U32 R47, R12, R42, RZ ;  /* 0x0000002a0c2f7227 */ /* 0x000fc400078e00ff */
[----:B------:R-:W-:Y:S02]  /*4420*/  STL [R1+0x13a0], R35 ;  /* 0x0013a02301007387 */ /* 0x000fe40000100800 */
[----:B------:R-:W-:Y:S02]  /*4430*/  IMAD.MOV R8, RZ, RZ, -R8 ;  /* 0x000000ffff087224 */ /* 0x000fe400078e0a08 */
[----:B------:R-:W-:Y:S02]  /*4440*/  IMAD.MOV R47, RZ, RZ, -R47 ;  /* 0x000000ffff2f7224 */ /* 0x000fe400078e0a2f */
[----:B------:R-:W-:Y:S01]  /*4450*/  @!P3 IMAD.IADD R39, R39, 0x1, -R5 ;  /* 0x000000012727b824 */ /* 0x000fe200078e0a05 */
[----:B------:R-:W-:Y:S01]  /*4460*/  ISETP.GE.AND P3, PT, R9, RZ, PT ;  /* 0x000000ff0900720c */ /* 0x000fe20003f66270 */
[C---:B------:R-:W-:Y:S02]  /*4470*/  IMAD R44, R5.reuse, R8, R44 ;  /* 0x00000008052c7224 */ /* 0x040fe400078e022c */
[----:B------:R-:W-:-:S02]  /*4480*/  IMAD R42, R5, R47, R42 ;  /* 0x0000002f052a7224 */ /* 0x000fc400078e022a */
[--C-:B------:R-:W-:Y:S01]  /*4490*/  @!P6 IMAD.IADD R41, R41, 0x1, -R5.reuse ;  /* 0x000000012929e824 */ /* 0x100fe200078e0a05 */
[----:B------:R-:W-:Y:S01]  /*44a0*/  ISETP.GE.AND P6, PT, R11, RZ, PT ;  /* 0x000000ff0b00720c */ /* 0x000fe20003fc6270 */
[----:B------:R-:W-:Y:S02]  /*44b0*/  @!P2 IMAD.IADD R43, R43, 0x1, -R5 ;  /* 0x000000012b2ba824 */ /* 0x000fe400078e0a05 */
[----:B------:R-:W-:Y:S01]  /*44c0*/  @!P5 IMAD.MOV R40, RZ, RZ, -R40 ;  /* 0x000000ffff28d224 */ /* 0x000fe200078e0a28 */
[C---:B------:R-:W-:Y:S01]  /*44d0*/  ISETP.GT.U32.AND P5, PT, R5.reuse, R44, PT ;  /* 0x0000002c0500720c */ /* 0x040fe20003fa4070 */
[----:B------:R-:W-:Y:S01]  /*44e0*/  @!P1 IMAD.MOV R36, RZ, RZ, -R36 ;  /* 0x000000ffff249224 */ /* 0x000fe200078e0a24 */
[C---:B------:R-:W-:Y:S01]  /*44f0*/  ISETP.GT.U32.AND P1, PT, R5.reuse, R42, PT ;  /* 0x0000002a0500720c */ /* 0x040fe20003f24070 */
[----:B------:R-:W-:Y:S01]  /*4500*/  @!P4 IMAD.MOV R38, RZ, RZ, -R38 ;  /* 0x000000ffff26c224 */ /* 0x000fe200078e0a26 */
[----:B------:R-:W-:Y:S01]  /*4510*/  ISETP.GT.U32.AND P4, PT, R5, R43, PT ;  /* 0x0000002b0500720c */ /* 0x000fe20003f84070 */
[----:B------:R-:W-:Y:S01]  /*4520*/  @!P3 IMAD.MOV R39, RZ, RZ, -R39 ;  /* 0x000000ffff27b224 */ /* 0x000fe200078e0a27 */
[----:B------:R-:W-:Y:S01]  /*4530*/  ISETP.GE.AND P3, PT, R7, RZ, PT ;  /* 0x000000ff0700720c */ /* 0x000fe20003f66270 */
[----:B------:R-:W-:Y:S01]  /*4540*/  VIADD R7, R0, 0x4a ;  /* 0x0000004a00077836 */ /* 0x000fe20000000000 */
[----:B------:R-:W-:Y:S01]  /*4550*/  STL [R1+0x13a4], R36 ;  /* 0x0013a42401007387 */ /* 0x000fe20000100800 */
[----:B------:R-:W-:Y:S01]  /*4560*/  @!P6 IMAD.MOV R41, RZ, RZ, -R41 ;  /* 0x000000ffff29e224 */ /* 0x000fe200078e0a29 */
[----:B------:R-:W-:Y:S01]  /*4570*/  ISETP.GE.AND P6, PT, R4, RZ, PT ;  /* 0x000000ff0400720c */ /* 0x000fe20003fc6270 */
[----:B------:R-:W-:Y:S01]  /*4580*/  VIADD R4, R0, 0x4b ;  /* 0x0000004b00047836 */ /* 0x000fe20000000000 */
[----:B------:R-:W-:Y:S01]  /*4590*/  IABS R46, R7 ;  /* 0x00000007002e7213 */ /* 0x000fe20000000000 */
[--C-:B------:R-:W-:Y:S01]  /*45a0*/  @!P5 IMAD.IADD R44, R44, 0x1, -R5.reuse ;  /* 0x000000012c2cd824 */ /* 0x100fe200078e0a05 */
[----:B------:R-:W-:Y:S01]  /*45b0*/  STL [R1+0x13a8], R37 ;  /* 0x0013a82501007387 */ /* 0x000fe20000100800 */
[--C-:B------:R-:W-:Y:S01]  /*45c0*/  @!P1 IMAD.IADD R42, R42, 0x1, -R5.reuse ;  /* 0x000000012a2a9824 */ /* 0x100fe200078e0a05 */
[----:B------:R-:W-:Y:S01]  /*45d0*/  IABS R47, R4 ;  /* 0x00000004002f7213 */ /* 0x000fe20000000000 */
[----:B------:R-:W-:Y:S01]  /*45e0*/  @!P4 IMAD.IADD R43, R43, 0x1, -R5 ;  /* 0x000000012b2bc824 */ /* 0x000fe200078e0a05 */
[----:B------:R-:W-:Y:S01]  /*45f0*/  ISETP.GE.AND P4, PT, R4, RZ, PT ;  /* 0x000000ff0400720c */ /* 0x000fe20003f86270 */
[----:B------:R-:W-:Y:S01]  /*4600*/  IMAD.HI.U32 R4, R12, R46, RZ ;  /* 0x0000002e0c047227 */ /* 0x000fe200078e00ff */
[C---:B------:R-:W-:Y:S01]  /*4610*/  ISETP.GT.U32.AND P5, PT, R5.reuse, R44, PT ;  /* 0x0000002c0500720c */ /* 0x040fe20003fa4070 */
[----:B------:R-:W-:Y:S01]  /*4620*/  STL [R1+0x13ac], R38 ;  /* 0x0013ac2601007387 */ /* 0x000fe20000100800 */
[----:B------:R-:W-:Y:S01]  /*4630*/  ISETP.GT.U32.AND P2, PT, R5, R42, PT ;  /* 0x0000002a0500720c */ /* 0x000fe20003f44070 */
[----:B------:R-:W-:Y:S01]  /*4640*/  IMAD.MOV R8, RZ, RZ, -R4 ;  /* 0x000000ffff087224 */ /* 0x000fe200078e0a04 */
[----:B------:R-:W-:Y:S01]  /*4650*/  ISETP.GE.AND P1, PT, R13, RZ, PT ;  /* 0x000000ff0d00720c */ /* 0x000fe20003f26270 */
[----:B------:R-:W-:Y:S01]  /*4660*/  VIADD R4, R0, 0x4d ;  /* 0x0000004d00047836 */ /* 0x000fe20000000000 */
[----:B------:R4:W-:Y:S01]  /*4670*/  STL [R1+0x13b0], R39 ;  /* 0x0013b02701007387 */ /* 0x0009e20000100800 */
[----:B------:R-:W-:-:S02]  /*4680*/  IMAD R46, R5, R8, R46 ;  /* 0x00000008052e7224 */ /* 0x000fc400078e022e */
[----:B------:R-:W-:Y:S01]  /*4690*/  @!P3 IMAD.MOV R43, RZ, RZ, -R43 ;  /* 0x000000ffff2bb224 */ /* 0x000fe200078e0a2b */
[----:B------:R-:W-:Y:S01]  /*46a0*/  IABS R49, R4 ;  /* 0x0000000400317213 */ /* 0x000fe20000000000 */
[----:B------:R-:W-:Y:S01]  /*46b0*/  VIADD R13, R0, 0x51 ;  /* 0x00000051000d7836 */ /* 0x000fe20000000000 */
[----:B------:R-:W-:Y:S01]  /*46c0*/  ISETP.GE.AND P3, PT, R4, RZ, PT ;  /* 0x000000ff0400720c */ /* 0x000fe20003f66270 */
[--C-:B------:R-:W-:Y:S01]  /*46d0*/  @!P5 IMAD.IADD R44, R44, 0x1, -R5.reuse ;  /* 0x000000012c2cd824 */ /* 0x100fe200078e0a05 */
[----:B------:R-:W-:Y:S01]  /*46e0*/  ISETP.GT.U32.AND P5, PT, R5, R46, PT ;  /* 0x0000002e0500720c */ /* 0x000fe20003fa4070 */
[----:B------:R-:W-:Y:S01]  /*46f0*/  @!P2 IMAD.IADD R42, R42, 0x1, -R5 ;  /* 0x000000012a2aa824 */ /* 0x000fe200078e0a05 */
[----:B------:R-:W-:Y:S01]  /*4700*/  ISETP.GE.AND P2, PT, R7, RZ, PT ;  /* 0x000000ff0700720c */ /* 0x000fe20003f46270 */
[C---:B------:R-:W-:Y:S01]  /*4710*/  VIADD R7, R0.reuse, 0x4c ;  /* 0x0000004c00077836 */ /* 0x040fe20000000000 */
[----:B------:R-:W-:Y:S01]  /*4720*/  IABS R53, R13 ;  /* 0x0000000d00357213 */ /* 0x000fe20000000000 */
[----:B------:R-:W-:Y:S01]  /*4730*/  @!P1 IMAD.MOV R42, RZ, RZ, -R42 ;  /* 0x000000ffff2a9224 */ /* 0x000fe200078e0a2a */
[----:B------:R-:W-:Y:S01]  /*4740*/  STL [R1+0x13b4], R40 ;  /* 0x0013b42801007387 */ /* 0x000fe20000100800 */
[----:B------:R-:W-:Y:S01]  /*4750*/  @!P6 IMAD.MOV R44, RZ, RZ, -R44 ;  /* 0x000000ffff2ce224 */ /* 0x000fe200078e0a2c */
[----:B------:R-:W-:Y:S01]  /*4760*/  ISETP.GE.AND P1, PT, R7, RZ, PT ;  /* 0x000000ff0700720c */ /* 0x000fe20003f26270 */
[----:B------:R-:W-:Y:S01]  /*4770*/  VIADD R4, R0, 0x4f ;  /* 0x0000004f00047836 */ /* 0x000fe20000000000 */
[----:B------:R-:W-:Y:S01]  /*4780*/  IABS R48, R7 ;  /* 0x0000000700307213 */ /* 0x000fe20000000000 */
[----:B------:R-:W-:-:S03]  /*4790*/  IMAD.HI.U32 R7, R12, R47, RZ ;  /* 0x0000002f0c077227 */ /* 0x000fc600078e00ff */
[----:B------:R-:W-:Y:S01]  /*47a0*/  IABS R51, R4 ;  /* 0x0000000400337213 */ /* 0x000fe20000000000 */
[----:B------:R-:W-:Y:S02]  /*47b0*/  IMAD.MOV R10, RZ, RZ, -R7 ;  /* 0x000000ffff0a7224 */ /* 0x000fe400078e0a07 */
[----:B------:R-:W-:Y:S02]  /*47c0*/  @!P5 IMAD.IADD R46, R46, 0x1, -R5 ;  /* 0x000000012e2ed824 */ /* 0x000fe400078e0a05 */
[----:B------:R-:W-:-:S03]  /*47d0*/  IMAD.HI.U32 R8, R12, R48, RZ ;  /* 0x000000300c087227 */ /* 0x000fc600078e00ff */
[C---:B------:R-:W-:Y:S01]  /*47e0*/  ISETP.GT.U32.AND P5, PT, R5.reuse, R46, PT ;  /* 0x0000002e0500720c */ /* 0x040fe20003fa4070 */
[C---:B------:R-:W-:Y:S02]  /*47f0*/  IMAD R47, R5.reuse, R10, R47 ;  /* 0x0000000a052f7224 */ /* 0x040fe400078e022f */
[----:B------:R-:W-:Y:S02]  /*4800*/  IMAD.MOV R7, RZ, RZ, -R8 ;  /* 0x000000ffff077224 */ /* 0x000fe400078e0a08 */
[----:B------:R-:W-:Y:S01]  /*4810*/  VIADD R10, R0, 0x4e ;  /* 0x0000004e000a7836 */ /* 0x000fe20000000000 */
[C---:B------:R-:W-:Y:S01]  /*4820*/  ISETP.GT.U32.AND P6, PT, R5.reuse, R47, PT ;  /* 0x0000002f0500720c */ /* 0x040fe20003fc4070 */
[----:B------:R-:W-:Y:S02]  /*4830*/  IMAD R48, R5, R7, R48 ;  /* 0x0000000705307224 */ /* 0x000fe400078e0230 */
[----:B------:R-:W-:Y:S01]  /*4840*/  IMAD.HI.U32 R7, R12, R49, RZ ;  /* 0x000000310c077227 */ /* 0x000fe200078e00ff */
[----:B------:R-:W-:-:S03]  /*4850*/  IABS R50, R10 ;  /* 0x0000000a00327213 */ /* 0x000fc60000000000 */
[----:B------:R-:W-:Y:S02]  /*4860*/  IMAD.MOV R7, RZ, RZ, -R7 ;  /* 0x000000ffff077224 */ /* 0x000fe400078e0a07 */
[----:B------:R-:W-:Y:S01]  /*4870*/  @!P5 IMAD.IADD R46, R46, 0x1, -R5 ;  /* 0x000000012e2ed824 */ /* 0x000fe200078e0a05 */
[C---:B------:R-:W-:Y:S01]  /*4880*/  ISETP.GT.U32.AND P5, PT, R5.reuse, R48, PT ;  /* 0x000000300500720c */ /* 0x040fe20003fa4070 */
[----:B------:R-:W-:Y:S02]  /*4890*/  IMAD R49, R5, R7, R49 ;  /* 0x0000000705317224 */ /* 0x000fe400078e0231 */
[----:B------:R-:W-:Y:S02]  /*48a0*/  @!P6 IMAD.IADD R47, R47, 0x1, -R5 ;  /* 0x000000012f2fe824 */ /* 0x000fe400078e0a05 */
[----:B------:R-:W-:Y:S01]  /*48b0*/  VIADD R11, R0, 0x50 ;  /* 0x00000050000b7836 */ /* 0x000fe20000000000 */
[----:B------:R-:W-:Y:S01]  /*48c0*/  ISETP.GT.U32.AND P6, PT, R5, R49, PT ;  /* 0x000000310500720c */ /* 0x000fe20003fc4070 */
[----:B------:R-:W-:-:S03]  /*48d0*/  IMAD.HI.U32 R9, R12, R50, RZ ;  /* 0x000000320c097227 */ /* 0x000fc600078e00ff */
[----:B------:R-:W-:Y:S01]  /*48e0*/  IABS R52, R11 ;  /* 0x0000000b00347213 */ /* 0x000fe20000000000 */
[----:B------:R-:W-:-:S04]  /*48f0*/  IMAD.HI.U32 R8, R12, R51, RZ ;  /* 0x000000330c087227 */ /* 0x000fc800078e00ff */
[----:B------:R-:W-:Y:S01]  /*4900*/  @!P5 IMAD.IADD R48, R48, 0x1, -R5 ;  /* 0x000000013030d824 */ /* 0x000fe200078e0a05 */
[----:B------:R-:W-:Y:S01]  /*4910*/  ISETP.GT.U32.AND P5, PT, R5, R47, PT ;  /* 0x0000002f0500720c */ /* 0x000fe20003fa4070 */
[----:B------:R-:W-:Y:S02]  /*4920*/  IMAD.MOV R9, RZ, RZ, -R9 ;  /* 0x000000ffff097224 */ /* 0x000fe400078e0a09 */
[----:B------:R-:W-:Y:S01]  /*4930*/  @!P6 IMAD.IADD R49, R49, 0x1, -R5 ;  /* 0x000000013131e824 */ /* 0x000fe200078e0a05 */
[C---:B------:R-:W-:Y:S01]  /*4940*/  ISETP.GT.U32.AND P6, PT, R5.reuse, R48, PT ;  /* 0x000000300500720c */ /* 0x040fe20003fc4070 */
[----:B------:R-:W-:Y:S02]  /*4950*/  @!P2 IMAD.MOV R46, RZ, RZ, -R46 ;  /* 0x000000ffff2ea224 */ /* 0x000fe400078e0a2e */
[----:B------:R-:W-:Y:S01]  /*4960*/  IMAD.MOV R8, RZ, RZ, -R8 ;  /* 0x000000ffff087224 */ /* 0x000fe200078e0a08 */
[C---:B------:R-:W-:Y:S01]  /*4970*/  ISETP.GT.U32.AND P2, PT, R5.reuse, R49, PT ;  /* 0x000000310500720c */ /* 0x040fe20003f44070 */
[----:B------:R-:W-:-:S02]  /*4980*/  IMAD R50, R5, R9, R50 ;  /* 0x0000000905327224 */ /* 0x000fc400078e0232 */
[----:B------:R-:W-:-:S04]  /*4990*/  IMAD.HI.U32 R59, R12, R53, RZ ;  /* 0x000000350c3b7227 */ /* 0x000fc800078e00ff */
[----:B------:R-:W-:-:S04]  /*49a0*/  IMAD.HI.U32 R7, R12, R52, RZ ;  /* 0x000000340c077227 */ /* 0x000fc800078e00ff */
[----:B------:R-:W-:Y:S02]  /*49b0*/  IMAD R51, R5, R8, R51 ;  /* 0x0000000805337224 */ /* 0x000fe400078e0233 */
[----:B------:R-:W-:Y:S02]  /*49c0*/  IMAD.MOV R59, RZ, RZ, -R59 ;  /* 0x000000ffff3b7224 */ /* 0x000fe400078e0a3b */
[----:B------:R-:W-:Y:S01]  /*49d0*/  @!P5 IMAD.IADD R47, R47, 0x1, -R5 ;  /* 0x000000012f2fd824 */ /* 0x000fe200078e0a05 */
[C---:B------:R-:W-:Y:S01]  /*49e0*/  ISETP.GT.U32.AND P5, PT, R5.reuse, R50, PT ;  /* 0x000000320500720c */ /* 0x040fe20003fa4070 */
[----:B------:R-:W-:Y:S02]  /*49f0*/  IMAD.MOV R7, RZ, RZ, -R7 ;  /* 0x000000ffff077224 */ /* 0x000fe400078e0a07 */
[C---:B------:R-:W-:Y:S02]  /*4a00*/  IMAD R53, R5.reuse, R59, R53 ;  /* 0x0000003b05357224 */ /* 0x040fe400078e0235 */
[----:B------:R-:W-:Y:S01]  /*4a10*/  @!P4 IMAD.MOV R47, RZ, RZ, -R47 ;  /* 0x000000ffff2fc224 */ /* 0x000fe200078e0a2f */
[C---:B------:R-:W-:Y:S01]  /*4a20*/  ISETP.GT.U32.AND P4, PT, R5.reuse, R51, PT ;  /* 0x000000330500720c */ /* 0x040fe20003f84070 */
[----:B------:R-:W-:-:S02]  /*4a30*/  IMAD R52, R5, R7, R52 ;  /* 0x0000000705347224 */ /* 0x000fc400078e0234 */
[--C-:B------:R-:W-:Y:S01]  /*4a40*/  @!P2 IMAD.IADD R49, R49, 0x1, -R5.reuse ;  /* 0x000000013131a824 */ /* 0x100fe200078e0a05 */
[C---:B------:R-:W-:Y:S01]  /*4a50*/  ISETP.GT.U32.AND P2, PT, R5.reuse, R53, PT ;  /* 0x000000350500720c */ /* 0x040fe20003f44070 */
[----:B------:R-:W-:Y:S02]  /*4a60*/  VIADD R8, R0, 0x53 ;  /* 0x0000005300087836 */ /* 0x000fe40000000000 */
[--C-:B------:R-:W-:Y:S01]  /*4a70*/  @!P6 IMAD.IADD R48, R48, 0x1, -R5.reuse ;  /* 0x000000013030e824 */ /* 0x100fe200078e0a05 */
[----:B------:R-:W-:Y:S01]  /*4a80*/  ISETP.GT.U32.AND P6, PT, R5, R52, PT ;  /* 0x000000340500720c */ /* 0x000fe20003fc4070 */
[----:B------:R-:W-:Y:S01]  /*4a90*/  @!P5 IMAD.IADD R50, R50, 0x1, -R5 ;  /* 0x000000013232d824 */ /* 0x000fe200078e0a05 */
[----:B------:R-:W-:Y:S01]  /*4aa0*/  IABS R55, R8 ;  /* 0x0000000800377213 */ /* 0x000fe20000000000 */
[----:B------:R-:W-:Y:S01]  /*4ab0*/  VIADD R14, R0, 0x52 ;  /* 0x00000052000e7836 */ /* 0x000fe20000000000 */
[----:B------:R-:W-:Y:S01]  /*4ac0*/  ISETP.GE.AND P5, PT, R10, RZ, PT ;  /* 0x000000ff0a00720c */ /* 0x000fe20003fa6270 */
[----:B------:R-:W-:-:S02]  /*4ad0*/  VIADD R9, R0, 0x54 ;  /* 0x0000005400097836 */ /* 0x000fc40000000000 */
[--C-:B------:R-:W-:Y:S01]  /*4ae0*/  @!P4 IMAD.IADD R51, R51, 0x1, -R5.reuse ;  /* 0x000000013333c824 */ /* 0x100fe200078e0a05 */
[----:B------:R-:W-:Y:S01]  /*4af0*/  ISETP.GT.U32.AND P4, PT, R5, R50, PT ;  /* 0x000000320500720c */ /* 0x000fe20003f84070 */
[----:B------:R-:W-:Y:S01]  /*4b00*/  IMAD.HI.U32 R57, R12, R55, RZ ;  /* 0x000000370c397227 */ /* 0x000fe200078e00ff */
[----:B------:R-:W-:Y:S02]  /*4b10*/  IABS R54, R14 ;  /* 0x0000000e00367213 */ /* 0x000fe40000000000 */
[----:B------:R-:W-:Y:S01]  /*4b20*/  IABS R56, R9 ;  /* 0x0000000900387213 */ /* 0x000fe20000000000 */
[----:B------:R-:W-:Y:S02]  /*4b30*/  @!P2 IMAD.IADD R53, R53, 0x1, -R5 ;  /* 0x000000013535a824 */ /* 0x000fe400078e0a05 */
[----:B------:R-:W-:Y:S02]  /*4b40*/  IMAD.MOV R57, RZ, RZ, -R57 ;  /* 0x000000ffff397224 */ /* 0x000fe400078e0a39 */
[----:B------:R-:W-:Y:S01]  /*4b50*/  @!P6 IMAD.IADD R52, R52, 0x1, -R5 ;  /* 0x000000013434e824 */ /* 0x000fe200078e0a05 */
[C---:B------:R-:W-:Y:S01]  /*4b60*/  ISETP.GT.U32.AND P6, PT, R5.reuse, R51, PT ;  /* 0x000000330500720c */ /* 0x040fe20003fc4070 */
[----:B------:R-:W-:Y:S01]  /*4b70*/  @!P1 IMAD.MOV R48, RZ, RZ, -R48 ;  /* 0x000000ffff309224 */ /* 0x000fe200078e0a30 */
[C---:B------:R-:W-:Y:S01]  /*4b80*/  ISETP.GT.U32.AND P1, PT, R5.reuse, R53, PT ;  /* 0x000000350500720c */ /* 0x040fe20003f24070 */
[----:B------:R-:W-:Y:S01]  /*4b90*/  IMAD.HI.U32 R58, R12, R54, RZ ;  /* 0x000000360c3a7227 */ /* 0x000fe200078e00ff */
[----:B------:R-:W-:-:S03]  /*4ba0*/  ISETP.GT.U32.AND P2, PT, R5, R52, PT ;  /* 0x000000340500720c */ /* 0x000fc60003f44070 */
[----:B------:R-:W-:-:S04]  /*4bb0*/  IMAD.HI.U32 R7, R12, R56, RZ ;  /* 0x000000380c077227 */ /* 0x000fc800078e00ff */
[C---:B------:R-:W-:Y:S02]  /*4bc0*/  IMAD R55, R5.reuse, R57, R55 ;  /* 0x0000003905377224 */ /* 0x040fe400078e0237 */
[----:B------:R-:W-:Y:S02]  /*4bd0*/  IMAD.MOV R58, RZ, RZ, -R58 ;  /* 0x000000ffff3a7224 */ /* 0x000fe400078e0a3a */
[----:B------:R-:W-:Y:S02]  /*4be0*/  IMAD.MOV R7, RZ, RZ, -R7 ;  /* 0x000000ffff077224 */ /* 0x000fe400078e0a07 */
[----:B------:R-:W-:Y:S02]  /*4bf0*/  VIADD R10, R0, 0x55 ;  /* 0x00000055000a7836 */ /* 0x000fe40000000000 */
[----:B------:R-:W-:Y:S01]  /*4c00*/  @!P4 IMAD.IADD R50, R50, 0x1, -R5 ;  /* 0x000000013232c824 */ /* 0x000fe200078e0a05 */
[C---:B------:R-:W-:Y:S01]  /*4c10*/  ISETP.GT.U32.AND P4, PT, R5.reuse, R55, PT ;  /* 0x000000370500720c */ /* 0x040fe20003f84070 */
[C---:B------:R-:W-:Y:S01]  /*4c20*/  IMAD R54, R5.reuse, R58, R54 ;  /* 0x0000003a05367224 */ /* 0x040fe200078e0236 */
[----:B------:R-:W-:Y:S01]  /*4c30*/  IABS R57, R10 ;  /* 0x0000000a00397213 */ /* 0x000fe20000000000 */
[----:B------:R-:W-:-:S02]  /*4c40*/  IMAD R56, R5, R7, R56 ;  /* 0x0000000705387224 */ /* 0x000fc400078e0238 */
[----:B------:R-:W-:Y:S02]  /*4c50*/  VIADD R7, R0, 0x56 ;  /* 0x0000005600077836 */ /* 0x000fe40000000000 */
[----:B------:R-:W-:Y:S01]  /*4c60*/  @!P3 IMAD.MOV R49, RZ, RZ, -R49 ;  /* 0x000000ffff31b224 */ /* 0x000fe200078e0a31 */
[----:B------:R-:W-:Y:S01]  /*4c70*/  ISETP.GT.U32.AND P3, PT, R5, R54, PT ;  /* 0x000000360500720c */ /* 0x000fe20003f64070 */
[----:B------:R-:W-:Y:S01]  /*4c80*/  @!P1 IMAD.IADD R53, R53, 0x1, -R5 ;  /* 0x0000000135359824 */ /* 0x000fe200078e0a05 */
[----:B------:R-:W-:Y:S01]  /*4c90*/  ISETP.GE.AND P1, PT, R11, RZ, PT ;  /* 0x000000ff0b00720c */ /* 0x000fe20003f26270 */
[----:B------:R-:W-:Y:S01]  /*4ca0*/  IMAD.HI.U32 R59, R12, R57, RZ ;  /* 0x000000390c3b7227 */ /* 0x000fe200078e00ff */
[----:B------:R-:W-:-:S03]  /*4cb0*/  IABS R58, R7 ;  /* 0x00000007003a7213 */ /* 0x000fc60000000000 */
[--C-:B------:R-:W-:Y:S01]  /*4cc0*/  @!P2 IMAD.IADD R52, R52, 0x1, -R5.reuse ;  /* 0x000000013434a824 */ /* 0x100fe200078e0a05 */
[----:B------:R-:W-:Y:S01]  /*4cd0*/  ISETP.GT.U32.AND P2, PT, R5, R56, PT ;  /* 0x000000380500720c */ /* 0x000fe20003f44070 */
[----:B------:R-:W-:Y:S01]  /*4ce0*/  @!P6 IMAD.IADD R51, R51, 0x1, -R5 ;  /* 0x000000013333e824 */ /* 0x000fe200078e0a05 */
[----:B------:R-:W-:Y:S01]  /*4cf0*/  ISETP.GE.AND P6, PT, R4, RZ, PT ;  /* 0x000000ff0400720c */ /* 0x000fe20003fc6270 */
[----:B------:R-:W-:Y:S02]  /*4d00*/  IMAD.MOV R59, RZ, RZ, -R59 ;  /* 0x000000ffff3b7224 */ /* 0x000fe400078e0a3b */
[----:B------:R-:W-:Y:S01]  /*4d10*/  @!P4 IMAD.IADD R55, R55, 0x1, -R5 ;  /* 0x000000013737c824 */ /* 0x000fe200078e0a05 */
[----:B------:R-:W-:Y:S01]  /*4d20*/  ISETP.GE.AND P4, PT, R14, RZ, PT ;  /* 0x000000ff0e00720c */ /* 0x000fe20003f86270 */
[----:B------:R-:W-:-:S04]  /*4d30*/  IMAD.HI.U32 R4, R12, R58, RZ ;  /* 0x0000003a0c047227 */ /* 0x000fc800078e00ff */
[C---:B------:R-:W-:Y:S02]  /*4d40*/  IMAD R57, R5.reuse, R59, R57 ;  /* 0x0000003b05397224 */ /* 0x040fe400078e0239 */
[----:B------:R-:W-:Y:S01]  /*4d50*/  @!P5 IMAD.MOV R50, RZ, RZ, -R50 ;  /* 0x000000ffff32d224 */ /* 0x000fe200078e0a32 */
[----:B------:R-:W-:Y:S01]  /*4d60*/  ISETP.GT.U32.AND P5, PT, R5, R55, PT ;  /* 0x000000370500720c */ /* 0x000fe20003fa4070 */
[----:B------:R-:W-:Y:S02]  /*4d70*/  IMAD.MOV R4, RZ, RZ, -R4 ;  /* 0x000000ffff047224 */ /* 0x000fe400078e0a04 */
[----:B------:R-:W-:Y:S01]  /*4d80*/  @!P3 IMAD.IADD R54, R54, 0x1, -R5 ;  /* 0x000000013636b824 */ /* 0x000fe200078e0a05 */
[----:B------:R-:W-:Y:S01]  /*4d90*/  ISETP.GE.AND P3, PT, R13, RZ, PT ;  /* 0x000000ff0d00720c */ /* 0x000fe20003f66270 */
[----:B------:R-:W-:Y:S01]  /*4da0*/  @!P1 IMAD.MOV R52, RZ, RZ, -R52 ;  /* 0x000000ffff349224 */ /* 0x000fe200078e0a34 */
[C---:B------:R-:W-:Y:S01]  /*4db0*/  ISETP.GT.U32.AND P1, PT, R5.reuse, R57, PT ;  /* 0x000000390500720c */ /* 0x040fe20003f24070 */
[----:B------:R-:W-:-:S02]  /*4dc0*/  IMAD R58, R5, R4, R58 ;  /* 0x00000004053a7224 */ /* 0x000fc400078e023a */
[----:B------:R-:W-:Y:S01]  /*4dd0*/  @!P2 IMAD.IADD R56, R56, 0x1, -R5 ;  /* 0x000000013838a824 */ /* 0x000fe200078e0a05 */
[C---:B------:R-:W-:Y:S01]  /*4de0*/  ISETP.GT.U32.AND P2, PT, R5.reuse, R54, PT ;  /* 0x000000360500720c */ /* 0x040fe20003f44070 */
[----:B------:R-:W-:Y:S02]  /*4df0*/  VIADD R4, R0, 0x57 ;  /* 0x0000005700047836 */ /* 0x000fe40000000000 */
[----:B------:R-:W-:Y:S01]  /*4e00*/  @!P6 IMAD.MOV R51, RZ, RZ, -R51 ;  /* 0x000000ffff33e224 */ /* 0x000fe200078e0a33 */
[----:B------:R-:W-:Y:S01]  /*4e10*/  ISETP.GT.U32.AND P6, PT, R5, R56, PT ;  /* 0x000000380500720c */ /* 0x000fe20003fc4070 */
[----:B------:R-:W-:Y:S01]  /*4e20*/  @!P5 IMAD.IADD R55, R55, 0x1, -R5 ;  /* 0x000000013737d824 */ /* 0x000fe200078e0a05 */
[----:B------:R-:W-:Y:S01]  /*4e30*/  IABS R59, R4 ;  /* 0x00000004003b7213 */ /* 0x000fe20000000000 */
[----:B------:R-:W-:Y:S01]  /*4e40*/  @!P3 IMAD.MOV R53, RZ, RZ, -R53 ;  /* 0x000000ffff35b224 */ /* 0x000fe200078e0a35 */
[----:B------:R-:W-:Y:S01]  /*4e50*/  ISETP.GE.AND P5, PT, R9, RZ, PT ;  /* 0x000000ff0900720c */ /* 0x000fe20003fa6270 */
[----:B------:R-:W-:Y:S01]  /*4e60*/  @!P1 IMAD.IADD R57, R57, 0x1, -R5 ;  /* 0x0000000139399824 */ /* 0x000fe200078e0a05 */
[----:B------:R-:W-:Y:S01]  /*4e70*/  ISETP.GE.AND P3, PT, R8, RZ, PT ;  /* 0x000000ff0800720c */ /* 0x000fe20003f66270 */
[----:B------:R-:W-:-:S03]  /*4e80*/  IMAD.HI.U32 R9, R12, R59, RZ ;  /* 0x0000003b0c097227 */ /* 0x000fc600078e00ff */
[C---:B------:R-:W-:Y:S01]  /*4e90*/  ISETP.GT.U32.AND P1, PT, R5.reuse, R57, PT ;  /* 0x000000390500720c */ /* 0x040fe20003f24070 */
[----:B------:R-:W-:Y:S02]  /*4ea0*/  IMAD.MOV R9, RZ, RZ, -R9 ;  /* 0x000000ffff097224 */ /* 0x000fe400078e0a09 */
[--C-:B------:R-:W-:Y:S01]  /*4eb0*/  @!P2 IMAD.IADD R54, R54, 0x1, -R5.reuse ;  /* 0x000000013636a824 */ /* 0x100fe200078e0a05 */
[C---:B------:R-:W-:Y:S01]  /*4ec0*/  ISETP.GT.U32.AND P2, PT, R5.reuse, R58, PT ;  /* 0x0000003a0500720c */ /* 0x040fe20003f44070 */
[----:B------:R-:W-:Y:S01]  /*4ed0*/  @!P6 IMAD.IADD R56, R56, 0x1, -R5 ;  /* 0x000000013838e824 */ /* 0x000fe200078e0a05 */
[----:B------:R-:W-:Y:S01]  /*4ee0*/  ISETP.GE.AND P6, PT, R10, RZ, PT ;  /* 0x000000ff0a00720c */ /* 0x000fe20003fc6270 */
[----:B------:R-:W-:Y:S02]  /*4ef0*/  VIADD R8, R0, 0x58 ;  /* 0x0000005800087836 */ /* 0x000fe40000000000 */
[C---:B------:R-:W-:Y:S02]  /*4f00*/  IMAD R59, R5.reuse, R9, R59 ;  /* 0x00000009053b7224 */ /* 0x040fe400078e023b */
[----:B------:R-:W-:Y:S01]  /*4f10*/  @!P5 IMAD.MOV R56, RZ, RZ, -R56 ;  /* 0x000000ffff38d224 */ /* 0x000fe200078e0a38 */
[----:B------:R-:W-:Y:S01]  /*4f20*/  IABS R60, R8 ;  /* 0x00000008003c7213 */ /* 0x000fe20000000000 */
[----:B------:R-:W-:Y:S01]  /*4f30*/  @!P3 IMAD.MOV R55, RZ, RZ, -R55 ;  /* 0x000000ffff37b224 */ /* 0x000fe200078e0a37 */
[----:B------:R-:W-:Y:S01]  /*4f40*/  ISETP.GT.U32.AND P5, PT, R5, R59, PT ;  /* 0x0000003b0500720c */ /* 0x000fe20003fa4070 */
[----:B------:R-:W-:Y:S01]  /*4f50*/  @!P1 IMAD.IADD R57, R57, 0x1, -R5 ;  /* 0x0000000139399824 */ /* 0x000fe200078e0a05 */
[----:B------:R-:W-:Y:S01]  /*4f60*/  ISETP.GE.AND P3, PT, R4, RZ, PT ;  /* 0x000000ff0400720c */ /* 0x000fe20003f66270 */
[----:B------:R-:W-:Y:S01]  /*4f70*/  IMAD.HI.U32 R9, R12, R60, RZ ;  /* 0x0000003c0c097227 */ /* 0x000fe200078e00ff */
[----:B------:R-:W-:-:S03]  /*4f80*/  ISETP.GE.AND P1, PT, R8, RZ, PT ;  /* 0x000000ff0800720c */ /* 0x000fc60003f26270 */
[----:B------:R-:W-:Y:S02]  /*4f90*/  @!P2 IMAD.IADD R58, R58, 0x1, -R5 ;  /* 0x000000013a3aa824 */ /* 0x000fe400078e0a05 */
[----:B------:R-:W-:Y:S02]  /*4fa0*/  VIADD R4, R0, 0x59 ;  /* 0x0000005900047836 */ /* 0x000fe40000000000 */
[----:B------:R-:W-:Y:S01]  /*4fb0*/  IMAD.MOV R8, RZ, RZ, -R9 ;  /* 0x000000ffff087224 */ /* 0x000fe200078e0a09 */
[----:B------:R-:W-:Y:S01]  /*4fc0*/  ISETP.GT.U32.AND P2, PT, R5, R58, PT ;  /* 0x0000003a0500720c */ /* 0x000fe20003f44070 */
[----:B------:R-:W-:Y:S01]  /*4fd0*/  @!P5 IMAD.IADD R59, R59, 0x1, -R5 ;  /* 0x000000013b3bd824 */ /* 0x000fe200078e0a05 */
[----:B------:R-:W-:Y:S01]  /*4fe0*/  IABS R61, R4 ;  /* 0x00000004003d7213 */ /* 0x000fe20000000000 */
[C---:B------:R-:W-:Y:S02]  /*4ff0*/  IMAD R60, R5.reuse, R8, R60 ;  /* 0x00000008053c7224 */ /* 0x040fe400078e023c */
[----:B------:R-:W-:Y:S01]  /*5000*/  @!P6 IMAD.MOV R57, RZ, RZ, -R57 ;  /* 0x000000ffff39e224 */ /* 0x000fe200078e0a39 */
[C---:B------:R-:W-:Y:S01]  /*5010*/  ISETP.GT.U32.AND P5, PT, R5.reuse, R59, PT ;  /* 0x0000003b0500720c */ /* 0x040fe20003fa4070 */
[----:B------:R-:W-:Y:S01]  /*5020*/  @!P4 IMAD.MOV R54, RZ, RZ, -R54 ;  /* 0x000000ffff36c224 */ /* 0x000fe200078e0a36 */
[----:B------:R-:W-:Y:S01]  /*5030*/  ISETP.GT.U32.AND P6, PT, R5, R60, PT ;  /* 0x0000003c0500720c */ /* 0x000fe20003fc4070 */
[----:B------:R-:W-:Y:S01]  /*5040*/  IMAD.HI.U32 R9, R12, R61, RZ ;  /* 0x0000003d0c097227 */ /* 0x000fe200078e00ff */
[----:B------:R-:W-:-:S03]  /*5050*/  ISETP.GE.AND P4, PT, R7, RZ, PT ;  /* 0x000000ff0700720c */ /* 0x000fc60003f86270 */
[----:B------:R-:W-:Y:S02]  /*5060*/  IMAD.MOV R9, RZ, RZ, -R9 ;  /* 0x000000ffff097224 */ /* 0x000fe400078e0a09 */
[----:B------:R-:W-:Y:S01]  /*5070*/  @!P2 IMAD.IADD R58, R58, 0x1, -R5 ;  /* 0x000000013a3aa824 */ /* 0x000fe200078e0a05 */
[----:B------:R-:W-:Y:S01]  /*5080*/  ISETP.GE.AND P2, PT, R4, RZ, PT ;  /* 0x000000ff0400720c */ /* 0x000fe20003f46270 */
[C---:B------:R-:W-:Y:S02]  /*5090*/  VIADD R7, R0.reuse, 0x5a ;  /* 0x0000005a00077836 */ /* 0x040fe40000000000 */
[----:B------:R-:W-:Y:S02]  /*50a0*/  VIADD R4, R0, 0x5b ;  /* 0x0000005b00047836 */ /* 0x000fe40000000000 */
[----:B------:R-:W-:Y:S01]  /*50b0*/  IMAD R61, R5, R9, R61 ;  /* 0x00000009053d7224 */ /* 0x000fe200078e023d */
[----:B------:R-:W-:Y:S01]  /*50c0*/  IABS R62, R7 ;  /* 0x00000007003e7213 */ /* 0x000fe20000000000 */
[--C-:B------:R-:W-:Y:S01]  /*50d0*/  @!P5 IMAD.IADD R59, R59, 0x1, -R5.reuse ;  /* 0x000000013b3bd824 */ /* 0x100fe200078e0a05 */
[----:B------:R-:W-:Y:S01]  /*50e0*/  IABS R63, R4 ;  /* 0x00000004003f7213 */ /* 0x000fe20000000000 */
[----:B------:R-:W-:Y:S01]  /*50f0*/  @!P6 IMAD.IADD R60, R60, 0x1, -R5 ;  /* 0x000000013c3ce824 */ /* 0x000fe200078e0a05 */
[----:B------:R-:W-:Y:S01]  /*5100*/  ISETP.GT.U32.AND P5, PT, R5, R61, PT ;  /* 0x0000003d0500720c */ /* 0x000fe20003fa4070 */
[----:B------:R-:W-:Y:S01]  /*5110*/  @!P4 IMAD.MOV R58, RZ, RZ, -R58 ;  /* 0x000000ffff3ac224 */ /* 0x000fe200078e0a3a */
[----:B------:R-:W-:Y:S01]  /*5120*/  ISETP.GE.AND P4, PT, R7, RZ, PT ;  /* 0x000000ff0700720c */ /* 0x000fe20003f86270 */
[----:B------:R-:W-:Y:S01]  /*5130*/  VIADD R7, R0, 0x5c ;  /* 0x0000005c00077836 */ /* 0x000fe20000000000 */
[----:B------:R-:W-:Y:S01]  /*5140*/  ISETP.GT.U32.AND P6, PT, R5, R60, PT ;  /* 0x0000003c0500720c */ /* 0x000fe20003fc4070 */
[----:B------:R-:W-:-:S03]  /*5150*/  IMAD.HI.U32 R8, R12, R62, RZ ;  /* 0x0000003e0c087227 */ /* 0x000fc600078e00ff */
[----:B------:R-:W-:Y:S01]  /*5160*/  IABS R64, R7 ;  /* 0x0000000700407213 */ /* 0x000fe20000000000 */
[----:B------:R-:W-:-:S04]  /*5170*/  IMAD.HI.U32 R9, R12, R63, RZ ;  /* 0x0000003f0c097227 */ /* 0x000fc800078e00ff */
[----:B------:R-:W-:Y:S02]  /*5180*/  IMAD.MOV R8, RZ, RZ, -R8 ;  /* 0x000000ffff087224 */ /* 0x000fe400078e0a08 */
[----:B------:R-:W-:Y:S02]  /*5190*/  IMAD.MOV R9, RZ, RZ, -R9 ;  /* 0x000000ffff097224 */ /* 0x000fe400078e0a09 */
[----:B------:R-:W-:Y:S02]  /*51a0*/  IMAD R62, R5, R8, R62 ;  /* 0x00000008053e7224 */ /* 0x000fe400078e023e */
[----:B------:R-:W-:Y:S02]  /*51b0*/  VIADD R8, R0, 0x5d ;  /* 0x0000005d00087836 */ /* 0x000fe40000000000 */
[----:B------:R-:W-:-:S03]  /*51c0*/  IMAD.HI.U32 R11, R12, R64, RZ ;  /* 0x000000400c0b7227 */ /* 0x000fc600078e00ff */
[----:B------:R-:W-:Y:S01]  /*51d0*/  IABS R65, R8 ;  /* 0x0000000800417213 */ /* 0x000fe20000000000 */
[----:B------:R-:W-:Y:S02]  /*51e0*/  IMAD R63, R5, R9, R63 ;  /* 0x00000009053f7224 */ /* 0x000fe400078e023f */
[----:B------:R-:W-:Y:S02]  /*51f0*/  @!P5 IMAD.IADD R61, R61, 0x1, -R5 ;  /* 0x000000013d3dd824 */ /* 0x000fe400078e0a05 */
[----:B------:R-:W-:Y:S01]  /*5200*/  @!P3 IMAD.MOV R59, RZ, RZ, -R59 ;  /* 0x000000ffff3bb224 */ /* 0x000fe200078e0a3b */
[C---:B------:R-:W-:Y:S01]  /*5210*/  ISETP.GT.U32.AND P3, PT, R5.reuse, R62, PT ;  /* 0x0000003e0500720c */ /* 0x040fe20003f64070 */
[----:B------:R-:W-:Y:S01]  /*5220*/  IMAD.MOV R11, RZ, RZ, -R11 ;  /* 0x000000ffff0b7224 */ /* 0x000fe200078e0a0b */
[C---:B------:R-:W-:Y:S01]  /*5230*/  ISETP.GT.U32.AND P5, PT, R5.reuse, R61, PT ;  /* 0x0000003d0500720c */ /* 0x040fe20003fa4070 */
[----:B------:R-:W-:Y:S01]  /*5240*/  @!P6 IMAD.IADD R60, R60, 0x1, -R5 ;  /* 0x000000013c3ce824 */ /* 0x000fe200078e0a05 */
[C---:B------:R-:W-:Y:S01]  /*5250*/  ISETP.GT.U32.AND P6, PT, R5.reuse, R63, PT ;  /* 0x0000003f0500720c */ /* 0x040fe20003fc4070 */
[----:B------:R-:W-:-:S02]  /*5260*/  IMAD R64, R5, R11, R64 ;  /* 0x0000000b05407224 */ /* 0x000fc400078e0240 */
[----:B------:R-:W-:-:S04]  /*5270*/  IMAD.HI.U32 R9, R12, R65, RZ ;  /* 0x000000410c097227 */ /* 0x000fc800078e00ff */
[----:B------:R-:W-:Y:S01]  /*5280*/  @!P1 IMAD.MOV R60, RZ, RZ, -R60 ;  /* 0x000000ffff3c9224 */ /* 0x000fe200078e0a3c */
[----:B------:R-:W-:Y:S01]  /*5290*/  ISETP.GT.U32.AND P1, PT, R5, R64, PT ;  /* 0x000000400500720c */ /* 0x000fe20003f24070 */
[----:B------:R-:W-:Y:S02]  /*52a0*/  VIADD R10, R0, 0x5e ;  /* 0x0000005e000a7836 */ /* 0x000fe40000000000 */
[----:B------:R-:W-:Y:S02]  /*52b0*/  IMAD.MOV R11, RZ, RZ, -R9 ;  /* 0x000000ffff0b7224 */ /* 0x000fe400078e0a09 */
[--C-:B------:R-:W-:Y:S01]  /*52c0*/  @!P3 IMAD.IADD R62, R62, 0x1, -R5.reuse ;  /* 0x000000013e3eb824 */ /* 0x100fe200078e0a05 */
[----:B------:R-:W-:Y:S01]  /*52d0*/  IABS R66, R10 ;  /* 0x0000000a00427213 */ /* 0x000fe20000000000 */
[--C-:B------:R-:W-:Y:S01]  /*52e0*/  @!P5 IMAD.IADD R61, R61, 0x1, -R5.reuse ;  /* 0x000000013d3dd824 */ /* 0x100fe200078e0a05 */
[----:B------:R-:W-:Y:S01]  /*52f0*/  ISETP.GE.AND P5, PT, R4, RZ, PT ;  /* 0x000000ff0400720c */ /* 0x000fe20003fa6270 */
[----:B------:R-:W-:Y:S01]  /*5300*/  @!P6 IMAD.IADD R63, R63, 0x1, -R5 ;  /* 0x000000013f3fe824 */ /* 0x000fe200078e0a05 */
[C---:B------:R-:W-:Y:S01]  /*5310*/  ISETP.GT.U32.AND P3, PT, R5.reuse, R62, PT ;  /* 0x0000003e0500720c */ /* 0x040fe20003f64070 */
[----:B------:R-:W-:-:S02]  /*5320*/  IMAD R65, R5, R11, R65 ;  /* 0x0000000b05417224 */ /* 0x000fc400078e0241 */
[----:B------:R-:W-:Y:S01]  /*5330*/  @!P2 IMAD.MOV R61, RZ, RZ, -R61 ;  /* 0x000000ffff3da224 */ /* 0x000fe200078e0a3d */
[C---:B------:R-:W-:Y:S01]  /*5340*/  ISETP.GT.U32.AND P6, PT, R5.reuse, R63, PT ;  /* 0x0000003f0500720c */ /* 0x040fe20003fc4070 */
[----:B------:R-:W-:Y:S01]  /*5350*/  IMAD.HI.U32 R9, R12, R66, RZ ;  /* 0x000000420c097227 */ /* 0x000fe200078e00ff */
[----:B------:R-:W-:-:S03]  /*5360*/  ISETP.GT.U32.AND P2, PT, R5, R65, PT ;  /* 0x000000410500720c */ /* 0x000fc60003f44070 */
[----:B------:R-:W-:Y:S02]  /*5370*/  @!P1 IMAD.IADD R64, R64, 0x1, -R5 ;  /* 0x0000000140409824 */ /* 0x000fe400078e0a05 */
[----:B------:R-:W-:Y:S02]  /*5380*/  IMAD.MOV R9, RZ, RZ, -R9 ;  /* 0x000000ffff097224 */ /* 0x000fe400078e0a09 */
[----:B------:R-:W-:Y:S01]  /*5390*/  VIADD R4, R0, 0x5f ;  /* 0x0000005f00047836 */ /* 0x000fe20000000000 */
[C---:B------:R-:W-:Y:S01]  /*53a0*/  ISETP.GT.U32.AND P1, PT, R5.reuse, R64, PT ;  /* 0x000000400500720c */ /* 0x040fe20003f24070 */
[----:B------:R-:W-:Y:S02]  /*53b0*/  IMAD R66, R5, R9, R66 ;  /* 0x0000000905427224 */ /* 0x000fe400078e0242 */
[--C-:B------:R-:W-:Y:S01]  /*53c0*/  @!P3 IMAD.IADD R62, R62, 0x1, -R5.reuse ;  /* 0x000000013e3eb824 */ /* 0x100fe200078e0a05 */
[----:B------:R-:W-:Y:S01]  /*53d0*/  IABS R67, R4 ;  /* 0x0000000400437213 */ /* 0x000fe20000000000 */
[--C-:B------:R-:W-:Y:S01]  /*53e0*/  @!P6 IMAD.IADD R63, R63, 0x1, -R5.reuse ;  /* 0x000000013f3fe824 */ /* 0x100fe200078e0a05 */
[----:B------:R-:W-:Y:S01]  /*53f0*/  ISETP.GT.U32.AND P6, PT, R5, R66, PT ;  /* 0x000000420500720c */ /* 0x000fe20003fc4070 */
[----:B------:R-:W-:Y:S01]  /*5400*/  @!P2 IMAD.IADD R65, R65, 0x1, -R5 ;  /* 0x000000014141a824 */ /* 0x000fe200078e0a05 */
[----:B------:R-:W-:Y:S01]  /*5410*/  ISETP.GE.AND P3, PT, R7, RZ, PT ;  /* 0x000000ff0700720c */ /* 0x000fe20003f66270 */
[----:B------:R-:W-:Y:S01]  /*5420*/  @!P4 IMAD.MOV R62, RZ, RZ, -R62 ;  /* 0x000000ffff3ec224 */ /* 0x000fe200078e0a3e */
[----:B------:R-:W-:Y:S01]  /*5430*/  ISETP.GE.AND P4, PT, R8, RZ, PT ;  /* 0x000000ff0800720c */ /* 0x000fe20003f86270 */
[----:B------:R-:W-:Y:S01]  /*5440*/  IMAD.HI.U32 R8, R12, R67, RZ ;  /* 0x000000430c087227 */ /* 0x000fe200078e00ff */
[----:B------:R-:W-:-:S03]  /*5450*/  ISETP.GT.U32.AND P2, PT, R5, R65, PT ;  /* 0x000000410500720c */ /* 0x000fc60003f44070 */
[--C-:B------:R-:W-:Y:S01]  /*5460*/  @!P1 IMAD.IADD R64, R64, 0x1, -R5.reuse ;  /* 0x0000000140409824 */ /* 0x100fe200078e0a05 */
[----:B------:R-:W-:Y:S01]  /*5470*/  ISETP.GE.AND P1, PT, R10, RZ, PT ;  /* 0x000000ff0a00720c */ /* 0x000fe20003f26270 */
[----:B------:R-:W-:Y:S02]  /*5480*/  IMAD.MOV R10, RZ, RZ, -R8 ;  /* 0x000000ffff0a7224 */ /* 0x000fe400078e0a08 */
[----:B------:R-:W-:Y:S01]  /*5490*/  @!P6 IMAD.IADD R66, R66, 0x1, -R5 ;  /* 0x000000014242e824 */ /* 0x000fe200078e0a05 */
[----:B------:R-:W-:Y:S01]  /*54a0*/  ISETP.GE.AND P6, PT, R4, RZ, PT ;  /* 0x000000ff0400720c */ /* 0x000fe20003fc6270 */
[C---:B------:R-:W-:Y:S02]  /*54b0*/  IMAD R67, R5.reuse, R10, R67 ;  /* 0x0000000a05437224 */ /* 0x040fe400078e0243 */
[----:B------:R-:W-:Y:S01]  /*54c0*/  @!P5 IMAD.MOV R63, RZ, RZ, -R63 ;  /* 0x000000ffff3fd224 */ /* 0x000fe200078e0a3f */
[----:B------:R-:W-:Y:S01]  /*54d0*/  ISETP.GT.U32.AND P5, PT, R5, R66, PT ;  /* 0x000000420500720c */ /* 0x000fe20003fa4070 */
[----:B------:R-:W-:Y:S01]  /*54e0*/  @!P2 IMAD.IADD R65, R65, 0x1, -R5 ;  /* 0x000000014141a824 */ /* 0x000fe200078e0a05 */
[----:B------:R-:W-:Y:S01]  /*54f0*/  ISETP.GT.U32.AND P2, PT, R5, R67, PT ;  /* 0x000000430500720c */ /* 0x000fe20003f44070 */
[----:B------:R-:W-:-:S02]  /*5500*/  VIADD R7, R0, 0x60 ;  /* 0x0000006000077836 */ /* 0x000fc40000000000 */
[C---:B------:R-:W-:Y:S02]  /*5510*/  VIADD R4, R0.reuse, 0x61 ;  /* 0x0000006100047836 */ /* 0x040fe40000000000 */
[----:B------:R-:W-:Y:S01]  /*5520*/  @!P4 IMAD.MOV R65, RZ, RZ, -R65 ;  /* 0x000000ffff41c224 */ /* 0x000fe200078e0a41 */
[----:B------:R-:W-:Y:S01]  /*5530*/  IABS R68, R7 ;  /* 0x0000000700447213 */ /* 0x000fe20000000000 */
[----:B------:R-:W-:Y:S01]  /*5540*/  @!P3 IMAD.MOV R64, RZ, RZ, -R64 ;  /* 0x000000ffff40b224 */ /* 0x000fe200078e0a40 */
[----:B------:R-:W-:Y:S01]  /*5550*/  IABS R69, R4 ;  /* 0x0000000400457213 */ /* 0x000fe20000000000 */
[----:B------:R-:W-:Y:S01]  /*5560*/  VIADD R14, R0, 0x66 ;  /* 0x00000066000e7836 */ /* 0x000fe20000000000 */
[----:B------:R-:W-:Y:S01]  /*5570*/  ISETP.GE.AND P3, PT, R7, RZ, PT ;  /* 0x000000ff0700720c */ /* 0x000fe20003f66270 */
[----:B------:R-:W-:-:S03]  /*5580*/  IMAD.HI.U32 R9, R12, R68, RZ ;  /* 0x000000440c097227 */ /* 0x000fc600078e00ff */
[----:B------:R-:W-:Y:S01]  /*5590*/  IABS R74, R14 ;  /* 0x0000000e004a7213 */ /* 0x000fe20000000000 */
[--C-:B------:R-:W-:Y:S01]  /*55a0*/  @!P5 IMAD.IADD R66, R66, 0x1, -R5.reuse ;  /* 0x000000014242d824 */ /* 0x100fe200078e0a05 */
[----:B------:R-:W-:Y:S01]  /*55b0*/  ISETP.GE.AND P5, PT, R4, RZ, PT ;  /* 0x000000ff0400720c */ /* 0x000fe20003fa6270 */
[----:B------:R-:W-:Y:S02]  /*55c0*/  @!P2 IMAD.IADD R67, R67, 0x1, -R5 ;  /* 0x000000014343a824 */ /* 0x000fe400078e0a05 */
[----:B------:R-:W-:-:S03]  /*55d0*/  IMAD.HI.U32 R4, R12, R69, RZ ;  /* 0x000000450c047227 */ /* 0x000fc600078e00ff */
[C---:B------:R-:W-:Y:S01]  /*55e0*/  ISETP.GT.U32.AND P2, PT, R5.reuse, R67, PT ;  /* 0x000000430500720c */ /* 0x040fe20003f44070 */
[----:B------:R-:W-:Y:S02]  /*55f0*/  IMAD.MOV R8, RZ, RZ, -R9 ;  /* 0x000000ffff087224 */ /* 0x000fe400078e0a09 */
[----:B------:R-:W-:Y:S02]  /*5600*/  VIADD R9, R0, 0x62 ;  /* 0x0000006200097836 */ /* 0x000fe40000000000 */
[----:B------:R-:W-:Y:S02]  /*5610*/  IMAD.MOV R4, RZ, RZ, -R4 ;  /* 0x000000ffff047224 */ /* 0x000fe400078e0a04 */
[C---:B------:R-:W-:Y:S01]  /*5620*/  IMAD R68, R5.reuse, R8, R68 ;  /* 0x0000000805447224 */ /* 0x040fe200078e0244 */
[----:B------:R-:W-:Y:S01]  /*5630*/  IABS R70, R9 ;  /* 0x0000000900467213 */ /* 0x000fe20000000000 */
[C---:B------:R-:W-:Y:S02]  /*5640*/  IMAD R69, R5.reuse, R4, R69 ;  /* 0x0000000405457224 */ /* 0x040fe400078e0245 */
[----:B------:R-:W-:Y:S01]  /*5650*/  @!P1 IMAD.MOV R66, RZ, RZ, -R66 ;  /* 0x000000ffff429224 */ /* 0x000fe200078e0a42 */
[C---:B------:R-:W-:Y:S01]  /*5660*/  ISETP.GT.U32.AND P4, PT, R5.reuse, R68, PT ;  /* 0x000000440500720c */ /* 0x040fe20003f84070 */
[----:B------:R-:W-:Y:S01]  /*5670*/  IMAD.HI.U32 R10, R12, R70, RZ ;  /* 0x000000460c0a7227 */ /* 0x000fe200078e00ff */
[----:B------:R-:W-:-:S03]  /*5680*/  ISETP.GT.U32.AND P1, PT, R5, R69, PT ;  /* 0x000000450500720c */ /* 0x000fc60003f24070 */
[----:B------:R-:W-:Y:S01]  /*5690*/  @!P2 IMAD.IADD R67, R67, 0x1, -R5 ;  /* 0x000000014343a824 */ /* 0x000fe200078e0a05 */
[----:B------:R-:W-:Y:S01]  /*56a0*/  ISETP.GE.AND P2, PT, R9, RZ, PT ;  /* 0x000000ff0900720c */ /* 0x000fe20003f46270 */
[----:B------:R-:W-:Y:S02]  /*56b0*/  VIADD R8, R0, 0x63 ;  /* 0x0000006300087836 */ /* 0x000fe40000000000 */
[----:B------:R-:W-:Y:S02]  /*56c0*/  IMAD.MOV R9, RZ, RZ, -R10 ;  /* 0x000000ffff097224 */ /* 0x000fe400078e0a0a */
[----:B------:R-:W-:Y:S01]  /*56d0*/  @!P6 IMAD.MOV R67, RZ, RZ, -R67 ;  /* 0x000000ffff43e224 */ /* 0x000fe200078e0a43 */
[----:B------:R-:W-:Y:S01]  /*56e0*/  IABS R71, R8 ;  /* 0x0000000800477213 */ /* 0x000fe20000000000 */
[----:B------:R-:W-:Y:S02]  /*56f0*/  IMAD R70, R5, R9, R70 ;  /* 0x0000000905467224 */ /* 0x000fe400078e0246 */
[----:B------:R-:W-:-:S02]  /*5700*/  @!P4 IMAD.IADD R68, R68, 0x1, -R5 ;  /* 0x000000014444c824 */ /* 0x000fc400078e0a05 */
[----:B------:R-:W-:Y:S01]  /*5710*/  @!P1 IMAD.IADD R69, R69, 0x1, -R5 ;  /* 0x0000000145459824 */ /* 0x000fe200078e0a05 */
[C---:B------:R-:W-:Y:S01]  /*5720*/  ISETP.GT.U32.AND P1, PT, R5.reuse, R70, PT ;  /* 0x000000460500720c */ /* 0x040fe20003f24070 */
[C---:B------:R-:W-:Y:S01]  /*5730*/  IMAD.HI.U32 R7, R12.reuse, R71, RZ ;  /* 0x000000470c077227 */ /* 0x040fe200078e00ff */
[C---:B------:R-:W-:Y:S02]  /*5740*/  ISETP.GT.U32.AND P4, PT, R5.reuse, R68, PT ;  /* 0x000000440500720c */ /* 0x040fe40003f84070 */
[----:B------:R-:W-:Y:S01]  /*5750*/  ISETP.GT.U32.AND P6, PT, R5, R69, PT ;  /* 0x000000450500720c */ /* 0x000fe20003fc4070 */
[----:B------:R-:W-:Y:S02]  /*5760*/  IMAD.MOV R7, RZ, RZ, -R7 ;  /* 0x000000ffff077224 */ /* 0x000fe400078e0a07 */
[----:B------:R-:W-:-:S04]  /*5770*/  IMAD.HI.U32 R4, R12, R72, RZ ;  /* 0x000000480c047227 */ /* 0x000fc800078e00ff */
[C---:B------:R-:W-:Y:S02]  /*5780*/  IMAD R71, R5.reuse, R7, R71 ;  /* 0x0000000705477224 */ /* 0x040fe400078e0247 */
[----:B------:R-:W-:Y:S02]  /*5790*/  VIADD R7, R0, 0x65 ;  /* 0x0000006500077836 */ /* 0x000fe40000000000 */
[--C-:B------:R-:W-:Y:S02]  /*57a0*/  @!P1 IMAD.IADD R70, R70, 0x1, -R5.reuse ;  /* 0x0000000146469824 */ /* 0x100fe400078e0a05 */
[----:B------:R-:W-:Y:S01]  /*57b0*/  IMAD.MOV R4, RZ, RZ, -R4 ;  /* 0x000000ffff047224 */ /* 0x000fe200078e0a04 */
[----:B------:R-:W-:Y:S01]  /*57c0*/  IABS R73, R7 ;  /* 0x0000000700497213 */ /* 0x000fe20000000000 */
[----:B------:R-:W-:Y:S01]  /*57d0*/  @!P4 IMAD.IADD R68, R68, 0x1, -R5 ;  /* 0x000000014444c824 */ /* 0x000fe200078e0a05 */
[C---:B------:R-:W-:Y:S01]  /*57e0*/  ISETP.GT.U32.AND P1, PT, R5.reuse, R70, PT ;  /* 0x000000460500720c */ /* 0x040fe20003f24070 */
[----:B------:R-:W-:Y:S01]  /*57f0*/  IMAD R72, R5, R4, R72 ;  /* 0x0000000405487224 */ /* 0x000fe200078e0248 */
[----:B------:R-:W-:Y:S01]  /*5800*/  ISETP.GE.AND P4, PT, R8, RZ, PT ;  /* 0x000000ff0800720c */ /* 0x000fe20003f86270 */
[----:B------:R-:W-:-:S04]  /*5810*/  IMAD.HI.U32 R4, R12, R73, RZ ;  /* 0x000000490c047227 */ /* 0x000fc800078e00ff */
[----:B------:R-:W-:Y:S01]  /*5820*/  @!P3 IMAD.MOV R68, RZ, RZ, -R68 ;  /* 0x000000ffff44b224 */ /* 0x000fe200078e0a44 */
[----:B------:R-:W-:Y:S01]  /*5830*/  ISETP.GT.U32.AND P3, PT, R5, R71, PT ;  /* 0x000000470500720c */ /* 0x000fe20003f64070 */
[----:B------:R-:W-:Y:S02]  /*5840*/  IMAD.MOV R4, RZ, RZ, -R4 ;  /* 0x000000ffff047224 */ /* 0x000fe400078e0a04 */
[----:B------:R-:W-:Y:S01]  /*5850*/  @!P6 IMAD.IADD R69, R69, 0x1, -R5 ;  /* 0x000000014545e824 */ /* 0x000fe200078e0a05 */
[C---:B------:R-:W-:Y:S01]  /*5860*/  ISETP.GT.U32.AND P6, PT, R5.reuse, R72, PT ;  /* 0x000000480500720c */ /* 0x040fe20003fc4070 */
[----:B------:R-:W-:Y:S02]  /*5870*/  IMAD R73, R5, R4, R73 ;  /* 0x0000000405497224 */ /* 0x000fe400078e0249 */
[C---:B------:R-:W-:Y:S02]  /*5880*/  VIADD R8, R0.reuse, 0x67 ;  /* 0x0000006700087836 */ /* 0x040fe40000000000 */
[----:B------:R-:W-:-:S02]  /*5890*/  VIADD R11, R0, 0x69 ;  /* 0x00000069000b7836 */ /* 0x000fc40000000000 */
[----:B------:R-:W-:Y:S01]  /*58a0*/  IMAD.HI.U32 R13, R12, R74, RZ ;  /* 0x0000004a0c0d7227 */ /* 0x000fe200078e00ff */
[----:B------:R-:W-:Y:S02]  /*58b0*/  IABS R75, R8 ;  /* 0x00000008004b7213 */ /* 0x000fe40000000000 */
[----:B------:R-:W-:Y:S01]  /*58c0*/  IABS R78, R11 ;  /* 0x0000000b004e7213 */ /* 0x000fe20000000000 */
[----:B------:R-:W-:Y:S01]  /*58d0*/  @!P1 IMAD.IADD R70, R70, 0x1, -R5 ;  /* 0x0000000146469824 */ /* 0x000fe200078e0a05 */
[----:B------:R-:W-:Y:S01]  /*58e0*/  ISETP.GT.U32.AND P1, PT, R5, R73, PT ;  /* 0x000000490500720c */ /* 0x000fe20003f24070 */
[----:B------:R-:W-:Y:S02]  /*58f0*/  IMAD.MOV R13, RZ, RZ, -R13 ;  /* 0x000000ffff0d7224 */ /* 0x000fe400078e0a0d */
[----:B------:R-:W-:Y:S01]  /*5900*/  @!P3 IMAD.IADD R71, R71, 0x1, -R5 ;  /* 0x000000014747b824 */ /* 0x000fe200078e0a05 */
[----:B------:R-:W-:Y:S01]  /*5910*/  ISETP.GE.AND P3, PT, R77, RZ, PT ;  /* 0x000000ff4d00720c */ /* 0x000fe20003f66270 */
[----:B------:R-:W-:-:S02]  /*5920*/  VIADD R10, R0, 0x68 ;  /* 0x00000068000a7836 */ /* 0x000fc40000000000 */
[C---:B------:R-:W-:Y:S02]  /*5930*/  IMAD R74, R5.reuse, R13, R74 ;  /* 0x0000000d054a7224 */ /* 0x040fe400078e024a */
[----:B------:R-:W-:Y:S01]  /*5940*/  @!P6 IMAD.IADD R72, R72, 0x1, -R5 ;  /* 0x000000014848e824 */ /* 0x000fe200078e0a05 */
[----:B------:R-:W-:Y:S01]  /*5950*/  ISETP.GT.U32.AND P6, PT, R5, R71, PT ;  /* 0x000000470500720c */ /* 0x000fe20003fc4070 */
[----:B------:R-:W-:Y:S01]  /*5960*/  IMAD.HI.U32 R9, R12, R75, RZ ;  /* 0x0000004b0c097227 */ /* 0x000fe200078e00ff */
[----:B------:R-:W-:-:S03]  /*5970*/  IABS R76, R10 ;  /* 0x0000000a004c7213 */ /* 0x000fc60000000000 */
[----:B------:R-:W-:Y:S02]  /*5980*/  IMAD.MOV.U32 R77, RZ, RZ, R78 ;  /* 0x000000ffff4d7224 */ /* 0x000fe400078e004e */
[----:B------:R-:W-:Y:S01]  /*5990*/  @!P2 IMAD.MOV R70, RZ, RZ, -R70 ;  /* 0x000000ffff46a224 */ /* 0x000fe200078e0a46 */
[----:B------:R-:W-:Y:S01]  /*59a0*/  ISETP.GT.U32.AND P2, PT, R5, R74, PT ;  /* 0x0000004a0500720c */ /* 0x000fe20003f44070 */
[----:B------:R-:W-:Y:S02]  /*59b0*/  IMAD.MOV R9, RZ, RZ, -R9 ;  /* 0x000000ffff097224 */ /* 0x000fe400078e0a09 */
[----:B------:R-:W-:-:S04]  /*59c0*/  IMAD.HI.U32 R13, R12, R77, RZ ;  /* 0x0000004d0c0d7227 */ /* 0x000fc800078e00ff */
[----:B------:R-:W-:Y:S01]  /*59d0*/  @!P1 IMAD.IADD R73, R73, 0x1, -R5 ;  /* 0x0000000149499824 */ /* 0x000fe200078e0a05 */
[----:B------:R-:W-:Y:S01]  /*59e0*/  ISETP.GT.U32.AND P1, PT, R5, R72, PT ;  /* 0x000000480500720c */ /* 0x000fe20003f24070 */
[----:B------:R-:W-:-:S04]  /*59f0*/  IMAD.HI.U32 R4, R12, R76, RZ ;  /* 0x0000004c0c047227 */ /* 0x000fc800078e00ff */
[C---:B------:R-:W-:Y:S02]  /*5a00*/  IMAD R75, R5.reuse, R9, R75 ;  /* 0x00000009054b7224 */ /* 0x040fe400078e024b */
[----:B------:R-:W-:Y:S02]  /*5a10*/  IMAD.MOV R13, RZ, RZ, -R13 ;  /* 0x000000ffff0d7224 */ /* 0x000fe400078e0a0d */
[----:B------:R-:W-:Y:S02]  /*5a20*/  IMAD.MOV R4, RZ, RZ, -R4 ;  /* 0x000000ffff047224 */ /* 0x000fe400078e0a04 */
[----:B------:R-:W-:Y:S01]  /*5a30*/  @!P5 IMAD.MOV R69, RZ, RZ, -R69 ;  /* 0x000000ffff45d224 */ /* 0x000fe200078e0a45 */
[C---:B------:R-:W-:Y:S01]  /*5a40*/  ISETP.GT.U32.AND P5, PT, R5.reuse, R73, PT ;  /* 0x000000490500720c */ /* 0x040fe20003fa4070 */
[----:B------:R-:W-:Y:S02]  /*5a50*/  IMAD R77, R5, R13, R77 ;  /* 0x0000000d054d7224 */ /* 0x000fe400078e024d */
[----:B------:R-:W-:Y:S01]  /*5a60*/  @!P6 IMAD.IADD R71, R71, 0x1, -R5 ;  /* 0x000000014747e824 */ /* 0x000fe200078e0a05 */
[C---:B------:R-:W-:Y:S01]  /*5a70*/  ISETP.GT.U32.AND P6, PT, R5.reuse, R75, PT ;  /* 0x0000004b0500720c */ /* 0x040fe20003fc4070 */
[----:B------:R-:W-:-:S02]  /*5a80*/  IMAD R76, R5, R4, R76 ;  /* 0x00000004054c7224 */ /* 0x000fc400078e024c */
[--C-:B------:R-:W-:Y:S01]  /*5a90*/  @!P2 IMAD.IADD R74, R74, 0x1, -R5.reuse ;  /* 0x000000014a4aa824 */ /* 0x100fe200078e0a05 */
[C---:B------:R-:W-:Y:S01]  /*5aa0*/  ISETP.GT.U32.AND P2, PT, R5.reuse, R77, PT ;  /* 0x0000004d0500720c */ /* 0x040fe20003f44070 */
[----:B------:R-:W-:Y:S02]  /*5ab0*/  VIADD R9, R0, 0x6a ;  /* 0x0000006a00097836 */ /* 0x000fe40000000000 */
[--C-:B------:R-:W-:Y:S01]  /*5ac0*/  @!P1 IMAD.IADD R72, R72, 0x1, -R5.reuse ;  /* 0x0000000148489824 */ /* 0x100fe200078e0a05 */
[----:B------:R-:W-:Y:S01]  /*5ad0*/  ISETP.GT.U32.AND P1, PT, R5, R76, PT ;  /* 0x0000004c0500720c */ /* 0x000fe20003f24070 */
[----:B------:R-:W-:Y:S01]  /*5ae0*/  VIADD R4, R0, 0x6b ;  /* 0x0000006b00047836 */ /* 0x000fe20000000000 */
[----:B------:R-:W-:Y:S01]  /*5af0*/  IABS R78, R9 ;  /* 0x00000009004e7213 */ /* 0x000fe20000000000 */
[--C-:B------:R-:W-:Y:S01]  /*5b00*/  @!P5 IMAD.IADD R73, R73, 0x1, -R5.reuse ;  /* 0x000000014949d824 */ /* 0x100fe200078e0a05 */
[----:B------:R-:W-:Y:S01]  /*5b10*/  ISETP.GE.AND P5, PT, R7, RZ, PT ;  /* 0x000000ff0700720c */ /* 0x000fe20003fa6270 */
[----:B------:R-:W-:Y:S01]  /*5b20*/  @!P6 IMAD.IADD R75, R75, 0x1, -R5 ;  /* 0x000000014b4be824 */ /* 0x000fe200078e0a05 */
[----:B------:R-:W-:Y:S01]  /*5b30*/  IABS R79, R4 ;  /* 0x00000004004f7213 */ /* 0x000fe20000000000 */
[----:B------:R-:W-:Y:S01]  /*5b40*/  IMAD.HI.U32 R80, R12, R78, RZ ;  /* 0x0000004e0c507227 */ /* 0x000fe200078e00ff */
[----:B------:R-:W-:-:S03]  /*5b50*/  ISETP.GE.AND P6, PT, R14, RZ, PT ;  /* 0x000000ff0e00720c */ /* 0x000fc60003fc6270 */
[----:B------:R-:W-:Y:S01]  /*5b60*/  @!P2 IMAD.IADD R77, R77, 0x1, -R5 ;  /* 0x000000014d4da824 */ /* 0x000fe200078e0a05 */
[----:B------:R-:W-:Y:S01]  /*5b70*/  ISETP.GT.U32.AND P2, PT, R5, R75, PT ;  /* 0x0000004b0500720c */ /* 0x000fe20003f44070 */
[----:B------:R-:W-:Y:S02]  /*5b80*/  IMAD.MOV R80, RZ, RZ, -R80 ;  /* 0x000000ffff507224 */ /* 0x000fe400078e0a50 */
[----:B------:R-:W-:-:S04]  /*5b90*/  IMAD.HI.U32 R13, R12, R79, RZ ;  /* 0x0000004f0c0d7227 */ /* 0x000fc800078e00ff */
[----:B------:R-:W-:Y:S01]  /*5ba0*/  @!P1 IMAD.IADD R76, R76, 0x1, -R5 ;  /* 0x000000014c4c9824 */ /* 0x000fe200078e0a05 */
[C---:B------:R-:W-:Y:S01]  /*5bb0*/  ISETP.GT.U32.AND P1, PT, R5.reuse, R74, PT ;  /* 0x0000004a0500720c */ /* 0x040fe20003f24070 */
[C---:B------:R-:W-:Y:S02]  /*5bc0*/  IMAD R78, R5.reuse, R80, R78 ;  /* 0x00000050054e7224 */ /* 0x040fe400078e024e */
[----:B------:R-:W-:Y:S02]  /*5bd0*/  IMAD.MOV R13, RZ, RZ, -R13 ;  /* 0x000000ffff0d7224 */ /* 0x000fe400078e0a0d */
[----:B------:R-:W-:Y:S02]  /*5be0*/  VIADD R7, R0, 0x6c ;  /* 0x0000006c00077836 */ /* 0x000fe40000000000 */
[C---:B------:R-:W-:Y:S02]  /*5bf0*/  IMAD R79, R5.reuse, R13, R79 ;  /* 0x0000000d054f7224 */ /* 0x040fe400078e024f */
[----:B------:R-:W-:Y:S01]  /*5c00*/  @!P5 IMAD.MOV R73, RZ, RZ, -R73 ;  /* 0x000000ffff49d224 */ /* 0x000fe200078e0a49 */
[----:B------:R-:W-:Y:S01]  /*5c10*/  ISETP.GT.U32.AND P5, PT, R5, R78, PT ;  /* 0x0000004e0500720c */ /* 0x000fe20003fa4070 */
[----:B------:R-:W-:Y:S01]  /*5c20*/  @!P2 IMAD.IADD R75, R75, 0x1, -R5 ;  /* 0x000000014b4ba824 */ /* 0x000fe200078e0a05 */
[----:B------:R-:W-:Y:S01]  /*5c30*/  IABS R80, R7 ;  /* 0x0000000700507213 */ /* 0x000fe20000000000 */
[----:B------:R-:W-:Y:S01]  /*5c40*/  @!P4 IMAD.MOV R71, RZ, RZ, -R71 ;  /* 0x000000ffff47c224 */ /* 0x000fe200078e0a47 */
[C---:B------:R-:W-:Y:S01]  /*5c50*/  ISETP.GT.U32.AND P2, PT, R5.reuse, R79, PT ;  /* 0x0000004f0500720c */ /* 0x040fe20003f44070 */
[----:B------:R-:W-:Y:S01]  /*5c60*/  @!P1 IMAD.IADD R74, R74, 0x1, -R5 ;  /* 0x000000014a4a9824 */ /* 0x000fe200078e0a05 */
[----:B------:R-:W-:Y:S01]  /*5c70*/  ISETP.GT.U32.AND P4, PT, R5, R76, PT ;  /* 0x0000004c0500720c */ /* 0x000fe20003f84070 */
[----:B------:R-:W-:Y:S01]  /*5c80*/  IMAD.HI.U32 R13, R12, R80, RZ ;  /* 0x000000500c0d7227 */ /* 0x000fe200078e00ff */
[----:B------:R-:W-:-:S03]  /*5c90*/  ISETP.GE.AND P1, PT, R8, RZ, PT ;  /* 0x000000ff0800720c */ /* 0x000fc60003f26270 */
[----:B------:R-:W-:Y:S01]  /*5ca0*/  @!P3 IMAD.MOV R72, RZ, RZ, -R72 ;  /* 0x000000ffff48b224 */ /* 0x000fe200078e0a48 */
[C---:B------:R-:W-:Y:S01]  /*5cb0*/  ISETP.GT.U32.AND P3, PT, R5.reuse, R77, PT ;  /* 0x0000004d0500720c */ /* 0x040fe20003f64070 */
[----:B------:R-:W-:Y:S02]  /*5cc0*/  VIADD R8, R0, 0x6d ;  /* 0x0000006d00087836 */ /* 0x000fe40000000000 */
[----:B------:R-:W-:Y:S02]  /*5cd0*/  IMAD.MOV R13, RZ, RZ, -R13 ;  /* 0x000000ffff0d7224 */ /* 0x000fe400078e0a0d */
[--C-:B------:R-:W-:Y:S01]  /*5ce0*/  @!P5 IMAD.IADD R78, R78, 0x1, -R5.reuse ;  /* 0x000000014e4ed824 */ /* 0x100fe200078e0a05 */
[----:B------:R-:W-:Y:S01]  /*5cf0*/  IABS R81, R8 ;  /* 0x0000000800517213 */ /* 0x000fe20000000000 */
[----:B------:R-:W-:Y:S01]  /*5d00*/  IMAD R80, R5, R13, R80 ;  /* 0x0000000d05507224 */ /* 0x000fe200078e0250 */
[----:B------:R-:W-:Y:S01]  /*5d10*/  ISETP.GE.AND P5, PT, R9, RZ, PT ;  /* 0x000000ff0900720c */ /* 0x000fe20003fa6270 */
[--C-:B------:R-:W-:Y:S01]  /*5d20*/  @!P2 IMAD.IADD R79, R79, 0x1, -R5.reuse ;  /* 0x000000014f4fa824 */ /* 0x100fe200078e0a05 */
[C---:B------:R-:W-:Y:S01]  /*5d30*/  ISETP.GT.U32.AND P2, PT, R5.reuse, R78, PT ;  /* 0x0000004e0500720c */ /* 0x040fe20003f44070 */
[----:B------:R-:W-:Y:S01]  /*5d40*/  @!P4 IMAD.IADD R76, R76, 0x1, -R5 ;  /* 0x000000014c4cc824 */ /* 0x000fe200078e0a05 */
[----:B------:R-:W-:Y:S01]  /*5d50*/  ISETP.GE.AND P4, PT, R10, RZ, PT ;  /* 0x000000ff0a00720c */ /* 0x000fe20003f86270 */
[----:B------:R-:W-:Y:S01]  /*5d60*/  @!P1 IMAD.MOV R75, RZ, RZ, -R75 ;  /* 0x000000ffff4b9224 */ /* 0x000fe200078e0a4b */
[----:B------:R-:W-:Y:S01]  /*5d70*/  ISETP.GT.U32.AND P1, PT, R5, R80, PT ;  /* 0x000000500500720c */ /* 0x000fe20003f24070 */
[----:B------:R-:W-:-:S04]  /*5d80*/  IMAD.HI.U32 R10, R12, R81, RZ ;  /* 0x000000510c0a7227 */ /* 0x000fc800078e00ff */
[--C-:B------:R-:W-:Y:S01]  /*5d90*/  @!P3 IMAD.IADD R77, R77, 0x1, -R5.reuse ;  /* 0x000000014d4db824 */ /* 0x100fe200078e0a05 */
[----:B------:R-:W-:Y:S01]  /*5da0*/  ISETP.GE.AND P3, PT, R11, RZ, PT ;  /* 0x000000ff0b00720c */ /* 0x000fe20003f66270 */
[----:B------:R-:W-:Y:S02]  /*5db0*/  IMAD.MOV R10, RZ, RZ, -R10 ;  /* 0x000000ffff0a7224 */ /* 0x000fe400078e0a0a */
[----:B------:R-:W-:Y:S01]  /*5dc0*/  @!P6 IMAD.MOV R74, RZ, RZ, -R74 ;  /* 0x000000ffff4ae224 */ /* 0x000fe200078e0a4a */
[C---:B------:R-:W-:Y:S01]  /*5dd0*/  ISETP.GT.U32.AND P6, PT, R5.reuse, R79, PT ;  /* 0x0000004f0500720c */ /* 0x040fe20003fc4070 */
[----:B------:R-:W-:Y:S02]  /*5de0*/  VIADD R9, R0, 0x6e ;  /* 0x0000006e00097836 */ /* 0x000fe40000000000 */
[----:B------:R-:W-:Y:S01]  /*5df0*/  @!P2 IMAD.IADD R78, R78, 0x1, -R5 ;  /* 0x000000014e4ea824 */ /* 0x000fe200078e0a05 */
[----:B------:R-:W-:Y:S01]  /*5e00*/  ISETP.GE.AND P2, PT, R8, RZ, PT ;  /* 0x000000ff0800720c */ /* 0x000fe20003f46270 */
[----:B------:R-:W-:Y:S01]  /*5e10*/  IMAD R81, R5, R10, R81 ;  /* 0x0000000a05517224 */ /* 0x000fe200078e0251 */
[----:B------:R-:W-:Y:S01]  /*5e20*/  IABS R82, R9 ;  /* 0x0000000900527213 */ /* 0x000fe20000000000 */
[----:B------:R-:W-:Y:S01]  /*5e30*/  @!P4 IMAD.MOV R76, RZ, RZ, -R76 ;  /* 0x000000ffff4cc224 */ /* 0x000fe200078e0a4c */
[----:B------:R-:W-:Y:S01]  /*5e40*/  ISETP.GE.AND P4, PT, R4, RZ, PT ;  /* 0x000000ff0400720c */ /* 0x000fe20003f86270 */
[----:B------:R-:W-:-:S02]  /*5e50*/  @!P1 IMAD.IADD R80, R80, 0x1, -R5 ;  /* 0x0000000150509824 */ /* 0x000fc400078e0a05 */
[----:B------:R-:W-:Y:S01]  /*5e60*/  @!P5 IMAD.MOV R78, RZ, RZ, -R78 ;  /* 0x000000ffff4ed224 */ /* 0x000fe200078e0a4e */
[----:B------:R-:W-:Y:S01]  /*5e70*/  ISETP.GT.U32.AND P5, PT, R5, R81, PT ;  /* 0x000000510500720c */ /* 0x000fe20003fa4070 */
[----:B------:R-:W-:Y:S01]  /*5e80*/  @!P3 IMAD.MOV R77, RZ, RZ, -R77 ;  /* 0x000000ffff4db224 */ /* 0x000fe200078e0a4d */
[----:B------:R-:W-:Y:S01]  /*5e90*/  ISETP.GE.AND P3, PT, R7, RZ, PT ;  /* 0x000000ff0700720c */ /* 0x000fe20003f66270 */
[----:B------:R-:W-:Y:S01]  /*5ea0*/  IMAD.HI.U32 R7, R12, R82, RZ ;  /* 0x000000520c077227 */ /* 0x000fe200078e00ff */
[----:B------:R-:W-:-:S03]  /*5eb0*/  ISETP.GT.U32.AND P1, PT, R5, R80, PT ;  /* 0x000000500500720c */ /* 0x000fc60003f24070 */
[----:B------:R-:W-:Y:S01]  /*5ec0*/  @!P6 IMAD.IADD R79, R79, 0x1, -R5 ;  /* 0x000000014f4fe824 */ /* 0x000fe200078e0a05 */
[----:B------:R-:W-:Y:S01]  /*5ed0*/  ISETP.GE.AND P6, PT, R9, RZ, PT ;  /* 0x000000ff0900720c */ /* 0x000fe20003fc6270 */
[----:B------:R-:W-:Y:S02]  /*5ee0*/  IMAD.MOV R7, RZ, RZ, -R7 ;  /* 0x000000ffff077224 */ /* 0x000fe400078e0a07 */
[----:B------:R-:W-:Y:S01]  /*5ef0*/  @!P4 IMAD.MOV R79, RZ, RZ, -R79 ;  /* 0x000000ffff4fc224 */ /* 0x000fe200078e0a4f */
[----:B------:R-:W-:Y:S01]  /*5f00*/  ISETP.GE.AND P4, PT, R83, RZ, PT ;  /* 0x000000ff5300720c */ /* 0x000fe20003f86270 */
[----:B------:R-:W-:Y:S01]  /*5f10*/  VIADD R4, R0, 0x70 ;  /* 0x0000007000047836 */ /* 0x000fe20000000000 */
[----:B------:R-:W-:Y:S01]  /*5f20*/  IABS R83, R83 ;  /* 0x0000005300537213 */ /* 0x000fe20000000000 */
[----:B------:R-:W-:Y:S02]  /*5f30*/  IMAD R82, R5, R7, R82 ;  /* 0x0000000705527224 */ /* 0x000fe400078e0252 */
[--C-:B------:R-:W-:Y:S01]  /*5f40*/  @!P5 IMAD.IADD R81, R81, 0x1, -R5.reuse ;  /* 0x000000015151d824 */ /* 0x100fe200078e0a05 */
[----:B------:R-:W-:Y:S01]  /*5f50*/  IABS R84, R4 ;  /* 0x0000000400547213 */ /* 0x000fe20000000000 */
[----:B------:R-:W-:Y:S01]  /*5f60*/  @!P1 IMAD.IADD R80, R80, 0x1, -R5 ;  /* 0x0000000150509824 */ /* 0x000fe200078e0a05 */
[C---:B------:R-:W-:Y:S01]  /*5f70*/  ISETP.GT.U32.AND P1, PT, R5.reuse, R82, PT ;  /* 0x000000520500720c */ /* 0x040fe20003f24070 */
[----:B------:R-:W-:Y:S01]  /*5f80*/  IMAD.HI.U32 R8, R12, R83, RZ ;  /* 0x000000530c087227 */ /* 0x000fe200078e00ff */
[----:B------:R-:W-:-:S03]  /*5f90*/  ISETP.GT.U32.AND P5, PT, R5, R81, PT ;  /* 0x000000510500720c */ /* 0x000fc60003fa4070 */
[----:B------:R-:W-:Y:S02]  /*5fa0*/  IMAD.MOV R8, RZ, RZ, -R8 ;  /* 0x000000ffff087224 */ /* 0x000fe400078e0a08 */
[----:B------:R-:W-:-:S04]  /*5fb0*/  IMAD.HI.U32 R9, R12, R84, RZ ;  /* 0x000000540c097227 */ /* 0x000fc800078e00ff */
[----:B------:R-:W-:Y:S02]  /*5fc0*/  IMAD R83, R5, R8, R83 ;  /* 0x0000000805537224 */ /* 0x000fe400078e0253 */
[----:B------:R-:W-:Y:S02]  /*5fd0*/  IMAD.MOV R8, RZ, RZ, -R9 ;  /* 0x000000ffff087224 */ /* 0x000fe400078e0a09 */
[----:B------:R-:W-:Y:S02]  /*5fe0*/  VIADD R7, R0, 0x71 ;  /* 0x0000007100077836 */ /* 0x000fe40000000000 */
[--C-:B------:R-:W-:Y:S02]  /*5ff0*/  @!P1 IMAD.IADD R82, R82, 0x1, -R5.reuse ;  /* 0x0000000152529824 */ /* 0x100fe400078e0a05 */
[----:B------:R-:W-:Y:S01]  /*6000*/  @!P5 IMAD.IADD R81, R81, 0x1, -R5 ;  /* 0x000000015151d824 */ /* 0x000fe200078e0a05 */
[----:B------:R-:W-:Y:S01]  /*6010*/  IABS R85, R7 ;  /* 0x0000000700557213 */ /* 0x000fe20000000000 */
[C---:B------:R-:W-:Y:S01]  /*6020*/  IMAD R84, R5.reuse, R8, R84 ;  /* 0x0000000805547224 */ /* 0x040fe200078e0254 */
[C---:B------:R-:W-:Y:S01]  /*6030*/  ISETP.GT.U32.AND P1, PT, R5.reuse, R82, PT ;  /* 0x000000520500720c */ /* 0x040fe20003f24070 */
[----:B------:R-:W-:Y:S01]  /*6040*/  @!P2 IMAD.MOV R81, RZ, RZ, -R81 ;  /* 0x000000ffff51a224 */ /* 0x000fe200078e0a51 */
[C---:B------:R-:W-:Y:S01]  /*6050*/  ISETP.GT.U32.AND P5, PT, R5.reuse, R83, PT ;  /* 0x000000530500720c */ /* 0x040fe20003fa4070 */
[----:B------:R-:W-:Y:S01]  /*6060*/  IMAD.HI.U32 R10, R12, R85, RZ ;  /* 0x000000550c0a7227 */ /* 0x000fe200078e00ff */
[----:B------:R-:W-:-:S03]  /*6070*/  ISETP.GT.U32.AND P2, PT, R5, R84, PT ;  /* 0x000000540500720c */ /* 0x000fc60003f44070 */
[----:B------:R-:W-:Y:S02]  /*6080*/  IMAD.MOV R9, RZ, RZ, -R10 ;  /* 0x000000ffff097224 */ /* 0x000fe400078e0a0a */
[----:B------:R-:W-:Y:S02]  /*6090*/  VIADD R10, R0, 0x73 ;  /* 0x00000073000a7836 */ /* 0x000fe40000000000 */
[----:B------:R-:W-:Y:S01]  /*60a0*/  @!P3 IMAD.MOV R80, RZ, RZ, -R80 ;  /* 0x000000ffff50b224 */ /* 0x000fe200078e0a50 */
[----:B------:R-:W-:Y:S01]  /*60b0*/  ISETP.GE.AND P3, PT, R4, RZ, PT ;  /* 0x000000ff0400720c */ /* 0x000fe20003f66270 */
[--C-:B------:R-:W-:Y:S01]  /*60c0*/  @!P1 IMAD.IADD R82, R82, 0x1, -R5.reuse ;  /* 0x0000000152529824 */ /* 0x100fe200078e0a05 */
[----:B------:R-:W-:Y:S01]  /*60d0*/  IABS R87, R10 ;  /* 0x0000000a00577213 */ /* 0x000fe20000000000 */
[----:B------:R-:W-:Y:S01]  /*60e0*/  VIADD R4, R0, 0x72 ;  /* 0x0000007200047836 */ /* 0x000fe20000000000 */
[----:B------:R-:W-:Y:S01]  /*60f0*/  ISETP.GE.AND P1, PT, R7, RZ, PT ;  /* 0x000000ff0700720c */ /* 0x000fe20003f26270 */
[----:B------:R-:W-:-:S02]  /*6100*/  @!P2 IMAD.IADD R84, R84, 0x1, -R5 ;  /* 0x000000015454a824 */ /* 0x000fc400078e0a05 */
[C---:B------:R-:W-:Y:S01]  /*6110*/  IMAD R85, R5.reuse, R9, R85 ;  /* 0x0000000905557224 */ /* 0x040fe200078e0255 */
[----:B------:R-:W-:Y:S01]  /*6120*/  IABS R86, R4 ;  /* 0x0000000400567213 */ /* 0x000fe20000000000 */
[----:B------:R-:W-:Y:S01]  /*6130*/  @!P6 IMAD.MOV R82, RZ, RZ, -R82 ;  /* 0x000000ffff52e224 */ /* 0x000fe200078e0a52 */
[----:B------:R-:W-:Y:S01]  /*6140*/  ISETP.GT.U32.AND P6, PT, R5, R84, PT ;  /* 0x000000540500720c */ /* 0x000fe20003fc4070 */
[----:B------:R-:W-:Y:S01]  /*6150*/  @!P5 IMAD.IADD R83, R83, 0x1, -R5 ;  /* 0x000000015353d824 */ /* 0x000fe200078e0a05 */
[----:B------:R-:W-:Y:S01]  /*6160*/  ISETP.GT.U32.AND P5, PT, R5, R85, PT ;  /* 0x000000550500720c */ /* 0x000fe20003fa4070 */
[----:B------:R-:W-:-:S03]  /*6170*/  IMAD.HI.U32 R7, R12, R87, RZ ;  /* 0x000000570c077227 */ /* 0x000fc600078e00ff */
[----:B------:R-:W-:Y:S01]  /*6180*/  ISETP.GT.U32.AND P2, PT, R5, R83, PT ;  /* 0x000000530500720c */ /* 0x000fe20003f44070 */
[----:B------:R-:W-:Y:S02]  /*6190*/  IMAD.MOV R7, RZ, RZ, -R7 ;  /* 0x000000ffff077224 */ /* 0x000fe400078e0a07 */
[----:B------:R-:W-:-:S04]  /*61a0*/  IMAD.HI.U32 R8, R12, R86, RZ ;  /* 0x000000560c087227 */ /* 0x000fc800078e00ff */
[C---:B------:R-:W-:Y:S02]  /*61b0*/  IMAD R87, R5.reuse, R7, R87 ;  /* 0x0000000705577224 */ /* 0x040fe400078e0257 */
[----:B------:R-:W-:Y:S02]  /*61c0*/  IMAD.MOV R8, RZ, RZ, -R8 ;  /* 0x000000ffff087224 */ /* 0x000fe400078e0a08 */
[--C-:B------:R-:W-:Y:S01]  /*61d0*/  @!P6 IMAD.IADD R84, R84, 0x1, -R5.reuse ;  /* 0x000000015454e824 */ /* 0x100fe200078e0a05 */
[C---:B------:R-:W-:Y:S01]  /*61e0*/  ISETP.GT.U32.AND P6, PT, R5.reuse, R87, PT ;  /* 0x000000570500720c */ /* 0x040fe20003fc4070 */
[----:B------:R-:W-:Y:S02]  /*61f0*/  IMAD R86, R5, R8, R86 ;  /* 0x0000000805567224 */ /* 0x000fe400078e0256 */
[--C-:B------:R-:W-:Y:S02]  /*6200*/  @!P5 IMAD.IADD R85, R85, 0x1, -R5.reuse ;  /* 0x000000015555d824 */ /* 0x100fe400078e0a05 */
[----:B------:R-:W-:Y:S01]  /*6210*/  @!P2 IMAD.IADD R83, R83, 0x1, -R5 ;  /* 0x000000015353a824 */ /* 0x000fe200078e0a05 */
[C---:B------:R-:W-:Y:S01]  /*6220*/  ISETP.GT.U32.AND P2, PT, R5.reuse, R86, PT ;  /* 0x000000560500720c */ /* 0x040fe20003f44070 */
[C---:B------:R-:W-:Y:S01]  /*6230*/  VIADD R11, R0.reuse, 0x74 ;  /* 0x00000074000b7836 */ /* 0x040fe20000000000 */
[----:B------:R-:W-:Y:S01]  /*6240*/  ISETP.GT.U32.AND P5, PT, R5, R85, PT ;  /* 0x000000550500720c */ /* 0x000fe20003fa4070 */
[----:B--2---:R-:W-:-:S02]  /*6250*/  VIADD R33, R0, 0x76 ;  /* 0x0000007600217836 */ /* 0x004fc40000000000 */
[----:B---3--:R-:W-:Y:S01]  /*6260*/  VIADD R34, R0, 0x75 ;  /* 0x0000007500227836 */ /* 0x008fe20000000000 */
[----:B------:R-:W-:Y:S01]  /*6270*/  IABS R90, R11 ;  /* 0x0000000b005a7213 */ /* 0x000fe20000000000 */
[----:B------:R-:W-:Y:S01]  /*6280*/  @!P6 IMAD.IADD R87, R87, 0x1, -R5 ;  /* 0x000000015757e824 */ /* 0x000fe200078e0a05 */
[----:B------:R-:W-:Y:S01]  /*6290*/  IABS R92, R33 ;  /* 0x00000021005c7213 */ /* 0x000fe20000000000 */
[----:B------:R-:W-:Y:S01]  /*62a0*/  @!P4 IMAD.MOV R83, RZ, RZ, -R83 ;  /* 0x000000ffff53c224 */ /* 0x000fe200078e0a53 */
[----:B------:R-:W-:Y:S01]  /*62b0*/  IABS R91, R34 ;  /* 0x00000022005b7213 */ /* 0x000fe20000000000 */
[----:B------:R-:W-:Y:S01]  /*62c0*/  IMAD.HI.U32 R7, R12, R90, RZ ;  /* 0x0000005a0c077227 */ /* 0x000fe200078e00ff */
[----:B------:R-:W-:-:S03]  /*62d0*/  ISETP.GT.U32.AND P4, PT, R5, R87, PT ;  /* 0x000000570500720c */ /* 0x000fc60003f84070 */
[----:B------:R-:W-:Y:S02]  /*62e0*/  @!P2 IMAD.IADD R86, R86, 0x1, -R5 ;  /* 0x000000015656a824 */ /* 0x000fe400078e0a05 */
[----:B------:R-:W-:-:S03]  /*62f0*/  IMAD.HI.U32 R9, R12, R92, RZ ;  /* 0x0000005c0c097227 */ /* 0x000fc600078e00ff */
[----:B------:R-:W-:Y:S01]  /*6300*/  ISETP.GT.U32.AND P6, PT, R5, R86, PT ;  /* 0x000000560500720c */ /* 0x000fe20003fc4070 */
[----:B------:R-:W-:Y:S01]  /*6310*/  @!P5 IMAD.IADD R85, R85, 0x1, -R5 ;  /* 0x000000015555d824 */ /* 0x000fe200078e0a05 */
[----:B------:R-:W-:Y:S01]  /*6320*/  ISETP.GE.AND P5, PT, R4, RZ, PT ;  /* 0x000000ff0400720c */ /* 0x000fe20003fa6270 */
[----:B------:R-:W-:Y:S02]  /*6330*/  IMAD.MOV R7, RZ, RZ, -R7 ;  /* 0x000000ffff077224 */ /* 0x000fe400078e0a07 */
[----:B------:R-:W-:Y:S02]  /*6340*/  IMAD.MOV R4, RZ, RZ, -R9 ;  /* 0x000000ffff047224 */ /* 0x000fe400078e0a09 */
[----:B------:R-:W-:Y:S02]  /*6350*/  VIADD R31, R0, 0x78 ;  /* 0x00000078001f7836 */ /* 0x000fe40000000000 */
[----:B------:R-:W-:-:S04]  /*6360*/  IMAD.HI.U32 R8, R12, R91, RZ ;  /* 0x0000005b0c087227 */ /* 0x000fc800078e00ff */
[C---:B------:R-:W-:Y:S01]  /*6370*/  IMAD R90, R5.reuse, R7, R90 ;  /* 0x00000007055a7224 */ /* 0x040fe200078e025a */
[----:B------:R-:W-:Y:S01]  /*6380*/  IABS R7, R31 ;  /* 0x0000001f00077213 */ /* 0x000fe20000000000 */
[C---:B------:R-:W-:Y:S02]  /*6390*/  IMAD R92, R5.reuse, R4, R92 ;  /* 0x00000004055c7224 */ /* 0x040fe400078e025c */
[----:B------:R-:W-:Y:S01]  /*63a0*/  IMAD.MOV R8, RZ, RZ, -R8 ;  /* 0x000000ffff087224 */ /* 0x000fe200078e0a08 */
[----:B------:R-:W-:Y:S01]  /*63b0*/  ISETP.GT.U32.AND P2, PT, R5, R90, PT ;  /* 0x0000005a0500720c */ /* 0x000fe20003f44070 */
[----:B------:R-:W-:Y:S02]  /*63c0*/  VIADD R32, R0, 0x77 ;  /* 0x0000007700207836 */ /* 0x000fe40000000000 */
[----:B------:R-:W-:Y:S01]  /*63d0*/  @!P4 IMAD.IADD R87, R87, 0x1, -R5 ;  /* 0x000000015757c824 */ /* 0x000fe200078e0a05 */
[C---:B------:R-:W-:Y:S01]  /*63e0*/  ISETP.GT.U32.AND P4, PT, R5.reuse, R92, PT ;  /* 0x0000005c0500720c */ /* 0x040fe20003f84070 */
[----:B------:R-:W-:Y:S01]  /*63f0*/  IMAD R91, R5, R8, R91 ;  /* 0x00000008055b7224 */ /* 0x000fe200078e025b */
[----:B------:R-:W-:Y:S01]  /*6400*/  IABS R93, R32 ;  /* 0x00000020005d7213 */ /* 0x000fe20000000000 */
[----:B------:R-:W-:Y:S01]  /*6410*/  IMAD.HI.U32 R13, R12, R7, RZ ;  /* 0x000000070c0d7227 */ /* 0x000fe200078e00ff */
[----:B------:R-:W-:-:S03]  /*6420*/  IABS R8, R0 ;  /* 0x0000000000087213 */ /* 0x000fc60000000000 */
[----:B------:R-:W-:Y:S01]  /*6430*/  @!P6 IMAD.IADD R86, R86, 0x1, -R5 ;  /* 0x000000015656e824 */ /* 0x000fe200078e0a05 */
[----:B------:R-:W-:Y:S01]  /*6440*/  ISETP.GT.U32.AND P6, PT, R5, R91, PT ;  /* 0x0000005b0500720c */ /* 0x000fe20003fc4070 */
[----:B------:R-:W-:Y:S02]  /*6450*/  VIADD R30, R0, 0x79 ;  /* 0x00000079001e7836 */ /* 0x000fe40000000000 */
[----:B------:R-:W-:Y:S02]  /*6460*/  IMAD.MOV R13, RZ, RZ, -R13 ;  /* 0x000000ffff0d7224 */ /* 0x000fe400078e0a0d */
[----:B------:R-:W-:Y:S01]  /*6470*/  IMAD.HI.U32 R4, R12, R93, RZ ;  /* 0x0000005d0c047227 */ /* 0x000fe200078e00ff */
[----:B------:R-:W-:-:S03]  /*6480*/  IABS R9, R30 ;  /* 0x0000001e00097213 */ /* 0x000fc60000000000 */
[C---:B------:R-:W-:Y:S02]  /*6490*/  IMAD R7, R5.reuse, R13, R7 ;  /* 0x0000000d05077224 */ /* 0x040fe400078e0207 */
[----:B------:R-:W-:Y:S02]  /*64a0*/  VIADD R29, R0, 0x7a ;  /* 0x0000007a001d7836 */ /* 0x000fe40000000000 */
[----:B------:R-:W-:Y:S02]  /*64b0*/  IMAD.MOV R4, RZ, RZ, -R4 ;  /* 0x000000ffff047224 */ /* 0x000fe400078e0a04 */
[--C-:B------:R-:W-:Y:S02]  /*64c0*/  @!P2 IMAD.IADD R90, R90, 0x1, -R5.reuse ;  /* 0x000000015a5aa824 */ /* 0x100fe400078e0a05 */
[----:B------:R-:W-:Y:S01]  /*64d0*/  @!P4 IMAD.IADD R92, R92, 0x1, -R5 ;  /* 0x000000015c5cc824 */ /* 0x000fe200078e0a05 */
[C---:B------:R-:W-:Y:S01]  /*64e0*/  ISETP.GT.U32.AND P4, PT, R5.reuse, R7, PT ;  /* 0x000000070500720c */ /* 0x040fe20003f84070 */
[C---:B------:R-:W-:Y:S01]  /*64f0*/  IMAD R93, R5.reuse, R4, R93 ;  /* 0x00000004055d7224 */ /* 0x040fe200078e025d */
[----:B------:R-:W-:Y:S01]  /*6500*/  IABS R4, R29 ;  /* 0x0000001d00047213 */ /* 0x000fe20000000000 */
[----:B------:R-:W-:Y:S01]  /*6510*/  IMAD.HI.U32 R14, R12, R9, RZ ;  /* 0x000000090c0e7227 */ /* 0x000fe200078e00ff */
[----:B------:R-:W-:-:S03]  /*6520*/  ISETP.GT.U32.AND P2, PT, R5, R90, PT ;  /* 0x0000005a0500720c */ /* 0x000fc60003f44070 */
[----:B------:R-:W-:Y:S01]  /*6530*/  @!P6 IMAD.IADD R91, R91, 0x1, -R5 ;  /* 0x000000015b5be824 */ /* 0x000fe200078e0a05 */
[----:B------:R-:W-:Y:S01]  /*6540*/  ISETP.GE.AND P6, PT, R10, RZ, PT ;  /* 0x000000ff0a00720c */ /* 0x000fe20003fc6270 */
[----:B------:R-:W-:Y:S02]  /*6550*/  IMAD.MOV R14, RZ, RZ, -R14 ;  /* 0x000000ffff0e7224 */ /* 0x000fe400078e0a0e */
[----:B------:R-:W-:Y:S02]  /*6560*/  IMAD.MOV.U32 R10, RZ, RZ, R4 ;  /* 0x000000ffff0a7224 */ /* 0x000fe400078e0004 */
[----:B------:R-:W-:-:S04]  /*6570*/  IMAD.HI.U32 R4, R12, R8, RZ ;  /* 0x000000080c047227 */ /* 0x000fc800078e00ff */
[----:B------:R-:W-:Y:S02]  /*6580*/  IMAD R9, R5, R14, R9 ;  /* 0x0000000e05097224 */ /* 0x000fe400078e0209 */
[----:B------:R-:W-:Y:S02]  /*6590*/  IMAD.MOV R4, RZ, RZ, -R4 ;  /* 0x000000ffff047224 */ /* 0x000fe400078e0a04 */
[----:B------:R-:W-:Y:S01]  /*65a0*/  @!P4 IMAD.IADD R7, R7, 0x1, -R5 ;  /* 0x000000010707c824 */ /* 0x000fe200078e0a05 */
[----:B------:R-:W-:Y:S01]  /*65b0*/  ISETP.GT.U32.AND P4, PT, R5, R9, PT ;  /* 0x000000090500720c */ /* 0x000fe20003f84070 */
[----:B------:R-:W-:-:S04]  /*65c0*/  IMAD.HI.U32 R13, R12, R10, RZ ;  /* 0x0000000a0c0d7227 */ /* 0x000fc800078e00ff */
[C---:B------:R-:W-:Y:S01]  /*65d0*/  IMAD R8, R5.reuse, R4, R8 ;  /* 0x0000000405087224 */ /* 0x040fe200078e0208 */
[----:B-1----:R-:W-:Y:S01]  /*65e0*/  SHF.R.U32.HI R4, RZ, 0x6, R25 ;  /* 0x00000006ff047819 */ /* 0x002fe20000011619 */
[----:B------:R-:W-:Y:S01]  /*65f0*/  @!P2 IMAD.IADD R90, R90, 0x1, -R5 ;  /* 0x000000015a5aa824 */ /* 0x000fe200078e0a05 */
[C---:B------:R-:W-:Y:S01]  /*6600*/  ISETP.GT.U32.AND P2, PT, R5.reuse, R93, PT ;  /* 0x0000005d0500720c */ /* 0x040fe20003f44070 */
[----:B------:R-:W-:Y:S01]  /*6610*/  IMAD.MOV R13, RZ, RZ, -R13 ;  /* 0x000000ffff0d7224 */ /* 0x000fe200078e0a0d */
[----:B------:R-:W-:Y:S01]  /*6620*/  SGXT.U32 R4, R4, 0x1 ;  /* 0x000000010404781a */ /* 0x000fe20000000000 */
[----:B------:R-:W-:Y:S02]  /*6630*/  VIADD R28, R0, 0x7b ;  /* 0x0000007b001c7836 */ /* 0x000fe40000000000 */
[----:B------:R-:W-:Y:S02]  /*6640*/  IMAD R10, R5, R13, R10 ;  /* 0x0000000d050a7224 */ /* 0x000fe400078e020a */
[----:B----4-:R-:W-:-:S02]  /*6650*/  IMAD R39, R4, R88, RZ ;  /* 0x0000005804277224 */ /* 0x010fc400078e02ff */
[----:B------:R-:W-:Y:S01]  /*6660*/  @!P4 IMAD.IADD R9, R9, 0x1, -R5 ;  /* 0x000000010909c824 */ /* 0x000fe200078e0a05 */
[----:B------:R-:W-:Y:S01]  /*6670*/  ISETP.GT.U32.AND P4, PT, R5, R10, PT ;  /* 0x0000000a0500720c */ /* 0x000fe20003f84070 */
[----:B------:R-:W-:Y:S02]  /*6680*/  IMAD R4, R88, 0x2, R39 ;  /* 0x0000000258047824 */ /* 0x000fe400078e0227 */
[----:B------:R-:W-:Y:S01]  /*6690*/  @!P2 IMAD.IADD R93, R93, 0x1, -R5 ;  /* 0x000000015d5da824 */ /* 0x000fe200078e0a05 */
[----:B------:R-:W-:Y:S01]  /*66a0*/  ISETP.GE.AND P2, PT, R11, RZ, PT ;  /* 0x000000ff0b00720c */ /* 0x000fe20003f46270 */
[C---:B------:R-:W-:Y:S01]  /*66b0*/  VIADD R27, R0.reuse, 0x7c ;  /* 0x0000007c001b7836 */ /* 0x040fe20000000000 */
[----:B------:R-:W-:Y:S01]  /*66c0*/  IABS R11, R28 ;  /* 0x0000001c000b7213 */ /* 0x000fe20000000000 */
[----:B------:R-:W-:Y:S02]  /*66d0*/  VIADD R26, R0, 0x7d ;  /* 0x0000007d001a7836 */ /* 0x000fe40000000000 */
[----:B------:R-:W-:Y:S01]  /*66e0*/  IMAD R4, R88, 0x2, R4 ;  /* 0x0000000258047824 */ /* 0x000fe200078e0204 */
[----:B------:R-:W-:Y:S01]  /*66f0*/  IABS R13, R27 ;  /* 0x0000001b000d7213 */ /* 0x000fe20000000000 */
[----:B------:R-:W-:Y:S01]  /*6700*/  VIADD R24, R0, 0x7e ;  /* 0x0000007e00187836 */ /* 0x000fe20000000000 */
[----:B------:R-:W-:Y:S01]  /*6710*/  IABS R14, R26 ;  /* 0x0000001a000e7213 */ /* 0x000fe20000000000 */
[----:B------:R-:W-:-:S03]  /*6720*/  IMAD.HI.U32 R36, R12, R11, RZ ;  /* 0x0000000b0c247227 */ /* 0x000fc600078e00ff */
[----:B------:R-:W-:Y:S01]  /*6730*/  IABS R35, R24 ;  /* 0x0000001800237213 */ /* 0x000fe20000000000 */
[----:B------:R-:W-:Y:S02]  /*6740*/  IMAD R4, R88, 0x2, R4 ;  /* 0x0000000258047824 */ /* 0x000fe400078e0204 */
[----:B------:R-:W-:-:S04]  /*6750*/  IMAD.HI.U32 R38, R12, R13, RZ ;  /* 0x0000000d0c267227 */ /* 0x000fc800078e00ff */
[----:B------:R-:W-:-:S04]  /*6760*/  IMAD.HI.U32 R37, R12, R14, RZ ;  /* 0x0000000e0c257227 */ /* 0x000fc800078e00ff */
[----:B------:R-:W-:Y:S02]  /*6770*/  IMAD.MOV R36, RZ, RZ, -R36 ;  /* 0x000000ffff247224 */ /* 0x000fe400078e0a24 */
[----:B------:R-:W-:Y:S01]  /*6780*/  @!P4 IMAD.IADD R10, R10, 0x1, -R5 ;  /* 0x000000010a0ac824 */ /* 0x000fe200078e0a05 */
[C---:B------:R-:W-:Y:S01]  /*6790*/  ISETP.GT.U32.AND P4, PT, R5.reuse, R93, PT ;  /* 0x0000005d0500720c */ /* 0x040fe20003f84070 */
[----:B------:R-:W-:Y:S02]  /*67a0*/  IMAD R4, R88, 0x2, R4 ;  /* 0x0000000258047824 */ /* 0x000fe400078e0204 */
[----:B------:R-:W-:Y:S02]  /*67b0*/  IMAD.MOV R38, RZ, RZ, -R38 ;  /* 0x000000ffff267224 */ /* 0x000fe400078e0a26 */
[----:B------:R-:W-:Y:S01]  /*67c0*/  @!P5 IMAD.MOV R86, RZ, RZ, -R86 ;  /* 0x000000ffff56d224 */ /* 0x000fe200078e0a56 */
[C---:B------:R-:W-:Y:S01]  /*67d0*/  ISETP.GT.U32.AND P5, PT, R5.reuse, R7, PT ;  /* 0x000000070500720c */ /* 0x040fe20003fa4070 */
[----:B------:R-:W-:Y:S01]  /*67e0*/  IMAD.MOV R37, RZ, RZ, -R37 ;  /* 0x000000ffff257224 */ /* 0x000fe200078e0a25 */
[----:B------:R1:W-:Y:S01]  /*67f0*/  STL [R1+0x64], R4 ;  /* 0x0000640401007387 */ /* 0x0003e20000100800 */
[----:B------:R-:W-:-:S02]  /*6800*/  IMAD R11, R5, R36, R11 ;  /* 0x00000024050b7224 */ /* 0x000fc400078e020b */
[----:B------:R-:W-:-:S04]  /*6810*/  IMAD.HI.U32 R36, R12, R35, RZ ;  /* 0x000000230c247227 */ /* 0x000fc800078e00ff */
[----:B------:R-:W-:Y:S01]  /*6820*/  @!P3 IMAD.MOV R84, RZ, RZ, -R84 ;  /* 0x000000ffff54b224 */ /* 0x000fe200078e0a54 */
[C---:B------:R-:W-:Y:S01]  /*6830*/  ISETP.GT.U32.AND P3, PT, R5.reuse, R91, PT ;  /* 0x0000005b0500720c */ /* 0x040fe20003f64070 */
[----:B------:R-:W-:Y:S01]  /*6840*/  @!P1 IMAD.MOV R85, RZ, RZ, -R85 ;  /* 0x000000ffff559224 */ /* 0x000fe200078e0a55 */
[C---:B------:R-:W-:Y:S01]  /*6850*/  ISETP.GT.U32.AND P1, PT, R5.reuse, R92, PT ;  /* 0x0000005c0500720c */ /* 0x040fe20003f24070 */
[----:B-1----:R-:W-:Y:S02]  /*6860*/  IMAD R4, R88, 0x2, R4 ;  /* 0x0000000258047824 */ /* 0x002fe400078e0204 */
[C---:B------:R-:W-:Y:S02]  /*6870*/  IMAD R12, R5.reuse, R38, R13 ;  /* 0x00000026050c7224 */ /* 0x040fe400078e020d */
[----:B------:R-:W-:Y:S01]  /*6880*/  @!P6 IMAD.MOV R87, RZ, RZ, -R87 ;  /* 0x000000ffff57e224 */ /* 0x000fe200078e0a57 */
[C---:B------:R-:W-:Y:S01]  /*6890*/  ISETP.GT.U32.AND P6, PT, R5.reuse, R10, PT ;  /* 0x0000000a0500720c */ /* 0x040fe20003fc4070 */
[----:B------:R-:W-:Y:S01]  /*68a0*/  IMAD R13, R5, R37, R14 ;  /* 0x00000025050d7224 */ /* 0x000fe200078e020e */
[----:B------:R1:W-:Y:S01]  /*68b0*/  STL [R1+0x60], R4 ;  /* 0x0000600401007387 */ /* 0x0003e20000100800 */
[----:B------:R-:W-:-:S02]  /*68c0*/  IMAD.MOV R14, RZ, RZ, -R36 ;  /* 0x000000ffff0e7224 */ /* 0x000fc400078e0a24 */
[----:B------:R-:W-:Y:S01]  /*68d0*/  @!P4 IMAD.IADD R93, R93, 0x1, -R5 ;  /* 0x000000015d5dc824 */ /* 0x000fe200078e0a05 */
[C---:B------:R-:W-:Y:S01]  /*68e0*/  ISETP.GT.U32.AND P4, PT, R5.reuse, R13, PT ;  /* 0x0000000d0500720c */ /* 0x040fe20003f84070 */
[----:B------:R-:W-:Y:S02]  /*68f0*/  IMAD R14, R5, R14, R35 ;  /* 0x0000000e050e7224 */ /* 0x000fe400078e0223 */
[--C-:B------:R-:W-:Y:S02]  /*6900*/  @!P5 IMAD.IADD R7, R7, 0x1, -R5.reuse ;  /* 0x000000010707d824 */ /* 0x100fe400078e0a05 */
[----:B------:R-:W-:Y:S01]  /*6910*/  @!P2 IMAD.MOV R90, RZ, RZ, -R90 ;  /* 0x000000ffff5aa224 */ /* 0x000fe200078e0a5a */
[C---:B------:R-:W-:Y:S01]  /*6920*/  ISETP.GT.U32.AND P5, PT, R5.reuse, R14, PT ;  /* 0x0000000e0500720c */ /* 0x040fe20003fa4070 */
[----:B-1----:R-:W-:Y:S01]  /*6930*/  IMAD R4, R88, 0x2, R4 ;  /* 0x0000000258047824 */ /* 0x002fe200078e0204 */
[----:B------:R-:W-:Y:S01]  /*6940*/  ISETP.GT.U32.AND P2, PT, R5, R9, PT ;  /* 0x000000090500720c */ /* 0x000fe20003f44070 */
[--C-:B------:R-:W-:Y:S01]  /*6950*/  @!P3 IMAD.IADD R91, R91, 0x1, -R5.reuse ;  /* 0x000000015b5bb824 */ /* 0x100fe200078e0a05 */
[C---:B------:R-:W-:Y:S01]  /*6960*/  ISETP.GT.U32.AND P3, PT, R5.reuse, R11, PT ;  /* 0x0000000b0500720c */ /* 0x040fe20003f64070 */
[--C-:B------:R-:W-:Y:S01]  /*6970*/  @!P1 IMAD.IADD R92, R92, 0x1, -R5.reuse ;  /* 0x000000015c5c9824 */ /* 0x100fe200078e0a05 */
[----:B------:R1:W-:Y:S01]  /*6980*/  STL [R1+0x5c], R4 ;  /* 0x00005c0401007387 */ /* 0x0003e20000100800 */
[C---:B------:R-:W-:Y:S01]  /*6990*/  ISETP.GT.U32.AND P1, PT, R5.reuse, R12, PT ;  /* 0x0000000c0500720c */ /* 0x040fe20003f24070 */
[--C-:B------:R-:W-:Y:S01]  /*69a0*/  @!P6 IMAD.IADD R10, R10, 0x1, -R5.reuse ;  /* 0x000000010a0ae824 */ /* 0x100fe200078e0a05 */
[----:B------:R-:W-:Y:S01]  /*69b0*/  ISETP.GT.U32.AND P6, PT, R5, R8, PT ;  /* 0x000000080500720c */ /* 0x000fe20003fc4070 */
[----:B------:R-:W-:Y:S01]  /*69c0*/  @!P4 IMAD.IADD R13, R13, 0x1, -R5 ;  /* 0x000000010d0dc824 */ /* 0x000fe200078e0a05 */
[----:B------:R-:W-:-:S02]  /*69d0*/  ISETP.GE.AND P4, PT, R31, RZ, PT ;  /* 0x000000ff1f00720c */ /* 0x000fc40003f86270 */
[--C-:B------:R-:W-:Y:S01]  /*69e0*/  @!P5 IMAD.IADD R14, R14, 0x1, -R5.reuse ;  /* 0x000000010e0ed824 */ /* 0x100fe200078e0a05 */
[----:B------:R-:W-:Y:S01]  /*69f0*/  ISETP.GE.AND P5, PT, R30, RZ, PT ;  /* 0x000000ff1e00720c */ /* 0x000fe20003fa6270 */
[--C-:B------:R-:W-:Y:S01]  /*6a00*/  @!P2 IMAD.IADD R9, R9, 0x1, -R5.reuse ;  /* 0x000000010909a824 */ /* 0x100fe200078e0a05 */
[----:B------:R-:W-:Y:S01]  /*6a10*/  ISETP.GE.AND P2, PT, R34, RZ, PT ;  /* 0x000000ff2200720c */ /* 0x000fe20003f46270 */
[----:B-1----:R-:W-:Y:S02]  /*6a20*/  IMAD R4, R88, 0x2, R4 ;  /* 0x0000000258047824 */ /* 0x002fe400078e0204 */
[--C-:B------:R-:W-:Y:S01]  /*6a30*/  @!P3 IMAD.IADD R11, R11, 0x1, -R5.reuse ;  /* 0x000000010b0bb824 */ /* 0x100fe200078e0a05 */
[----:B------:R-:W-:Y:S01]  /*6a40*/  ISETP.GE.AND P3, PT, R33, RZ, PT ;  /* 0x000000ff2100720c */ /* 0x000fe20003f66270 */
[--C-:B------:R-:W-:Y:S01]  /*6a50*/  @!P1 IMAD.IADD R12, R12, 0x1, -R5.reuse ;  /* 0x000000010c0c9824 */ /* 0x100fe200078e0a05 */
[----:B------:R1:W-:Y:S01]  /*6a60*/  STL [R1+0x58], R4 ;  /* 0x0000580401007387 */ /* 0x0003e20000100800 */
[----:B------:R-:W-:Y:S01]  /*6a70*/  ISETP.GE.AND P1, PT, R32, RZ, PT ;  /* 0x000000ff2000720c */ /* 0x000fe20003f26270 */
[----:B------:R-:W-:Y:S01]  /*6a80*/  @!P6 IMAD.IADD R8, R8, 0x1, -R5 ;  /* 0x000000010808e824 */ /* 0x000fe200078e0a05 */
[----:B------:R-:W-:Y:S01]  /*6a90*/  ISETP.GE.AND P6, PT, R29, RZ, PT ;  /* 0x000000ff1d00720c */ /* 0x000fe20003fc6270 */
[----:B------:R-:W-:Y:S01]  /*6aa0*/  @!P4 IMAD.MOV R7, RZ, RZ, -R7 ;  /* 0x000000ffff07c224 */ /* 0x000fe200078e0a07 */
[C---:B------:R-:W-:Y:S01]  /*6ab0*/  ISETP.GT.U32.AND P4, PT, R5.reuse, R14, PT ;  /* 0x0000000e0500720c */ /* 0x040fe20003f84070 */
[----:B------:R-:W-:Y:S01]  /*6ac0*/  @!P5 IMAD.MOV R9, RZ, RZ, -R9 ;  /* 0x000000ffff09d224 */ /* 0x000fe200078e0a09 */
[C---:B------:R-:W-:Y:S01]  /*6ad0*/  ISETP.GT.U32.AND P5, PT, R5.reuse, R8, PT ;  /* 0x000000080500720c */ /* 0x040fe20003fa4070 */
[----:B------:R-:W-:Y:S01]  /*6ae0*/  @!P2 IMAD.MOV R91, RZ, RZ, -R91 ;  /* 0x000000ffff5ba224 */ /* 0x000fe200078e0a5b */
[----:B------:R-:W-:Y:S01]  /*6af0*/  ISETP.GT.U32.AND P2, PT, R5, R11, PT ;  /* 0x0000000b0500720c */ /* 0x000fe20003f44070 */
[----:B-1----:R-:W-:-:S02]  /*6b00*/  IMAD R4, R88, 0x2, R4 ;  /* 0x0000000258047824 */ /* 0x002fc400078e0204 */
[----:B------:R-:W-:Y:S01]  /*6b10*/  @!P3 IMAD.MOV R92, RZ, RZ, -R92 ;  /* 0x000000ffff5cb224 */ /* 0x000fe200078e0a5c */
[C---:B------:R-:W-:Y:S01]  /*6b20*/  ISETP.GT.U32.AND P3, PT, R5.reuse, R12, PT ;  /* 0x0000000c0500720c */ /* 0x040fe20003f64070 */
[----:B------:R-:W-:Y:S01]  /*6b30*/  @!P1 IMAD.MOV R93, RZ, RZ, -R93 ;  /* 0x000000ffff5d9224 */ /* 0x000fe200078e0a5d */
[----:B------:R1:W-:Y:S01]  /*6b40*/  STL [R1+0x2c], R4 ;  /* 0x00002c0401007387 */ /* 0x0003e20000100800 */
[----:B------:R-:W-:Y:S01]  /*6b50*/  ISETP.GT.U32.AND P1, PT, R5, R13, PT ;  /* 0x0000000d0500720c */ /* 0x000fe20003f24070 */
[----:B------:R-:W-:Y:S01]  /*6b60*/  @!P6 IMAD.MOV R10, RZ, RZ, -R10 ;  /* 0x000000ffff0ae224 */ /* 0x000fe200078e0a0a */
[----:B------:R-:W-:Y:S01]  /*6b70*/  ISETP.GE.AND P6, PT, R0, RZ, PT ;  /* 0x000000ff0000720c */ /* 0x000fe20003fc6270 */
[--C-:B------:R-:W-:Y:S01]  /*6b80*/  @!P4 IMAD.IADD R14, R14, 0x1, -R5.reuse ;  /* 0x000000010e0ec824 */ /* 0x100fe200078e0a05 */
[----:B------:R-:W-:Y:S01]  /*6b90*/  ISETP.GE.AND P4, PT, R24, RZ, PT ;  /* 0x000000ff1800720c */ /* 0x000fe20003f86270 */
[--C-:B------:R-:W-:Y:S01]  /*6ba0*/  @!P5 IMAD.IADD R8, R8, 0x1, -R5.reuse ;  /* 0x000000010808d824 */ /* 0x100fe200078e0a05 */
[----:B------:R-:W-:Y:S01]  /*6bb0*/  ISETP.NE.AND P5, PT, R45, RZ, PT ;  /* 0x000000ff2d00720c */ /* 0x000fe20003fa5270 */
[--C-:B------:R-:W-:Y:S01]  /*6bc0*/  @!P2 IMAD.IADD R11, R11, 0x1, -R5.reuse ;  /* 0x000000010b0ba824 */ /* 0x100fe200078e0a05 */
[----:B------:R-:W-:Y:S01]  /*6bd0*/  LOP3.LUT R45, RZ, R45, RZ, 0x33, !PT ;  /* 0x0000002dff2d7212 */ /* 0x000fe200078e33ff */
[----:B-1----:R-:W-:Y:S01]  /*6be0*/  IMAD R4, R88, 0x2, R4 ;  /* 0x0000000258047824 */ /* 0x002fe200078e0204 */
[----:B------:R-:W-:Y:S01]  /*6bf0*/  ISETP.GE.AND P2, PT, R28, RZ, PT ;  /* 0x000000ff1c00720c */ /* 0x000fe20003f46270 */
[--C-:B------:R-:W-:Y:S01]  /*6c00*/  @!P3 IMAD.IADD R12, R12, 0x1, -R5.reuse ;  /* 0x000000010c0cb824 */ /* 0x100fe200078e0a05 */
[----:B------:R-:W-:Y:S01]  /*6c10*/  SEL R15, R45, R15, !P5 ;  /* 0x0000000f2d0f7207 */ /* 0x000fe20006800000 */
[----:B------:R-:W-:Y:S01]  /*6c20*/  @!P1 IMAD.IADD R13, R13, 0x1, -R5 ;  /* 0x000000010d0d9824 */ /* 0x000fe200078e0a05 */
[----:B------:R1:W-:Y:S01]  /*6c30*/  STL [R1+0x4c], R4 ;  /* 0x00004c0401007387 */ /* 0x0003e20000100800 */
[----:B------:R-:W-:Y:S01]  /*6c40*/  @!P6 IMAD.MOV R8, RZ, RZ, -R8 ;  /* 0x000000ffff08e224 */ /* 0x000fe200078e0a08 */
[----:B------:R-:W-:Y:S01]  /*6c50*/  ISETP.GE.AND P3, PT, R27, RZ, PT ;  /* 0x000000ff1b00720c */ /* 0x000fe20003f66270 */
[----:B------:R-:W-:Y:S01]  /*6c60*/  @!P4 IMAD.MOV R14, RZ, RZ, -R14 ;  /* 0x000000ffff0ec224 */ /* 0x000fe200078e0a0e */
[----:B------:R-:W-:-:S05]  /*6c70*/  ISETP.GE.AND P1, PT, R26, RZ, PT ;  /* 0x000000ff1a00720c */ /* 0x000fca0003f26270 */
[----:B------:R-:W-:Y:S02]  /*6c80*/  @!P2 IMAD.MOV R11, RZ, RZ, -R11 ;  /* 0x000000ffff0ba224 */ /* 0x000fe400078e0a0b */
[----:B-1----:R-:W-:-:S04]  /*6c90*/  IMAD R4, R88, 0x2, R4 ;  /* 0x0000000258047824 */ /* 0x002fc800078e0204 */
[----:B------:R-:W-:Y:S01]  /*6ca0*/  @!P3 IMAD.MOV R12, RZ, RZ, -R12 ;  /* 0x000000ffff0cb224 */ /* 0x000fe200078e0a0c */
[----:B------:R1:W-:Y:S01]  /*6cb0*/  STL [R1+0x50], R4 ;  /* 0x0000500401007387 */ /* 0x0003e20000100800 */
[----:B------:R-:W-:Y:S02]  /*6cc0*/  @!P1 IMAD.MOV R13, RZ, RZ, -R13 ;  /* 0x000000ffff0d9224 */ /* 0x000fe400078e0a0d */
[----:B-1----:R-:W-:-:S05]  /*6cd0*/  IMAD R4, R88, 0x2, R4 ;  /* 0x0000000258047824 */ /* 0x002fca00078e0204 */
[----:B------:R1:W-:Y:S02]  /*6ce0*/  STL [R1+0x54], R4 ;  /* 0x0000540401007387 */ /* 0x0003e40000100800 */
[----:B-1----:R-:W-:-:S05]  /*6cf0*/  IMAD R4, R88, 0x2, R4 ;  /* 0x0000000258047824 */ /* 0x002fca00078e0204 */
[----:B------:R1:W-:Y:S02]  /*6d00*/  STL [R1+0x28], R4 ;  /* 0x0000280401007387 */ /* 0x0003e40000100800 */
[----:B-1----:R-:W-:-:S04]  /*6d10*/  IMAD R4, R88, 0x2, R4 ;  /* 0x0000000258047824 */ /* 0x002fc800078e0204 */
[C---:B------:R-:W-:Y:S01]  /*6d20*/  IMAD R24, R88.reuse, 0x2, R4 ;  /* 0x0000000258187824 */ /* 0x040fe200078e0204 */
[----:B------:R1:W-:Y:S03]  /*6d30*/  STL [R1+0x3c], R4 ;  /* 0x00003c0401007387 */ /* 0x0003e60000100800 */
[----:B------:R-:W-:Y:S01]  /*6d40*/  IMAD R5, R88, 0x2, R24 ;  /* 0x0000000258057824 */ /* 0x000fe200078e0218 */
[----:B------:R-:W-:Y:S04]  /*6d50*/  STL [R1+0x40], R24 ;  /* 0x0000401801007387 */ /* 0x000fe80000100800 */
[----:B------:R2:W-:Y:S01]  /*6d60*/  STL [R1+0x44], R5 ;  /* 0x0000440501007387 */ /* 0x0005e20000100800 */
[----:B-1----:R-:W-:-:S05]  /*6d70*/  LOP3.LUT R4, R25, 0x7f, RZ, 0xc0, !PT ;  /* 0x0000007f19047812 */ /* 0x002fca00078ec0ff */
[----:B------:R-:W-:Y:S02]  /*6d80*/  IMAD R4, R4, R89, RZ ;  /* 0x0000005904047224 */ /* 0x000fe400078e02ff */
[----:B------:R-:W-:Y:S01]  /*6d90*/  IMAD R89, R88, 0x2, R5 ;  /* 0x0000000258597824 */ /* 0x000fe200078e0205 */
[C---:B--2---:R-:W-:Y:S02]  /*6da0*/  SEL R5, R45.reuse, R8, !P5 ;  /* 0x000000082d057207 */ /* 0x044fe40006800000 */
[----:B------:R-:W-:Y:S01]  /*6db0*/  STL [R1+0x48], R4 ;  /* 0x0000480401007387 */ /* 0x000fe20000100800 */
[----:B------:R-:W-:-:S03]  /*6dc0*/  SEL R8, R45, R23, !P5 ;  /* 0x000000172d087207 */ /* 0x000fc60006800000 */
[----:B------:R1:W-:Y:S04]  /*6dd0*/  STL [R1+0x1a0], R5 ;  /* 0x0001a00501007387 */ /* 0x0003e80000100800 */
[----:B------:R2:W-:Y:S04]  /*6de0*/  STL [R1+0x974], R15 ;  /* 0x0009740f01007387 */ /* 0x0005e80000100800 */
[----:B------:R3:W-:Y:S01]  /*6df0*/  STL [R1+0x19c], R8 ;  /* 0x00019c0801007387 */ /* 0x0007e20000100800 */
[C---:B-1----:R-:W-:Y:S02]  /*6e00*/  SEL R5, R45.reuse, R22, !P5 ;  /* 0x000000162d057207 */ /* 0x042fe40006800000 */
[----:B--2---:R-:W-:-:S03]  /*6e10*/  SEL R15, R45, R21, !P5 ;  /* 0x000000152d0f7207 */ /* 0x004fc60006800000 */
[----:B------:R1:W-:Y:S01]  /*6e20*/  STL [R1+0x198], R5 ;  /* 0x0001980501007387 */ /* 0x0003e20000100800 */
[----:B---3--:R-:W-:-:S03]  /*6e30*/  SEL R8, R45, R20, !P5 ;  /* 0x000000142d087207 */ /* 0x008fc60006800000 */
[----:B------:R2:W-:Y:S04]  /*6e40*/  STL [R1+0x3d4], R15 ;  /* 0x0003d40f01007387 */ /* 0x0005e80000100800 */
[----:B------:R3:W-:Y:S01]  /*6e50*/  STL [R1+0x3d0], R8 ;  /* 0x0003d00801007387 */ /* 0x0007e20000100800 */
[C---:B-1----:R-:W-:Y:S02]  /*6e60*/  SEL R5, R45.reuse, R19, !P5 ;  /* 0x000000132d057207 */ /* 0x042fe40006800000 */
[----:B--2---:R-:W-:-:S03]  /*6e70*/  SEL R15, R45, R18, !P5 ;  /* 0x000000122d0f7207 */ /* 0x004fc60006800000 */
[----:B------:R1:W-:Y:S01]  /*6e80*/  STL [R1+0x3e0], R5 ;  /* 0x0003e00501007387 */ /* 0x0003e20000100800 */
[----:B---3--:R-:W-:-:S03]  /*6e90*/  SEL R8, R45, R17, !P5 ;  /* 0x000000112d087207 */ /* 0x008fc60006800000 */
[----:B------:R2:W-:Y:S04]  /*6ea0*/  STL [R1+0x3dc], R15 ;  /* 0x0003dc0f01007387 */ /* 0x0005e80000100800 */
[----:B------:R-:W-:Y:S01]  /*6eb0*/  STL [R1+0x3d8], R8 ;  /* 0x0003d80801007387 */ /* 0x000fe20000100800 */
[C---:B-1----:R-:W-:Y:S02]  /*6ec0*/  SEL R5, R45.reuse, R16, !P5 ;  /* 0x000000102d057207 */ /* 0x042fe40006800000 */
[----:B--2---:R-:W-:-:S03]  /*6ed0*/  SEL R15, R45, R3, !P5 ;  /* 0x000000032d0f7207 */ /* 0x004fc60006800000 */
[----:B------:R-:W-:Y:S01]  /*6ee0*/  STL [R1+0x194], R5 ;  /* 0x0001940501007387 */ /* 0x000fe20000100800 */
[C---:B------:R-:W-:Y:S02]  /*6ef0*/  SEL R3, R45.reuse, R2, !P5 ;  /* 0x000000022d037207 */ /* 0x040fe40006800000 */
[C---:B------:R-:W-:Y:S01]  /*6f00*/  SEL R2, R45.reuse, R6, !P5 ;  /* 0x000000062d027207 */ /* 0x040fe20006800000 */
[----:B------:R-:W2:Y:S04]  /*6f10*/  LDL.LU R40, [R1+0xbc] ;  /* 0x0000bc0001287983 */ /* 0x000ea80000300800 */
[----:B------:R1:W-:Y:S04]  /*6f20*/  STL [R1+0x18c], R3 ;  /* 0x00018c0301007387 */ /* 0x0003e80000100800 */
[----:B------:R-:W3:Y:S04]  /*6f30*/  LDL.LU R39, [R1+0xb8] ;  /* 0x0000b80001277983 */ /* 0x000ee80000300800 */
[----:B------:R-:W4:Y:S04]  /*6f40*/  LDL.LU R38, [R1+0xb4] ;  /* 0x0000b40001267983 */ /* 0x000f280000300800 */
[----:B------:R0:W-:Y:S04]  /*6f50*/  STL [R1+0x3cc], R2 ;  /* 0x0003cc0201007387 */ /* 0x0001e80000100800 */
[----:B------:R-:W4:Y:S04]  /*6f60*/  LDL.LU R37, [R1+0xb0] ;  /* 0x0000b00001257983 */ /* 0x000f280000300800 */
[----:B------:R-:W4:Y:S04]  /*6f70*/  LDL.LU R36, [R1+0xac] ;  /* 0x0000ac0001247983 */ /* 0x000f280000300800 */
[----:B------:R-:W4:Y:S04]  /*6f80*/  LDL R35, [R1+0xa8] ;  /* 0x0000a80001237983 */ /* 0x000f280000100800 */
[----:B------:R-:W4:Y:S04]  /*6f90*/  LDL R34, [R1+0xa4] ;  /* 0x0000a40001227983 */ /* 0x000f280000100800 */
[----:B------:R-:W4:Y:S04]  /*6fa0*/  LDL R33, [R1+0xa0] ;  /* 0x0000a00001217983 */ /* 0x000f280000100800 */
[----:B------:R-:W4:Y:S04]  /*6fb0*/  LDL R32, [R1+0x9c] ;  /* 0x00009c0001207983 */ /* 0x000f280000100800 */
[----:B------:R-:W4:Y:S04]  /*6fc0*/  LDL R31, [R1+0x98] ;  /* 0x00009800011f7983 */ /* 0x000f280000100800 */
[----:B------:R-:W4:Y:S04]  /*6fd0*/  LDL.LU R30, [R1+0x94] ;  /* 0x00009400011e7983 */ /* 0x000f280000300800 */
        /* <DEDUP_REMOVED lines=9> */
[----:B------:R-:W4:Y:S04]  /*7070*/  LDL R20, [R1+0x38] ;  /* 0x0000380001147983 */ /* 0x000f280000100800 */
[----:B------:R-:W4:Y:S04]  /*7080*/  LDL R19, [R1+0x34] ;  /* 0x0000340001137983 */ /* 0x000f280000100800 */
[----:B------:R-:W4:Y:S04]  /*7090*/  LDL R18, [R1+0x30] ;  /* 0x0000300001127983 */ /* 0x000f280000100800 */
[----:B------:R-:W4:Y:S04]  /*70a0*/  LDL R17, [R1+0x24] ;  /* 0x0000240001117983 */ /* 0x000f280000100800 */
[----:B------:R-:W4:Y:S04]  /*70b0*/  LDL R16, [R1+0x20] ;  /* 0x0000200001107983 */ /* 0x000f280000100800 */
[----:B-1----:R-:W4:Y:S04]  /*70c0*/  LDL.LU R3, [R1+0x1c] ;  /* 0x00001c0001037983 */ /* 0x002f280000300800 */
[----:B0-----:R-:W4:Y:S04]  /*70d0*/  LDL.LU R2, [R1+0x18] ;  /* 0x0000180001027983 */ /* 0x001f280000300800 */
[----:B------:R-:W4:Y:S04]  /*70e0*/  LDL.LU R6, [R1+0x14] ;  /* 0x0000140001067983 */ /* 0x000f280000300800 */
[----:B------:R-:W4:Y:S04]  /*70f0*/  LDL.LU R8, [R1+0x10] ;  /* 0x0000100001087983 */ /* 0x000f280000300800 */
[----:B------:R-:W4:Y:S01]  /*7100*/  LDL.LU R5, [R1+0xc] ;  /* 0x00000c0001057983 */ /* 0x000f220000300800 */
[----:B--2---:R-:W-:-:S05]  /*7110*/  SEL R40, R45, R40, !P5 ;  /* 0x000000282d287207 */ /* 0x004fca0006800000 */
[----:B------:R0:W-:Y:S01]  /*7120*/  STL [R1+0x3c8], R40 ;  /* 0x0003c82801007387 */ /* 0x0001e20000100800 */
[C---:B---3--:R-:W-:Y:S02]  /*7130*/  SEL R39, R45.reuse, R39, !P5 ;  /* 0x000000272d277207 */ /* 0x048fe40006800000 */
[C---:B----4-:R-:W-:Y:S01]  /*7140*/  SEL R38, R45.reuse, R38, !P5 ;  /* 0x000000262d267207 */ /* 0x050fe20006800000 */
[----:B0-----:R-:W2:Y:S04]  /*7150*/  LDL.LU R40, [R1+0x13b4] ;  /* 0x0013b40001287983 */ /* 0x001ea80000300800 */
[----:B------:R0:W-:Y:S01]  /*7160*/  STL [R1+0x3c4], R39 ;  /* 0x0003c42701007387 */ /* 0x0001e20000100800 */
[C---:B------:R-:W-:Y:S02]  /*7170*/  SEL R37, R45.reuse, R37, !P5 ;  /* 0x000000252d257207 */ /* 0x040fe40006800000 */
[C---:B------:R-:W-:Y:S01]  /*7180*/  SEL R36, R45.reuse, R36, !P5 ;  /* 0x000000242d247207 */ /* 0x040fe20006800000 */
[----:B0-----:R-:W3:Y:S01]  /*7190*/  LDL.LU R39, [R1+0x13b0] ;  /* 0x0013b00001277983 */ /* 0x001ee20000300800 */
[----:B------:R-:W-:-:S03]  /*71a0*/  SEL R35, R45, R35, !P5 ;  /* 0x000000232d237207 */ /* 0x000fc60006800000 */
[----:B------:R0:W-:Y:S01]  /*71b0*/  STL [R1+0x3c0], R38 ;  /* 0x0003c02601007387 */ /* 0x0001e20000100800 */
[C---:B------:R-:W-:Y:S02]  /*71c0*/  SEL R34, R45.reuse, R34, !P5 ;  /* 0x000000222d227207 */ /* 0x040fe40006800000 */
[C---:B------:R-:W-:Y:S01]  /*71d0*/  SEL R33, R45.reuse, R33, !P5 ;  /* 0x000000212d217207 */ /* 0x040fe20006800000 */
[----:B0-----:R-:W4:Y:S04]  /*71e0*/  LDL.LU R38, [R1+0x13ac] ;  /* 0x0013ac0001267983 */ /* 0x001f280000300800 */
[----:B------:R0:W-:Y:S01]  /*71f0*/  STL [R1+0x3bc], R37 ;  /* 0x0003bc2501007387 */ /* 0x0001e20000100800 */
[C---:B------:R-:W-:Y:S02]  /*7200*/  SEL R32, R45.reuse, R32, !P5 ;  /* 0x000000202d207207 */ /* 0x040fe40006800000 */
[C---:B------:R-:W-:Y:S01]  /*7210*/  SEL R31, R45.reuse, R31, !P5 ;  /* 0x0000001f2d1f7207 */ /* 0x040fe20006800000 */
[----:B0-----:R-:W2:Y:S04]  /*7220*/  LDL.LU R37, [R1+0x13a8] ;  /* 0x0013a80001257983 */ /* 0x001ea80000300800 */
[----:B------:R0:W-:Y:S01]  /*7230*/  STL [R1+0x188], R36 ;  /* 0x0001882401007387 */ /* 0x0001e20000100800 */
[----:B------:R-:W-:-:S03]  /*7240*/  SEL R30, R45, R30, !P5 ;  /* 0x0000001e2d1e7207 */ /* 0x000fc60006800000 */
        /* <DEDUP_REMOVED lines=52> */
[----:B------:R0:W-:Y:S04]  /*7590*/  STL [R1+0x378], R18 ;  /* 0x0003781201007387 */ /* 0x0001e80000100800 */
        /* <DEDUP_REMOVED lines=10> */
[----:B0-----:R-:W2:Y:S01]  /*7640*/  LDL.LU R6, [R1+0x1348] ;  /* 0x0013480001067983 */ /* 0x001ea20000300800 */
[----:B------:R-:W-:-:S02]  /*7650*/  SEL R8, R45, R8, !P5 ;  /* 0x000000082d087207 */ /* 0x000fc40006800000 */
[----:B------:R-:W-:-:S03]  /*7660*/  SEL R5, R45, R5, !P5 ;  /* 0x000000052d057207 */ /* 0x000fc60006800000 */
[----:B------:R2:W-:Y:S02]  /*7670*/  STL [R1+0x118], R8 ;  /* 0x0001180801007387 */ /* 0x0005e40000100800 */
[C---:B--2---:R-:W-:Y:S02]  /*7680*/  SEL R8, R45.reuse, R6, !P5 ;  /* 0x000000062d087207 */ /* 0x044fe40006800000 */
[----:B------:R-:W2:Y:S04]  /*7690*/  LDL.LU R6, [R1+0x1344] ;  /* 0x0013440001067983 */ /* 0x000ea80000300800 */
[----:B------:R0:W-:Y:S02]  /*76a0*/  STL [R1+0x114], R5 ;  /* 0x0001140501007387 */ /* 0x0001e40000100800 */
[----:B0-----:R-:W-:-:S02]  /*76b0*/  SEL R5, R45, R2, !P5 ;  /* 0x000000022d057207 */ /* 0x001fc40006800000 */
[----:B------:R0:W5:Y:S04]  /*76c0*/  LDL.LU R2, [R1+0x1340] ;  /* 0x0013400001027983 */ /* 0x0001680000300800 */
[----:B------:R1:W-:Y:S02]  /*76d0*/  STL [R1+0x374], R8 ;  /* 0x0003740801007387 */ /* 0x0003e40000100800 */
[C---:B-1----:R-:W-:Y:S02]  /*76e0*/  SEL R8, R45.reuse, R3, !P5 ;  /* 0x000000032d087207 */ /* 0x042fe40006800000 */
[----:B------:R0:W5:Y:S01]  /*76f0*/  LDL.LU R3, [R1+0x133c] ;  /* 0x00133c0001037983 */ /* 0x0001620000300800 */
[C---:B------:R-:W-:Y:S01]  /*7700*/  SEL R36, R45.reuse, R36, !P5 ;  /* 0x000000242d247207 */ /* 0x040fe20006800000 */
[----:B------:R-:W-:Y:S01]  /*7710*/  UMOV UR7, 0x1 ;  /* 0x0000000100077882 */ /* 0x000fe20000000000 */
[C---:B------:R-:W-:Y:S01]  /*7720*/  SEL R77, R45.reuse, R77, !P5 ;  /* 0x0000004d2d4d7207 */ /* 0x040fe20006800000 */
[----:B------:R1:W-:Y:S01]  /*7730*/  STL [R1+0x4b4], R5 ;  /* 0x0004b40501007387 */ /* 0x0003e20000100800 */
[C---:B------:R-:W-:Y:S01]  /*7740*/  SEL R84, R45.reuse, R84, !P5 ;  /* 0x000000542d547207 */ /* 0x040fe20006800000 */
[----:B------:R-:W0:Y:S01]  /*7750*/  LDCU.64 UR10, c[0x0][0x358] ;  /* 0x00006b00ff0a77ac */ /* 0x000e220008000a00 */
[----:B------:R-:W-:Y:S01]  /*7760*/  PLOP3.LUT P3, PT, PT, PT, UP2, 0x80, 0x8 ;  /* 0x000000000008781c */ /* 0x000fe20003f6f028 */
[----:B------:R3:W-:Y:S01]  /*7770*/  STL [R1+0x4b0], R8 ;  /* 0x0004b00801007387 */ /* 0x0007e20000100800 */
[----:B-1----:R-:W-:-:S02]  /*7780*/  SEL R5, R45, R16, !P5 ;  /* 0x000000102d057207 */ /* 0x002fc40006800000 */
[C---:B------:R-:W-:Y:S02]  /*7790*/  SEL R16, R45.reuse, R17, !P5 ;  /* 0x000000112d107207 */ /* 0x040fe40006800000 */
[C---:B---3--:R-:W-:Y:S01]  /*77a0*/  SEL R8, R45.reuse, R18, !P5 ;  /* 0x000000122d087207 */ /* 0x048fe20006800000 */
[----:B------:R1:W-:Y:S01]  /*77b0*/  STL [R1+0x4ac], R5 ;  /* 0x0004ac0501007387 */ /* 0x0003e20000100800 */
[----:B------:R-:W-:-:S03]  /*77c0*/  SEL R18, R45, R35, !P5 ;  /* 0x000000232d127207 */ /* 0x000fc60006800000 */
[----:B------:R3:W-:Y:S04]  /*77d0*/  STL [R1+0x4a8], R16 ;  /* 0x0004a81001007387 */ /* 0x0007e80000100800 */
[----:B------:R0:W-:Y:S01]  /*77e0*/  STL [R1+0x474], R8 ;  /* 0x0004740801007387 */ /* 0x0001e20000100800 */
[C---:B-1----:R-:W-:Y:S02]  /*77f0*/  SEL R5, R45.reuse, R19, !P5 ;  /* 0x000000132d057207 */ /* 0x042fe40006800000 */
[----:B---3--:R-:W-:-:S03]  /*7800*/  SEL R16, R45, R20, !P5 ;  /* 0x000000142d107207 */ /* 0x008fc60006800000 */
[----:B------:R1:W-:Y:S01]  /*7810*/  STL [R1+0x110], R5 ;  /* 0x0001100501007387 */ /* 0x0003e20000100800 */
[----:B0-----:R-:W-:-:S03]  /*7820*/  SEL R8, R45, R21, !P5 ;  /* 0x000000152d087207 */ /* 0x001fc60006800000 */
[----:B------:R0:W-:Y:S01]  /*7830*/  STL [R1+0xb4], R16 ;  /* 0x0000b41001007387 */ /* 0x0001e20000100800 */
[----:B------:R-:W-:-:S03]  /*7840*/  SEL R21, R45, R52, !P5 ;  /* 0x000000342d157207 */ /* 0x000fc60006800000 */
[----:B------:R3:W-:Y:S01]  /*7850*/  STL [R1+0x370], R8 ;  /* 0x0003700801007387 */ /* 0x0007e20000100800 */
[C---:B-1----:R-:W-:Y:S02]  /*7860*/  SEL R5, R45.reuse, R22, !P5 ;  /* 0x000000162d057207 */ /* 0x042fe40006800000 */
[C---:B------:R-:W-:Y:S02]  /*7870*/  SEL R22, R45.reuse, R69, !P5 ;  /* 0x000000452d167207 */ /* 0x040fe40006800000 */
[C---:B0-----:R-:W-:Y:S01]  /*7880*/  SEL R16, R45.reuse, R23, !P5 ;  /* 0x000000172d107207 */ /* 0x041fe20006800000 */
[----:B------:R0:W-:Y:S01]  /*7890*/  STL [R1+0x470], R5 ;  /* 0x0004700501007387 */ /* 0x0001e20000100800 */
[C---:B------:R-:W-:Y:S02]  /*78a0*/  SEL R23, R45.reuse, R60, !P5 ;  /* 0x0000003c2d177207 */ /* 0x040fe40006800000 */
[C---:B---3--:R-:W-:Y:S01]  /*78b0*/  SEL R8, R45.reuse, R24, !P5 ;  /* 0x000000182d087207 */ /* 0x048fe20006800000 */
[----:B------:R1:W-:Y:S01]  /*78c0*/  STL [R1+0x46c], R16 ;  /* 0x00046c1001007387 */ /* 0x0003e20000100800 */
[----:B------:R-:W-:-:S03]  /*78d0*/  SEL R24, R45, R61, !P5 ;  /* 0x0000003d2d187207 */ /* 0x000fc60006800000 */
[----:B------:R3:W-:Y:S01]  /*78e0*/  STL [R1+0x468], R8 ;  /* 0x0004680801007387 */ /* 0x0007e20000100800 */
[C---:B0-----:R-:W-:Y:S02]  /*78f0*/  SEL R5, R45.reuse, R25, !P5 ;  /* 0x000000192d057207 */ /* 0x041fe40006800000 */
[----:B-1----:R-:W-:-:S03]  /*7900*/  SEL R16, R45, R26, !P5 ;  /* 0x0000001a2d107207 */ /* 0x002fc60006800000 */
[----:B------:R0:W-:Y:S01]  /*7910*/  STL [R1+0x464], R5 ;  /* 0x0004640501007387 */ /* 0x0001e20000100800 */
[C---:B------:R-:W-:Y:S02]  /*7920*/  SEL R26, R45.reuse, R43, !P5 ;  /* 0x0000002b2d1a7207 */ /* 0x040fe40006800000 */
[C---:B---3--:R-:W-:Y:S01]  /*7930*/  SEL R8, R45.reuse, R27, !P5 ;  /* 0x0000001b2d087207 */ /* 0x048fe20006800000 */
[----:B------:R1:W-:Y:S04]  /*7940*/  STL [R1+0x460], R16 ;  /* 0x0004601001007387 */ /* 0x0003e80000100800 */
[----:B------:R3:W-:Y:S01]  /*7950*/  STL [R1+0xb0], R8 ;  /* 0x0000b00801007387 */ /* 0x0007e20000100800 */
[C---:B0-----:R-:W-:Y:S02]  /*7960*/  SEL R5, R45.reuse, R28, !P5 ;  /* 0x0000001c2d057207 */ /* 0x041fe40006800000 */
[----:B-1----:R-:W-:-:S03]  /*7970*/  SEL R16, R45, R29, !P5 ;  /* 0x0000001d2d107207 */ /* 0x002fc60006800000 */
[----:B------:R0:W-:Y:S01]  /*7980*/  STL [R1+0xac], R5 ;  /* 0x0000ac0501007387 */ /* 0x0001e20000100800 */
[----:B---3--:R-:W-:-:S03]  /*7990*/  SEL R8, R45, R30, !P5 ;  /* 0x0000001e2d087207 */ /* 0x008fc60006800000 */
[----:B------:R1:W-:Y:S04]  /*79a0*/  STL [R1+0x36c], R16 ;  /* 0x00036c1001007387 */ /* 0x0003e80000100800 */
[----:B------:R3:W-:Y:S01]  /*79b0*/  STL [R1+0x45c], R8 ;  /* 0x00045c0801007387 */ /* 0x0007e20000100800 */
[C---:B0-----:R-:W-:Y:S02]  /*79c0*/  SEL R5, R45.reuse, R31, !P5 ;  /* 0x0000001f2d057207 */ /* 0x041fe40006800000 */
[----:B-1----:R-:W-:-:S03]  /*79d0*/  SEL R16, R45, R32, !P5 ;  /* 0x000000202d107207 */ /* 0x002fc60006800000 */
[----:B------:R0:W-:Y:S01]  /*79e0*/  STL [R1+0x458], R5 ;  /* 0x0004580501007387 */ /* 0x0001e20000100800 */
[C---:B------:R-:W-:Y:S01]  /*79f0*/  IMAD R32, R88.reuse, 0x2, R89 ;  /* 0x0000000258207824 */ /* 0x040fe200078e0259 */
[C---:B---3--:R-:W-:Y:S02]  /*7a00*/  SEL R8, R45.reuse, R33, !P5 ;  /* 0x000000212d087207 */ /* 0x048fe40006800000 */
[----:B------:R1:W-:Y:S01]  /*7a10*/  STL [R1+0x454], R16 ;  /* 0x0004541001007387 */ /* 0x0003e20000100800 */
[C---:B------:R-:W-:Y:S01]  /*7a20*/  IMAD R20, R88.reuse, 0x2, R32 ;  /* 0x0000000258147824 */ /* 0x040fe200078e0220 */
[C---:B------:R-:W-:Y:S02]  /*7a30*/  SEL R33, R45.reuse, R53, !P5 ;  /* 0x000000352d217207 */ /* 0x040fe40006800000 */
[----:B------:R3:W-:Y:S01]  /*7a40*/  STL [R1+0x450], R8 ;  /* 0x0004500801007387 */ /* 0x0007e20000100800 */
[C---:B0-----:R-:W-:Y:S01]  /*7a50*/  SEL R5, R45.reuse, R34, !P5 ;  /* 0x000000222d057207 */ /* 0x041fe20006800000 */
[----:B------:R-:W-:Y:S01]  /*7a60*/  IMAD R34, R88, 0x2, R20 ;  /* 0x0000000258227824 */ /* 0x000fe200078e0214 */
[----:B-1----:R-:W-:-:S03]  /*7a70*/  SEL R16, R45, R40, !P5 ;  /* 0x000000282d107207 */ /* 0x002fc60006800000 */
[----:B------:R4:W-:Y:S01]  /*7a80*/  STL [R1+0x44c], R5 ;  /* 0x00044c0501007387 */ /* 0x0009e20000100800 */
[----:B---3--:R-:W-:-:S05]  /*7a90*/  SEL R8, R45, R37, !P5 ;  /* 0x000000252d087207 */ /* 0x008fca0006800000 */
[----:B------:R0:W-:Y:S01]  /*7aa0*/  STL [R1+0x364], R8 ;  /* 0x0003640801007387 */ /* 0x0001e20000100800 */
[----:B----4-:R-:W-:-:S05]  /*7ab0*/  SEL R5, R45, R38, !P5 ;  /* 0x000000262d057207 */ /* 0x010fca0006800000 */
[----:B------:R1:W-:Y:S01]  /*7ac0*/  STL [R1+0x448], R5 ;  /* 0x0004480501007387 */ /* 0x0003e20000100800 */
[C---:B0-----:R-:W-:Y:S02]  /*7ad0*/  SEL R8, R45.reuse, R41, !P5 ;  /* 0x000000292d087207 */ /* 0x041fe40006800000 */
[C---:B-1----:R-:W-:Y:S02]  /*7ae0*/  SEL R5, R45.reuse, R39, !P5 ;  /* 0x000000272d057207 */ /* 0x042fe40006800000 */
[----:B------:R-:W-:-:S03]  /*7af0*/  SEL R39, R45, R44, !P5 ;  /* 0x0000002c2d277207 */ /* 0x000fc60006800000 */
[----:B------:R0:W-:Y:S04]  /*7b00*/  STL [R1+0x444], R5 ;  /* 0x0004440501007387 */ /* 0x0001e80000100800 */
[----:B------:R1:W-:Y:S04]  /*7b10*/  STL [R1+0x440], R16 ;  /* 0x0004401001007387 */ /* 0x0003e80000100800 */
[----:B------:R3:W-:Y:S01]  /*7b20*/  STL [R1+0x43c], R8 ;  /* 0x00043c0801007387 */ /* 0x0007e20000100800 */
[C---:B0-----:R-:W-:Y:S02]  /*7b30*/  SEL R5, R45.reuse, R42, !P5 ;  /* 0x0000002a2d057207 */ /* 0x041fe40006800000 */
[----:B------:R-:W-:-:S02]  /*7b40*/  SEL R42, R45, R68, !P5 ;  /* 0x000000442d2a7207 */ /* 0x000fc40006800000 */
[C---:B-1----:R-:W-:Y:S01]  /*7b50*/  SEL R16, R45.reuse, R49, !P5 ;  /* 0x000000312d107207 */ /* 0x042fe20006800000 */
[----:B------:R0:W-:Y:S01]  /*7b60*/  STL [R1+0x438], R5 ;  /* 0x0004380501007387 */ /* 0x0001e20000100800 */
[----:B---3--:R-:W-:-:S05]  /*7b70*/  SEL R8, R45, R46, !P5 ;  /* 0x0000002e2d087207 */ /* 0x008fca0006800000 */
[----:B------:R1:W-:Y:S01]  /*7b80*/  STL [R1+0x434], R8 ;  /* 0x0004340801007387 */ /* 0x0003e20000100800 */
[----:B0-----:R-:W-:-:S05]  /*7b90*/  SEL R5, R45, R47, !P5 ;  /* 0x0000002f2d057207 */ /* 0x001fca0006800000 */
[----:B------:R0:W-:Y:S01]  /*7ba0*/  STL [R1+0x430], R5 ;  /* 0x0004300501007387 */ /* 0x0001e20000100800 */
[C---:B-1----:R-:W-:Y:S02]  /*7bb0*/  SEL R8, R45.reuse, R50, !P5 ;  /* 0x000000322d087207 */ /* 0x042fe40006800000 */
[----:B0-----:R-:W-:-:S05]  /*7bc0*/  SEL R5, R45, R48, !P5 ;  /* 0x000000302d057207 */ /* 0x001fca0006800000 */
[----:B------:R0:W-:Y:S04]  /*7bd0*/  STL [R1+0x42c], R5 ;  /* 0x00042c0501007387 */ /* 0x0001e80000100800 */
[----:B------:R1:W-:Y:S04]  /*7be0*/  STL [R1+0x428], R16 ;  /* 0x0004281001007387 */ /* 0x0003e80000100800 */
[----:B------:R3:W-:Y:S01]  /*7bf0*/  STL [R1+0x3f4], R8 ;  /* 0x0003f40801007387 */ /* 0x0007e20000100800 */
[C---:B0-----:R-:W-:Y:S02]  /*7c00*/  SEL R5, R45.reuse, R51, !P5 ;  /* 0x000000332d057207 */ /* 0x041fe40006800000 */
[----:B-1----:R-:W-:-:S03]  /*7c10*/  SEL R16, R45, R57, !P5 ;  /* 0x000000392d107207 */ /* 0x002fc60006800000 */
[----:B------:R0:W-:Y:S01]  /*7c20*/  STL [R1+0x3f0], R5 ;  /* 0x0003f00501007387 */ /* 0x0001e20000100800 */
[C---:B---3--:R-:W-:Y:S02]  /*7c30*/  SEL R8, R45.reuse, R55, !P5 ;  /* 0x000000372d087207 */ /* 0x048fe40006800000 */
[----:B0-----:R-:W-:-:S05]  /*7c40*/  SEL R5, R45, R54, !P5 ;  /* 0x000000362d057207 */ /* 0x001fca0006800000 */
[----:B------:R0:W-:Y:S04]  /*7c50*/  STL [R1+0x3ec], R5 ;  /* 0x0003ec0501007387 */ /* 0x0001e80000100800 */
[----:B------:R1:W-:Y:S01]  /*7c60*/  STL [R1+0x3e8], R8 ;  /* 0x0003e80801007387 */ /* 0x0003e20000100800 */
[C---:B0-----:R-:W-:Y:S02]  /*7c70*/  SEL R5, R45.reuse, R56, !P5 ;  /* 0x000000382d057207 */ /* 0x041fe40006800000 */
[----:B-1----:R-:W-:-:S03]  /*7c80*/  SEL R8, R45, R58, !P5 ;  /* 0x0000003a2d087207 */ /* 0x002fc60006800000 */
        /* <DEDUP_REMOVED lines=18> */
[C---:B------:R-:W-:Y:S02]  /*7db0*/  SEL R73, R45.reuse, R9, !P5 ;  /* 0x000000092d497207 */ /* 0x040fe40006800000 */
[C---:B---3--:R-:W-:Y:S02]  /*7dc0*/  SEL R8, R45.reuse, R70, !P5 ;  /* 0x000000462d087207 */ /* 0x048fe40006800000 */
[----:B------:R-:W-:-:S03]  /*7dd0*/  SEL R9, R45, R12, !P5 ;  /* 0x0000000c2d097207 */ /* 0x000fc60006800000 */
[----:B------:R1:W-:Y:S01]  /*7de0*/  STL [R1+0x6b4], R8 ;  /* 0x0006b40801007387 */ /* 0x0003e20000100800 */
[----:B0-----:R-:W-:-:S05]  /*7df0*/  SEL R5, R45, R71, !P5 ;  /* 0x000000472d057207 */ /* 0x001fca0006800000 */
[----:B------:R0:W-:Y:S01]  /*7e00*/  STL [R1+0x6c8], R5 ;  /* 0x0006c80501007387 */ /* 0x0001e20000100800 */
[C---:B-1----:R-:W-:Y:S02]  /*7e10*/  SEL R8, R45.reuse, R74, !P5 ;  /* 0x0000004a2d087207 */ /* 0x042fe40006800000 */
[C---:B0-----:R-:W-:Y:S02]  /*7e20*/  SEL R5, R45.reuse, R72, !P5 ;  /* 0x000000482d057207 */ /* 0x041fe40006800000 */
[C---:B------:R-:W-:Y:S02]  /*7e30*/  SEL R72, R45.reuse, R76, !P5 ;  /* 0x0000004c2d487207 */ /* 0x040fe40006800000 */
[C---:B------:R-:W-:Y:S01]  /*7e40*/  SEL R76, R45.reuse, R85, !P5 ;  /* 0x000000552d4c7207 */ /* 0x040fe20006800000 */
[----:B------:R0:W-:Y:S04]  /*7e50*/  STL [R1+0x968], R5 ;  /* 0x0009680501007387 */ /* 0x0001e80000100800 */
[----:B------:R1:W-:Y:S04]  /*7e60*/  STL [R1+0x964], R16 ;  /* 0x0009641001007387 */ /* 0x0003e80000100800 */
[----:B------:R3:W-:Y:S01]  /*7e70*/  STL [R1+0x960], R8 ;  /* 0x0009600801007387 */ /* 0x0007e20000100800 */
[----:B0-----:R-:W-:-:S02]  /*7e80*/  SEL R5, R45, R75, !P5 ;  /* 0x0000004b2d057207 */ /* 0x001fc40006800000 */
[----:B-1----:R-:W-:-:S03]  /*7e90*/  SEL R16, R45, R78, !P5 ;  /* 0x0000004e2d107207 */ /* 0x002fc60006800000 */
[----:B------:R0:W-:Y:S01]  /*7ea0*/  STL [R1+0x95c], R5 ;  /* 0x00095c0501007387 */ /* 0x0001e20000100800 */
[----:B---3--:R-:W-:-:S03]  /*7eb0*/  SEL R8, R45, R79, !P5 ;  /* 0x0000004f2d087207 */ /* 0x008fc60006800000 */
[----:B------:R1:W-:Y:S04]  /*7ec0*/  STL [R1+0x6b0], R16 ;  /* 0x0006b01001007387 */ /* 0x0003e80000100800 */
[----:B------:R3:W-:Y:S01]  /*7ed0*/  STL [R1+0x6c4], R8 ;  /* 0x0006c40801007387 */ /* 0x0007e20000100800 */
[C---:B0-----:R-:W-:Y:S02]  /*7ee0*/  SEL R5, R45.reuse, R80, !P5 ;  /* 0x000000502d057207 */ /* 0x041fe40006800000 */
[C---:B------:R-:W-:Y:S02]  /*7ef0*/  SEL R80, R45.reuse, R7, !P5 ;  /* 0x000000072d507207 */ /* 0x040fe40006800000 */
[----:B-1----:R-:W-:Y:S01]  /*7f00*/  SEL R16, R45, R81, !P5 ;  /* 0x000000512d107207 */ /* 0x002fe20006800000 */
[----:B------:R0:W-:Y:S01]  /*7f10*/  STL [R1+0x958], R5 ;  /* 0x0009580501007387 */ /* 0x0001e20000100800 */
[----:B------:R-:W-:-:S02]  /*7f20*/  PRMT R7, RZ, 0x7610, R7 ;  /* 0x00007610ff077816 */ /* 0x000fc40000000007 */
        /* <DEDUP_REMOVED lines=15> */
[C---:B0-----:R-:W-:Y:S01]  /*8020*/  SEL R5, R45.reuse, R93, !P5 ;  /* 0x0000005d2d057207 */ /* 0x041fe20006800000 */
[----:B-1----:R-:W0:Y:S04]  /*8030*/  S2R R16, SR_TID.X ;  /* 0x0000000000107919 */ /* 0x002e280000002100 */
[----:B------:R1:W-:Y:S01]  /*8040*/  STL [R1+0x96c], R5 ;  /* 0x00096c0501007387 */ /* 0x0003e20000100800 */
[----:B---3--:R-:W-:-:S02]  /*8050*/  SEL R8, R45, R11, !P5 ;  /* 0x0000000b2d087207 */ /* 0x008fc40006800000 */
[----:B-1----:R-:W-:Y:S02]  /*8060*/  SEL R5, R45, R10, !P5 ;  /* 0x0000000a2d057207 */ /* 0x002fe40006800000 */
[----:B------:R-:W-:-:S03]  /*8070*/  PRMT R10, RZ, 0x7610, R10 ;  /* 0x00007610ff0a7816 */ /* 0x000fc6000000000a */
[----:B------:R2:W-:Y:S04]  /*8080*/  STL [R1+0x6a8], R5 ;  /* 0x0006a80501007387 */ /* 0x0005e80000100800 */
[----:B------:R1:W-:Y:S04]  /*8090*/  STL [R1+0x6bc], R8 ;  /* 0x0006bc0801007387 */ /* 0x0003e80000100800 */
[----:B------:R-:W-:Y:S01]  /*80a0*/  STL [R1+0x6f4], R9 ;  /* 0x0006f40901007387 */ /* 0x000fe20000100800 */
[----:B--2---:R-:W-:Y:S01]  /*80b0*/  IMAD R5, R6, UR4, RZ ;  /* 0x0000000406057c24 */ /* 0x004fe2000f8e02ff */
[----:B------:R-:W-:Y:S01]  /*80c0*/  USHF.L.U32 UR4, UR12, 0x15, URZ ;  /* 0x000000150c047899 */ /* 0x000fe200080006ff */
[----:B------:R-:W-:-:S02]  /*80d0*/  SEL R6, R45, R14, !P5 ;  /* 0x0000000e2d067207 */ /* 0x000fc40006800000 */
[----:B-1----:R-:W-:Y:S01]  /*80e0*/  SEL R8, R45, R13, !P5 ;  /* 0x0000000d2d087207 */ /* 0x002fe20006800000 */
[----:B------:R-:W-:Y:S01]  /*80f0*/  ULOP3.LUT UR5, UR4, 0x600000, URZ, 0xc0, !UPT ;  /* 0x0060000004057892 */ /* 0x000fe2000f8ec0ff */
[----:B0-----:R-:W-:Y:S01]  /*8100*/  LOP3.LUT R16, R16, 0x7f, RZ, 0xc0, !PT ;  /* 0x0000007f10107812 */ /* 0x001fe200078ec0ff */
[----:B------:R-:W-:Y:S02]  /*8110*/  UIADD3 UR4, UPT, UPT, UR9, 0x30000, URZ ;  /* 0x0003000009047890 */ /* 0x000fe4000fffe0ff */
[----:B------:R0:W-:Y:S01]  /*8120*/  STL [R1+0x6f0], R8 ;  /* 0x0006f00801007387 */ /* 0x0001e20000100800 */
[----:B------:R-:W-:-:S03]  /*8130*/  UIADD3 UR5, UPT, UPT, UR8, UR5, URZ ;  /* 0x0000000508057290 */ /* 0x000fc6000fffe0ff */
[----:B------:R1:W-:Y:S03]  /*8140*/  STL [R1+0x6ec], R6 ;  /* 0x0006ec0601007387 */ /* 0x0003e60000100800 */
[----:B------:R-:W-:Y:S01]  /*8150*/  IMAD.U32 R35, RZ, RZ, UR5 ;  /* 0x00000005ff237e24 */ /* 0x000fe2000f8e00ff */
[----:B------:R2:W-:Y:S01]  /*8160*/  STL.S16 [R1+0x35c], R7 ;  /* 0x00035c0701007387 */ /* 0x0005e20000100600 */
[----:B0-----:R-:W-:-:S03]  /*8170*/  LEA R8, P2, R4, UR18, 0x1 ;  /* 0x0000001204087c11 */ /* 0x001fc6000f8408ff */
[----:B------:R0:W-:Y:S01]  /*8180*/  STL.S16 [R1+0x358], R10 ;  /* 0x0003580a01007387 */ /* 0x0001e20000100600 */
[----:B------:R-:W-:Y:S02]  /*8190*/  LEA.HI.X.SX32 R9, R4, UR19, 0x1, P2 ;  /* 0x0000001304097c11 */ /* 0x000fe400090f0eff */
[----:B------:R-:W3:Y:S01]  /*81a0*/  S2R R4, SR_TID.X ;  /* 0x0000000000047919 */ /* 0x000ee20000002100 */
[C---:B-1----:R-:W-:Y:S01]  /*81b0*/  LEA R6, P1, R5.reuse, UR16, 0x1 ;  /* 0x0000001005067c11 */ /* 0x042fe2000f8208ff */
[----:B--2---:R-:W-:Y:S01]  /*81c0*/  IMAD R7, R88, 0x2, R34 ;  /* 0x0000000258077824 */ /* 0x004fe200078e0222 */
[----:B------:R-:W-:Y:S01]  /*81d0*/  ISETP.NE.U32.AND P2, PT, R16, RZ, PT ;  /* 0x000000ff1000720c */ /* 0x000fe20003f45070 */
[----:B------:R0:W-:Y:S01]  /*81e0*/  STL [R1+0x1338], R35 ;  /* 0x0013382301007387 */ /* 0x0001e20000100800 */
[----:B------:R-:W-:Y:S01]  /*81f0*/  LEA.HI.X.SX32 R5, R5, UR17, 0x1, P1 ;  /* 0x0000001105057c11 */ /* 0x000fe200088f0eff */
[----:B------:R-:W-:-:S04]  /*8200*/  IMAD R31, R88, 0x2, R7 ;  /* 0x00000002581f7824 */ /* 0x000fc800078e0207 */
[----:B------:R-:W-:Y:S01]  /*8210*/  IMAD R17, R88, 0x2, R31 ;  /* 0x0000000258117824 */ /* 0x000fe200078e021f */
[----:B---3--:R-:W-:-:S04]  /*8220*/  SHF.R.U32.HI R4, RZ, 0x6, R4 ;  /* 0x00000006ff047819 */ /* 0x008fc80000011604 */
[----:B------:R-:W-:-:S04]  /*8230*/  SGXT.U32 R4, R4, 0x1 ;  /* 0x000000010404781a */ /* 0x000fc80000000000 */
[C---:B------:R-:W-:Y:S02]  /*8240*/  LOP3.LUT R12, R4.reuse, 0x8, RZ, 0xfc, !PT ;  /* 0x00000008040c7812 */ /* 0x040fe400078efcff */
[----:B------:R-:W-:Y:S01]  /*8250*/  LOP3.LUT R87, R4, 0x10, RZ, 0xfc, !PT ;  /* 0x0000001004577812 */ /* 0x000fe200078efcff */
[----:B0-----:R-:W-:Y:S06]  /*8260*/  BRA.U UP0, `(.L_x_5) ;  /* 0x0000000100187547 */ /* 0x001fec000b800000 */
[----:B------:R-:W-:Y:S01]  /*8270*/  ELECT P1, URZ, PT ;  /* 0x0000000000ff782f */ /* 0x000fe20003820000 */
[----:B------:R-:W-:Y:S01]  /*8280*/  IMAD.MOV.U32 R10, RZ, RZ, 0x1 ;  /* 0x00000001ff0a7424 */ /* 0x000fe200078e00ff */
[----:B------:R-:W-:Y:S01]  /*8290*/  UMOV UR5, 0x40 ;  /* 0x0000004000057882 */ /* 0x000fe20000000000 */
[----:B------:R-:W-:Y:S01]  /*82a0*/  UVIRTCOUNT.DEALLOC.SMPOOL 0x80 ;  /* 0x000000800000784c */ /* 0x000fe20000000000 */
[----:B------:R-:W-:-:S09]  /*82b0*/  ULEA UR5, UR6, UR5, 0x18 ;  /* 0x0000000506057291 */ /* 0x000fd2000f8ec0ff */
[----:B------:R0:W-:Y:S03]  /*82c0*/  @P1 STS.U8 [UR5], R10 ;  /* 0x0000000aff001988 */ /* 0x0001e60008000005 */
.L_x_5:
[----:B0-----:R-:W2:Y:S01]  /*82d0*/  LDL.LU R10, [R1+0x194] ;  /* 0x00019400010a7983 */ /* 0x001ea20000300800 */
[----:B------:R-:W-:Y:S02]  /*82e0*/  IMAD.MOV.U32 R82, RZ, RZ, R39 ;  /* 0x000000ffff527224 */ /* 0x000fe400078e0027 */
[----:B------:R-:W-:Y:S01]  /*82f0*/  IMAD.MOV.U32 R83, RZ, RZ, R36 ;  /* 0x000000ffff537224 */ /* 0x000fe200078e0024 */
[----:B------:R-:W3:Y:S01]  /*8300*/  LDL.LU R11, [R1+0x188] ;  /* 0x00018800010b7983 */ /* 0x000ee20000300800 */
[----:B------:R-:W-:Y:S01]  /*8310*/  IMAD.MOV.U32 R81, RZ, RZ, R22 ;  /* 0x000000ffff517224 */ /* 0x000fe200078e0016 */
[----:B------:R-:W-:Y:S02]  /*8320*/  PLOP3.LUT P1, PT, PT, PT, UP2, 0x80, 0x8 ;  /* 0x000000000008781c */ /* 0x000fe40003f2f028 */
[----:B------:R-:W-:Y:S01]  /*8330*/  R2UR UR5, R35 ;  /* 0x00000000230572ca */ /* 0x000fe200000e0000 */
[----:B------:R-:W4:Y:S01]  /*8340*/  LDL.LU R16, [R1+0x11c] ;  /* 0x00011c0001107983 */ /* 0x000f220000300800 */
[----:B------:R-:W-:Y:S01]  /*8350*/  VOTEU.ALL UP1, P2 ;  /* 0x0000000000ff7886 */ /* 0x000fe20001020000 */
[----:B------:R-:W-:Y:S01]  /*8360*/  VOTEU.ALL UP3, P2 ;  /* 0x0000000000ff7886 */ /* 0x000fe20001060000 */
[----:B------:R-:W-:Y:S01]  /*8370*/  ISETP.LT.AND P3, PT, R12, UR27, P3 ;  /* 0x0000001b0c007c0c */ /* 0x000fe20009f61270 */
[----:B------:R-:W2:Y:S01]  /*8380*/  LDL.LU R19, [R1+0x114] ;  /* 0x0001140001137983 */ /* 0x000ea20000300800 */
[----:B------:R-:W-:Y:S01]  /*8390*/  PRMT R37, RZ, 0x7610, R37 ;  /* 0x00007610ff257816 */ /* 0x000fe20000000025 */
[----:B------:R-:W0:Y:S02]  /*83a0*/  LDCU.64 UR24, c[0x0][0x388] ;  /* 0x00007100ff1877ac */ /* 0x000e240008000a00 */
[----:B------:R-:W2:Y:S01]  /*83b0*/  LDL.LU R25, [R1+0x198] ;  /* 0x0001980001197983 */ /* 0x000ea20000300800 */
[----:B------:R-:W-:Y:S01]  /*83c0*/  PRMT R27, RZ, 0x7610, R27 ;  /* 0x00007610ff1b7816 */ /* 0x000fe2000000001b */
[----:B------:R-:W1:Y:S02]  /*83d0*/  LDCU UR26, c[0x0][0x3b0] ;  /* 0x00007600ff1a77ac */ /* 0x000e640008000800 */
[----:B------:R-:W2:Y:S01]  /*83e0*/  LDL.LU R28, [R1+0xb4] ;  /* 0x0000b400011c7983 */ /* 0x000ea20000300800 */
[----:B------:R-:W-:Y:S01]  /*83f0*/  PRMT R41, RZ, 0x7610, R41 ;  /* 0x00007610ff297816 */ /* 0x000fe20000000029 */
[----:B------:R-:W0:Y:S02]  /*8400*/  LDCU UR30, c[0x0][0x3b0] ;  /* 0x00007600ff1e77ac */ /* 0x000e240008000800 */
[----:B------:R-:W2:Y:S01]  /*8410*/  LDL.LU R13, [R1+0x118] ;  /* 0x00011800010d7983 */ /* 0x000ea20000300800 */
[----:B------:R-:W-:Y:S01]  /*8420*/  PRMT R29, RZ, 0x7610, R29 ;  /* 0x00007610ff1d7816 */ /* 0x000fe2000000001d */
[----:B------:R-:W0:Y:S02]  /*8430*/  LDCU UR33, c[0x0][0x3b0] ;  /* 0x00007600ff2177ac */ /* 0x000e240008000800 */
[----:B------:R-:W2:Y:S01]  /*8440*/  LDL.LU R30, [R1+0x120] ;  /* 0x00012000011e7983 */ /* 0x000ea20000300800 */
[----:B------:R-:W0:Y:S03]  /*8450*/  LDCU UR36, c[0x0][0x3b0] ;  /* 0x00007600ff2477ac */ /* 0x000e260008000800 */
        /* <DEDUP_REMOVED lines=18> */
[----:B------:R-:W2:Y:S01]  /*8580*/  LDL R86, [R1+0x1334] ;  /* 0x0013340001567983 */ /* 0x000ea20000100800 */
[----:B------:R-:W0:Y:S03]  /*8590*/  LDCU UR57, c[0x0][0x3b0] ;  /* 0x00007600ff3977ac */ /* 0x000e260008000800 */
[----:B------:R-:W-:Y:S01]  /*85a0*/  STL [R1+0x19d4], R32 ;  /* 0x0019d42001007387 */ /* 0x000fe20000100800 */
[----:B------:R-:W0:Y:S03]  /*85b0*/  LDCU UR54, c[0x0][0x3b0] ;  /* 0x00007600ff3677ac */ /* 0x000e260008000800 */
[----:B------:R-:W-:Y:S01]  /*85c0*/  STL [R1+0x19cc], R31 ;  /* 0x0019cc1f01007387 */ /* 0x000fe20000100800 */
[----:B------:R-:W0:Y:S03]  /*85d0*/  LDCU UR31, c[0x0][0x3b0] ;  /* 0x00007600ff1f77ac */ /* 0x000e260008000800 */
[----:B------:R-:W-:Y:S01]  /*85e0*/  STL [R1+0x1990], R20 ;  /* 0x0019901401007387 */ /* 0x000fe20000100800 */
[----:B------:R-:W0:Y:S03]  /*85f0*/  LDCU UR28, c[0x0][0x3b0] ;  /* 0x00007600ff1c77ac */ /* 0x000e260008000800 */
[----:B------:R-:W-:Y:S01]  /*8600*/  STL [R1+0x1964], R34 ;  /* 0x0019642201007387 */ /* 0x000fe20000100800 */
[----:B------:R-:W0:Y:S03]  /*8610*/  LDCU UR58, c[0x0][0x3b0] ;  /* 0x00007600ff3a77ac */ /* 0x000e260008000800 */
[----:B------:R1:W-:Y:S01]  /*8620*/  STL [R1+0x1928], R65 ;  /* 0x0019284101007387 */ /* 0x0003e20000100800 */
[----:B------:R-:W0:Y:S01]  /*8630*/  LDCU UR59, c[0x0][0x3b0] ;  /* 0x00007600ff3b77ac */ /* 0x000e220008000800 */
[----:B------:R-:W0:Y:S02]  /*8640*/  LDCU UR48, c[0x0][0x3b0] ;  /* 0x00007600ff3077ac */ /* 0x000e240008000800 */
[----:B-1----:R-:W2:Y:S01]  /*8650*/  LDL.LU R65, [R1+0x64] ;  /* 0x0000640001417983 */ /* 0x002ea20000300800 */
[----:B------:R-:W-:Y:S01]  /*8660*/  ISETP.LT.AND P1, PT, R87, UR27, P1 ;  /* 0x0000001b57007c0c */ /* 0x000fe20008f21270 */
[----:B------:R-:W-:Y:S01]  /*8670*/  IMAD.MOV.U32 R90, RZ, RZ, R83 ;  /* 0x000000ffff5a7224 */ /* 0x000fe200078e0053 */
[----:B------:R-:W-:-:S04]  /*8680*/  @!UP1 UIADD3 UR14, UPT, UPT, -UR7, 0x100000, URZ ;  /* 0x00100000070e9890 */ /* 0x000fc8000fffe1ff */
[----:B------:R-:W-:Y:S02]  /*8690*/  @!UP1 USHF.L.U32 UR15, UR14, 0xb, URZ ;  /* 0x0000000b0e0f9899 */ /* 0x000fe400080006ff */
[----:B------:R-:W-:Y:S01]  /*86a0*/  @!UP1 USHF.L.U32 UR14, UR14, 0x1, URZ ;  /* 0x000000010e0e9899 */ /* 0x000fe200080006ff */
[----:B------:R-:W-:Y:S01]  /*86b0*/  STL [R1+0x1924], R64 ;  /* 0x0019244001007387 */ /* 0x000fe20000100800 */
[C---:B------:R-:W-:Y:S01]  /*86c0*/  IMAD R35, R88.reuse, 0x2, R17 ;  /* 0x0000000258237824 */ /* 0x040fe200078e0211 */
[----:B------:R-:W1:Y:S02]  /*86d0*/  LDCU UR52, c[0x0][0x3b0] ;  /* 0x00007600ff3477ac */ /* 0x000e640008000800 */
[----:B------:R-:W-:Y:S01]  /*86e0*/  STL [R1+0x192c], R64 ;  /* 0x00192c4001007387 */ /* 0x000fe20000100800 */
[----:B------:R-:W-:Y:S01]  /*86f0*/  IMAD R12, R88, 0x2, R35 ;  /* 0x00000002580c7824 */ /* 0x000fe200078e0223 */
[----:B------:R-:W0:Y:S02]  /*8700*/  LDCU UR32, c[0x0][0x3b0] ;  /* 0x00007600ff2077ac */ /* 0x000e240008000800 */
        /* <DEDUP_REMOVED lines=21> */
[----:B------:R-:W0:Y:S03]  /*8860*/  LDCU UR29, c[0x0][0x3b0] ;  /* 0x00007600ff1d77ac */ /* 0x000e260008000800 */
[----:B------:R-:W-:Y:S01]  /*8870*/  STL [R1+0x1900], R79 ;  /* 0x0019004f01007387 */ /* 0x000fe20000100800 */
[----:B------:R-:W0:Y:S03]  /*8880*/  LDCU UR35, c[0x0][0x3b0] ;  /* 0x00007600ff2377ac */ /* 0x000e260008000800 */
[----:B------:R0:W-:Y:S01]  /*8890*/  STL [R1+0x18fc], R55 ;  /* 0x0018fc3701007387 */ /* 0x0001e20000100800 */
        /* <DEDUP_REMOVED lines=45> */
[----:B------:R-:W-:Y:S04]  /*8b70*/  STL [R1+0x1998], R74 ;  /* 0x0019984a01007387 */ /* 0x000fe80000100800 */
[----:B------:R-:W-:Y:S04]  /*8b80*/  STL [R1+0x19a8], R74 ;  /* 0x0019a84a01007387 */ /* 0x000fe80000100800 */
[----:B------:R-:W-:Y:S04]  /*8b90*/  STL [R1+0x19b8], R74 ;  /* 0x0019b84a01007387 */ /* 0x000fe80000100800 */
[----:B------:R-:W-:Y:S04]  /*8ba0*/  STL [R1+0x19c4], R74 ;  /* 0x0019c44a01007387 */ /* 0x000fe80000100800 */
[----:B------:R0:W-:Y:S04]  /*8bb0*/  STL [R1+0x19dc], R74 ;  /* 0x0019dc4a01007387 */ /* 0x0001e80000100800 */
[----:B------:R-:W-:Y:S04]  /*8bc0*/  STL [R1+0x18d8], R49 ;  /* 0x0018d83101007387 */ /* 0x000fe80000100800 */
[----:B------:R-:W-:Y:S04]  /*8bd0*/  STL [R1+0x1954], R49 ;  /* 0x0019543101007387 */ /* 0x000fe80000100800 */
[----:B------:R-:W-:Y:S04]  /*8be0*/  STL [R1+0x1960], R49 ;  /* 0x0019603101007387 */ /* 0x000fe80000100800 */
[----:B------:R-:W-:Y:S04]  /*8bf0*/  STL [R1+0x198c], R49 ;  /* 0x00198c3101007387 */ /* 0x000fe80000100800 */
[----:B------:R-:W-:Y:S04]  /*8c00*/  STL [R1+0x1994], R49 ;  /* 0x0019943101007387 */ /* 0x000fe80000100800 */
[----:B------:R-:W-:Y:S04]  /*8c10*/  STL [R1+0x19b4], R49 ;  /* 0x0019b43101007387 */ /* 0x000fe80000100800 */
[----:B------:R-:W-:Y:S04]  /*8c20*/  STL [R1+0x19c8], R49 ;  /* 0x0019c83101007387 */ /* 0x000fe80000100800 */
[----:B------:R-:W-:Y:S04]  /*8c30*/  STL [R1+0x19e4], R49 ;  /* 0x0019e43101007387 */ /* 0x000fe80000100800 */
[----:B------:R-:W-:Y:S01]  /*8c40*/  STL [R1+0x18d4], R48 ;  /* 0x0018d43001007387 */ /* 0x000fe20000100800 */
[----:B---3--:R-:W-:-:S03]  /*8c50*/  IMAD.MOV.U32 R83, RZ, RZ, R11 ;  /* 0x000000ffff537224 */ /* 0x008fc600078e000b */
[----:B------:R-:W-:Y:S01]  /*8c60*/  STL [R1+0x195c], R48 ;  /* 0x00195c3001007387 */ /* 0x000fe20000100800 */
[----:B----4-:R-:W-:-:S03]  /*8c70*/  IMAD.MOV.U32 R91, RZ, RZ, R16 ;  /* 0x000000ffff5b7224 */ /* 0x010fc600078e0010 */
[----:B------:R-:W-:Y:S04]  /*8c80*/  STL [R1+0x1968], R48 ;  /* 0x0019683001007387 */ /* 0x000fe80000100800 */
[----:B------:R-:W-:Y:S04]  /*8c90*/  STL [R1+0x197c], R48 ;  /* 0x00197c3001007387 */ /* 0x000fe80000100800 */
[----:B------:R-:W-:Y:S04]  /*8ca0*/  STL [R1+0x199c], R48 ;  /* 0x00199c3001007387 */ /* 0x000fe80000100800 */
[----:B------:R-:W-:Y:S04]  /*8cb0*/  STL [R1+0x19bc], R48 ;  /* 0x0019bc3001007387 */ /* 0x000fe80000100800 */
[----:B------:R3:W-:Y:S01]  /*8cc0*/  STL [R1+0x19e8], R48 ;  /* 0x0019e83001007387 */ /* 0x0007e20000100800 */
[----:B--2---:R-:W-:-:S03]  /*8cd0*/  IMAD.MOV.U32 R31, RZ, RZ, R30 ;  /* 0x000000ffff1f7224 */ /* 0x004fc600078e001e */
[----:B------:R-:W-:Y:S01]  /*8ce0*/  STL [R1+0x18d0], R47 ;  /* 0x0018d02f01007387 */ /* 0x000fe20000100800 */
[----:B------:R-:W-:-:S03]  /*8cf0*/  IMAD.MOV.U32 R32, RZ, RZ, R38 ;  /* 0x000000ffff207224 */ /* 0x000fc600078e0026 */
[----:B------:R-:W-:Y:S01]  /*8d00*/  STL [R1+0x1950], R47 ;  /* 0x0019502f01007387 */ /* 0x000fe20000100800 */
[----:B------:R-:W-:-:S03]  /*8d10*/  IMAD.MOV.U32 R87, RZ, RZ, R40 ;  /* 0x000000ffff577224 */ /* 0x000fc600078e0028 */
[----:B------:R-:W-:Y:S01]  /*8d20*/  STL [R1+0x196c], R47 ;  /* 0x00196c2f01007387 */ /* 0x000fe20000100800 */
[----:B------:R-:W-:Y:S01]  /*8d30*/  IMAD.MOV.U32 R40, RZ, RZ, R28 ;  /* 0x000000ffff287224 */ /* 0x000fe200078e001c */
[----:B------:R-:W-:Y:S01]  /*8d40*/  STTM.16dp32bit_t0_t15.x64 tmem[UR5], RZ ;  /* 0x000000ff000079ed */ /* 0x000fe20008b00005 */
[----:B------:R-:W-:Y:S01]  /*8d50*/  STTM.16dp32bit_t16_t31.x64 tmem[UR5+0x40], RZ ;  /* 0x000040ff000079ed */ /* 0x000fe20008b20005 */
[----:B------:R-:W-:Y:S01]  /*8d60*/  STL [R1+0x1984], R47 ;  /* 0x0019842f01007387 */ /* 0x000fe20000100800 */
[----:B------:R-:W-:-:S03]  /*8d70*/  R2UR UR75, R86 ;  /* 0x00000000564b72ca */ /* 0x000fc600000e0000 */
[----:B------:R-:W-:Y:S01]  /*8d80*/  STL [R1+0x19a0], R47 ;  /* 0x0019a02f01007387 */ /* 0x000fe20000100800 */
[----:B------:R-:W-:Y:S02]  /*8d90*/  IMAD.MOV.U32 R86, RZ, RZ, R82 ;  /* 0x000000ffff567224 */ /* 0x000fe400078e0052 */
[----:B------:R-:W-:Y:S01]  /*8da0*/  IMAD R11, R4, R88, RZ ;  /* 0x00000058040b7224 */ /* 0x000fe200078e02ff */
[----:B------:R-:W-:Y:S01]  /*8db0*/  STL [R1+0x18cc], R46 ;  /* 0x0018cc2e01007387 */ /* 0x000fe20000100800 */
[----:B------:R-:W-:Y:S01]  /*8dc0*/  IMAD.MOV.U32 R82, RZ, RZ, R19 ;  /* 0x000000ffff527224 */ /* 0x000fe200078e0013 */
[-C--:B0-----:R-:W-:Y:S02]  /*8dd0*/  LEA R56, P5, R65, R6.reuse, 0x1 ;  /* 0x0000000641387211 */ /* 0x081fe400078a08ff */
[----:B------:R-:W-:Y:S01]  /*8de0*/  STL [R1+0x1958], R46 ;  /* 0x0019582e01007387 */ /* 0x000fe20000100800 */
[----:B------:R-:W-:Y:S01]  /*8df0*/  IMAD.MOV.U32 R38, RZ, RZ, R25 ;  /* 0x000000ffff267224 */ /* 0x000fe200078e0019 */
[----:B------:R-:W-:Y:S01]  /*8e00*/  PRMT R55, RZ, 0x7610, R55 ;  /* 0x00007610ff377816 */ /* 0x000fe20000000037 */
[----:B------:R-:W-:Y:S01]  /*8e10*/  IMAD.MOV.U32 R25, RZ, RZ, R10 ;  /* 0x000000ffff197224 */ /* 0x000fe200078e000a */
[----:B------:R-:W-:Y:S01]  /*8e20*/  STL [R1+0x1974], R46 ;  /* 0x0019742e01007387 */ /* 0x000fe20000100800 */
[----:B------:R-:W-:Y:S01]  /*8e30*/  IMAD.MOV.U32 R20, RZ, RZ, R31 ;  /* 0x000000ffff147224 */ /* 0x000fe200078e001f */
[----:B------:R-:W-:Y:S01]  /*8e40*/  PRMT R54, RZ, 0x7610, R54 ;  /* 0x00007610ff367816 */ /* 0x000fe20000000036 */
[----:B------:R-:W-:Y:S01]  /*8e50*/  IMAD R30, R88, 0x2, R12 ;  /* 0x00000002581e7824 */ /* 0x000fe200078e020c */
[----:B------:R-:W-:Y:S01]  /*8e60*/  STL [R1+0x19ac], R46 ;  /* 0x0019ac2e01007387 */ /* 0x000fe20000100800 */
[----:B------:R-:W-:Y:S01]  /*8e70*/  PRMT R52, RZ, 0x7610, R52 ;  /* 0x00007610ff347816 */ /* 0x000fe20000000034 */
[----:B------:R-:W-:Y:S01]  /*8e80*/  IMAD.MOV.U32 R61, RZ, RZ, R32 ;  /* 0x000000ffff3d7224 */ /* 0x000fe200078e0020 */
[----:B------:R-:W-:Y:S01]  /*8e90*/  PRMT R50, RZ, 0x7610, R50 ;  /* 0x00007610ff327816 */ /* 0x000fe20000000032 */
[----:B------:R-:W-:Y:S01]  /*8ea0*/  STL [R1+0x18c8], R45 ;  /* 0x0018c82d01007387 */ /* 0x000fe20000100800 */
[----:B------:R-:W-:Y:S01]  /*8eb0*/  IMAD.MOV.U32 R59, RZ, RZ, R13 ;  /* 0x000000ffff3b7224 */ /* 0x000fe200078e000d */
[----:B------:R-:W-:Y:S01]  /*8ec0*/  PRMT R53, RZ, 0x7610, R53 ;  /* 0x00007610ff357816 */ /* 0x000fe20000000035 */
[----:B------:R-:W0:Y:S01]  /*8ed0*/  LDCU UR5, c[0x0][0x3b0] ;  /* 0x00007600ff0577ac */ /* 0x000e220008000800 */
        /* <DEDUP_REMOVED lines=17> */
[----:B-----5:R-:W-:Y:S04]  /*8ff0*/  STL [R1+0x1808], R3 ;  /* 0x0018080301007387 */ /* 0x020fe80000100800 */
        /* <DEDUP_REMOVED lines=43> */
[----:B------:R-:W2:Y:S04]  /*92b0*/  LDL R19, [R1+0x35c] ;  /* 0x00035c0001137983 */ /* 0x000ea80000100800 */
[----:B------:R-:W4:Y:S01]  /*92c0*/  LDL R28, [R1+0x358] ;  /* 0x00035800011c7983 */ /* 0x000f220000100800 */
[----:B------:R-:W0:Y:S02]  /*92d0*/  FENCE.VIEW.ASYNC.T ;  /* 0x00000000000073c6 */ /* 0x000e240000000200 */
[----:B0-----:R-:W-:Y:S01]  /*92e0*/  BAR.SYNC.DEFER_BLOCKING 0x0 ;  /* 0x0000000000007b1d */ /* 0x001fe20000010000 */
[----:B------:R-:W-:-:S02]  /*92f0*/  LEA R10, P4, R11, R6, 0x1 ;  /* 0x000000060b0a7211 */ /* 0x000fc400078808ff */
[----:B------:R-:W-:-:S03]  /*9300*/  LEA.HI.X.SX32 R58, R65, R5, 0x1, P5 ;  /* 0x00000005413a7211 */ /* 0x000fc600028f0eff */
[----:B------:R-:W4:Y:S01]  /*9310*/  LDL.LU R34, [R1+0x2c] ;  /* 0x00002c0001227983 */ /* 0x000f220000300800 */
[----:B------:R-:W-:Y:S01]  /*9320*/  LEA.HI.X.SX32 R11, R11, R5, 0x1, P4 ;  /* 0x000000050b0b7211 */ /* 0x000fe200020f0eff */
[----:B------:R-:W-:Y:S02]  /*9330*/  IMAD.MOV.U32 R31, RZ, RZ, R91 ;  /* 0x000000ffff1f7224 */ /* 0x000fe400078e005b */
[----:B------:R0:W-:Y:S01]  /*9340*/  STL [R1+0x9a8], R10 ;  /* 0x0009a80a01007387 */ /* 0x0001e20000100800 */
[----:B------:R-:W-:Y:S02]  /*9350*/  IMAD.MOV.U32 R91, RZ, RZ, R83 ;  /* 0x000000ffff5b7224 */ /* 0x000fe400078e0053 */
[C---:B------:R-:W-:Y:S01]  /*9360*/  IMAD R16, R88.reuse, 0x2, R30 ;  /* 0x0000000258107824 */ /* 0x040fe200078e021e */
[----:B------:R-:W-:Y:S01]  /*9370*/  STL [R1+0x9c8], R56 ;  /* 0x0009c83801007387 */ /* 0x000fe20000100800 */
[----:B------:R-:W-:Y:S02]  /*9380*/  IMAD.MOV.U32 R83, RZ, RZ, R44 ;  /* 0x000000ffff537224 */ /* 0x000fe400078e002c */
[----:B------:R-:W-:Y:S01]  /*9390*/  IMAD.MOV.U32 R44, RZ, RZ, R36 ;  /* 0x000000ffff2c7224 */ /* 0x000fe200078e0024 */
[----:B------:R0:W-:Y:S01]  /*93a0*/  STL [R1+0x9a4], R11 ;  /* 0x0009a40b01007387 */ /* 0x0001e20000100800 */
[----:B------:R-:W-:-:S03]  /*93b0*/  IMAD R36, R88, 0x2, R16 ;  /* 0x0000000258247824 */ /* 0x000fc600078e0210 */
[----:B------:R-:W0:Y:S02]  /*93c0*/  FENCE.VIEW.ASYNC.S ;  /* 0x00000000000073c6 */ /* 0x000e240000000000 */
[----:B0-----:R0:W0:Y:S02]  /*93d0*/  @!UP3 SYNCS.EXCH.64 URZ, [UR4], UR14 ;  /* 0x0000000e04ffb5b2 */ /* 0x0010240008000100 */
[----:B0-----:R-:W-:Y:S06]  /*93e0*/  BAR.SYNC.DEFER_BLOCKING 0x0 ;  /* 0x0000000000007b1d */ /* 0x001fec0000010000 */
[----:B------:R0:W-:Y:S01]  /*93f0*/  STL [R1+0x9c4], R58 ;  /* 0x0009c43a01007387 */ /* 0x0001e20000100800 */
[----:B------:R-:W-:-:S02]  /*9400*/  IMAD.MOV.U32 R32, RZ, RZ, R87 ;  /* 0x000000ffff207224 */ /* 0x000fc400078e0057 */
[----:B------:R-:W-:Y:S01]  /*9410*/  IMAD.MOV.U32 R60, RZ, RZ, R61 ;  /* 0x000000ffff3c7224 */ /* 0x000fe200078e003d */
[----:B------:R-:W-:Y:S01]  /*9420*/  PRMT R74, RZ, 0x7610, R74 ;  /* 0x00007610ff4a7816 */ /* 0x000fe2000000004a */
[----:B------:R-:W0:Y:S01]  /*9430*/  LDCU UR14, c[0x0][0x3b0] ;  /* 0x00007600ff0e77ac */ /* 0x000e220008000800 */
[----:B---3--:R-:W-:Y:S02]  /*9440*/  PRMT R48, RZ, 0x7610, R48 ;  /* 0x00007610ff307816 */ /* 0x008fe40000000030 */
[----:B------:R-:W-:Y:S01]  /*9450*/  PRMT R49, RZ, 0x7610, R49 ;  /* 0x00007610ff317816 */ /* 0x000fe20000000031 */
[----:B------:R-:W3:Y:S01]  /*9460*/  LDCU UR15, c[0x0][0x3b0] ;  /* 0x00007600ff0f77ac */ /* 0x000ee20008000800 */
[----:B--2---:R2:W3:Y:S02]  /*9470*/  @P0 LDG.E.U16 R19, desc[UR10][R10.64] ;  /* 0x0000000a0a130981 */ /* 0x0044e4000c1e1500 */
[----:B--2---:R-:W-:Y:S02]  /*9480*/  @P3 IMAD.MOV.U32 R10, RZ, RZ, R56 ;  /* 0x000000ffff0a3224 */ /* 0x004fe400078e0038 */
[----:B------:R-:W-:-:S05]  /*9490*/  @P3 IMAD.MOV.U32 R11, RZ, RZ, R58 ;  /* 0x000000ffff0b3224 */ /* 0x000fca00078e003a */
[----:B----4-:R-:W2:Y:S04]  /*94a0*/  @P3 LDG.E.U16 R28, desc[UR10][R10.64] ;  /* 0x0000000a0a1c3981 */ /* 0x010ea8000c1e1500 */
[----:B---3--:R3:W-:Y:S01]  /*94b0*/  @P0 STL [R1+0x35c], R19 ;  /* 0x00035c1301000387 */ /* 0x0087e20000100800 */
[----:B------:R-:W-:-:S04]  /*94c0*/  LEA R57, P0, R34, R6, 0x1 ;  /* 0x0000000622397211 */ /* 0x000fc800078008ff */
[----:B0-----:R-:W-:Y:S02]  /*94d0*/  LEA.HI.X.SX32 R58, R34, R5, 0x1, P0 ;  /* 0x00000005223a7211 */ /* 0x001fe400000f0eff */
[----:B------:R-:W-:Y:S01]  /*94e0*/  LOP3.LUT R56, R4, 0x18, RZ, 0xfc, !PT ;  /* 0x0000001804387812 */ /* 0x000fe200078efcff */
[----:B---3--:R-:W-:Y:S01]  /*94f0*/  IMAD R19, R88, 0x2, R36 ;  /* 0x0000000258137824 */ /* 0x008fe200078e0224 */
[----:B--2---:R-:W-:Y:S04]  /*9500*/  @P3 STL [R1+0x358], R28 ;  /* 0x0003581c01003387 */ /* 0x004fe80000100800 */
[----:B------:R0:W-:Y:S04]  /*9510*/  STL [R1+0x9e8], R57 ;  /* 0x0009e83901007387 */ /* 0x0001e80000100800 */
[----:B------:R-:W-:Y:S04]  /*9520*/  STL [R1+0x9e4], R58 ;  /* 0x0009e43a01007387 */ /* 0x000fe80000100800 */
[----:B------:R-:W2:Y:S01]  /*9530*/  LDL.LU R62, [R1+0x28] ;  /* 0x00002800013e7983 */ /* 0x000ea20000300800 */
[----:B------:R-:W-:Y:S01]  /*9540*/  PLOP3.LUT P0, PT, PT, PT, UP2, 0x80, 0x8 ;  /* 0x000000000008781c */ /* 0x000fe20003f0f028 */
[----:B------:R-:W-:-:S02]  /*9550*/  @P1 IMAD.MOV.U32 R10, RZ, RZ, R57 ;  /* 0x000000ffff0a1224 */ /* 0x000fc400078e0039 */
[----:B------:R-:W-:Y:S01]  /*9560*/  @P1 IMAD.MOV.U32 R11, RZ, RZ, R58 ;  /* 0x000000ffff0b1224 */ /* 0x000fe200078e003a */
[----:B------:R-:W-:-:S04]  /*9570*/  ISETP.LT.AND P0, PT, R56, UR27, P0 ;  /* 0x0000001b38007c0c */ /* 0x000fc80008701270 */
[----:B------:R2:W3:Y:S02]  /*9580*/  @P1 LDG.E.U16 R37, desc[UR10][R10.64] ;  /* 0x0000000a0a251981 */ /* 0x0004e4000c1e1500 */
[----:B--2---:R-:W-:-:S04]  /*9590*/  LEA R10, P4, R62, R6, 0x1 ;  /* 0x000000063e0a7211 */ /* 0x004fc800078808ff */
[----:B------:R-:W-:-:S05]  /*95a0*/  LEA.HI.X.SX32 R11, R62, R5, 0x1, P4 ;  /* 0x000000053e0b7211 */ /* 0x000fca00020f0eff */
[----:B------:R2:W4:Y:S01]  /*95b0*/  @P0 LDG.E.U16 R55, desc[UR10][R10.64] ;  /* 0x0000000a0a370981 */ /* 0x000522000c1e1500 */
[----:B------:R-:W-:Y:S02]  /*95c0*/  IMAD.MOV.U32 R34, RZ, RZ, R91 ;  /* 0x000000ffff227224 */ /* 0x000fe400078e005b */
[----:B------:R-:W-:Y:S02]  /*95d0*/  IMAD.MOV.U32 R91, RZ, RZ, R90 ;  /* 0x000000ffff5b7224 */ /* 0x000fe400078e005a */
[----:B------:R-:W-:Y:S01]  /*95e0*/  IMAD.MOV.U32 R90, RZ, RZ, R85 ;  /* 0x000000ffff5a7224 */ /* 0x000fe200078e0055 */
[----:B------:R-:W-:Y:S01]  /*95f0*/  LOP3.LUT R56, R4, 0x20, RZ, 0xfc, !PT ;  /* 0x0000002004387812 */ /* 0x000fe200078efcff */
[----:B------:R-:W-:Y:S01]  /*9600*/  IMAD.MOV.U32 R85, RZ, RZ, R26 ;  /* 0x000000ffff557224 */ /* 0x000fe200078e001a */
[----:B------:R-:W-:Y:S01]  /*9610*/  PLOP3.LUT P1, PT, PT, PT, UP2, 0x80, 0x8 ;  /* 0x000000000008781c */ /* 0x000fe20003f2f028 */
[----:B------:R-:W-:Y:S02]  /*9620*/  IMAD.MOV.U32 R26, RZ, RZ, R22 ;  /* 0x000000ffff1a7224 */ /* 0x000fe400078e0016 */
[----:B------:R-:W-:Y:S01]  /*9630*/  IMAD.MOV.U32 R22, RZ, RZ, R15 ;  /* 0x000000ffff167224 */ /* 0x000fe200078e000f */
[----:B------:R-:W-:Y:S01]  /*9640*/  ISETP.LT.AND P1, PT, R56, UR27, P1 ;  /* 0x0000001b38007c0c */ /* 0x000fe20008f21270 */
[----:B------:R-:W-:Y:S01]  /*9650*/  IMAD.MOV.U32 R63, RZ, RZ, R85 ;  /* 0x000000ffff3f7224 */ /* 0x000fe200078e0055 */
[----:B0-----:R-:W-:Y:S01]  /*9660*/  LEA R57, P4, R89, R6, 0x1 ;  /* 0x0000000659397211 */ /* 0x001fe200078808ff */
[----:B------:R-:W-:Y:S01]  /*9670*/  IMAD.MOV.U32 R85, RZ, RZ, R22 ;  /* 0x000000ffff557224 */ /* 0x000fe200078e0016 */
[----:B---3--:R-:W-:Y:S01]  /*9680*/  STL [R1+0x354], R37 ;  /* 0x0003542501007387 */ /* 0x008fe20000100800 */
[----:B------:R-:W-:Y:S01]  /*9690*/  IMAD.MOV.U32 R22, RZ, RZ, R14 ;  /* 0x000000ffff167224 */ /* 0x000fe200078e000e */
[----:B------:R-:W-:-:S02]  /*96a0*/  LOP3.LUT R14, R4, 0x28, RZ, 0xfc, !PT ;  /* 0x00000028040e7812 */ /* 0x000fc400078efcff */
[----:B------:R-:W-:Y:S01]  /*96b0*/  PLOP3.LUT P3, PT, PT, PT, UP2, 0x80, 0x8 ;  /* 0x000000000008781c */ /* 0x000fe20003f6f028 */
[----:B------:R2:W-:Y:S04]  /*96c0*/  STL [R1+0xa08], R10 ;  /* 0x000a080a01007387 */ /* 0x0005e80000100800 */
[----:B------:R0:W-:Y:S01]  /*96d0*/  STL [R1+0xa04], R11 ;  /* 0x000a040b01007387 */ /* 0x0001e20000100800 */
[----:B------:R-:W-:-:S03]  /*96e0*/  ISETP.LT.AND P3, PT, R14, UR27, P3 ;  /* 0x0000001b0e007c0c */ /* 0x000fc60009f61270 */
[----:B------:R-:W-:Y:S01]  /*96f0*/  STL [R1+0xa28], R57 ;  /* 0x000a283901007387 */ /* 0x000fe20000100800 */
[----:B--2---:R-:W-:-:S05]  /*9700*/  LEA.HI.X.SX32 R10, R89, R5, 0x1, P4 ;  /* 0x00000005590a7211 */ /* 0x004fca00020f0eff */
[----:B0-----:R-:W-:Y:S01]  /*9710*/  @P1 IMAD.MOV.U32 R11, RZ, RZ, R10 ;  /* 0x000000ffff0b1224 */ /* 0x001fe200078e000a */
[----:B----4-:R0:W-:Y:S02]  /*9720*/  STL [R1+0x350], R55 ;  /* 0x0003503701007387 */ /* 0x0101e40000100800 */
[----:B0-----:R-:W-:-:S05]  /*9730*/  LEA R55, P0, R7, R6, 0x1 ;  /* 0x0000000607377211 */ /* 0x001fca00078008ff */
[----:B------:R-:W-:Y:S01]  /*9740*/  STL [R1+0xa48], R55 ;  /* 0x000a483701007387 */ /* 0x000fe20000100800 */
[----:B------:R-:W-:-:S03]  /*9750*/  LEA.HI.X.SX32 R56, R7, R5, 0x1, P0 ;  /* 0x0000000507387211 */ /* 0x000fc600000f0eff */
[----:B------:R0:W-:Y:S02]  /*9760*/  STL [R1+0xa24], R10 ;  /* 0x000a240a01007387 */ /* 0x0001e40000100800 */
[----:B0-----:R-:W-:-:S05]  /*9770*/  @P1 IMAD.MOV.U32 R10, RZ, RZ, R57 ;  /* 0x000000ffff0a1224 */ /* 0x001fca00078e0039 */
[----:B------:R0:W2:Y:S02]  /*9780*/  @P1 LDG.E.U16 R27, desc[UR10][R10.64] ;  /* 0x0000000a0a1b1981 */ /* 0x0000a4000c1e1500 */
[----:B0-----:R-:W-:Y:S02]  /*9790*/  @P3 IMAD.MOV.U32 R10, RZ, RZ, R55 ;  /* 0x000000ffff0a3224 */ /* 0x001fe400078e0037 */
[----:B------:R-:W-:-:S05]  /*97a0*/  @P3 IMAD.MOV.U32 R11, RZ, RZ, R56 ;  /* 0x000000ffff0b3224 */ /* 0x000fca00078e0038 */
[----:B------:R0:W3:Y:S01]  /*97b0*/  @P3 LDG.E.U16 R54, desc[UR10][R10.64] ;  /* 0x0000000a0a363981 */ /* 0x0000e2000c1e1500 */
[C---:B------:R-:W-:Y:S02]  /*97c0*/  LOP3.LUT R7, R4.reuse, 0x30, RZ, 0xfc, !PT ;  /* 0x0000003004077812 */ /* 0x040fe400078efcff */
[----:B------:R-:W-:Y:S02]  /*97d0*/  PLOP3.LUT P0, PT, PT, PT, UP2, 0x80, 0x8 ;  /* 0x000000000008781c */ /* 0x000fe40003f0f028 */
[----:B------:R-:W-:Y:S02]  /*97e0*/  PLOP3.LUT P1, PT, PT, PT, UP2, 0x80, 0x8 ;  /* 0x000000000008781c */ /* 0x000fe40003f2f028 */
[----:B------:R-:W-:Y:S02]  /*97f0*/  ISETP.LT.AND P0, PT, R7, UR27, P0 ;  /* 0x0000001b07007c0c */ /* 0x000fe40008701270 */
[----:B0-----:R-:W-:-:S04]  /*9800*/  LOP3.LUT R10, R4, 0x38, RZ, 0xfc, !PT ;  /* 0x00000038040a7812 */ /* 0x001fc800078efcff */
[----:B------:R-:W-:Y:S02]  /*9810*/  ISETP.LT.AND P1, PT, R10, UR27, P1 ;  /* 0x0000001b0a007c0c */ /* 0x000fe40008f21270 */
[-C--:B------:R-:W-:Y:S02]  /*9820*/  LEA R10, P4, R12, R6.reuse, 0x1 ;  /* 0x000000060c0a7211 */ /* 0x080fe400078808ff */
[C---:B------:R-:W-:Y:S01]  /*9830*/  LEA R55, P5, R19.reuse, R6, 0x1 ;  /* 0x0000000613377211 */ /* 0x040fe200078a08ff */
[----:B------:R-:W-:Y:S01]  /*9840*/  IMAD R28, R88, 0x2, R19 ;  /* 0x00000002581c7824 */ /* 0x000fe200078e0213 */
[----:B------:R-:W-:Y:S01]  /*9850*/  STL [R1+0xa44], R56 ;  /* 0x000a443801007387 */ /* 0x000fe20000100800 */
[-C--:B------:R-:W-:Y:S02]  /*9860*/  LEA.HI.X.SX32 R11, R12, R5.reuse, 0x1, P4 ;  /* 0x000000050c0b7211 */ /* 0x080fe400020f0eff */
[----:B------:R-:W-:-:S03]  /*9870*/  LEA.HI.X.SX32 R19, R19, R5, 0x1, P5 ;  /* 0x0000000513137211 */ /* 0x000fc600028f0eff */
[----:B------:R0:W4:Y:S04]  /*9880*/  @P0 LDG.E.U16 R41, desc[UR10][R10.64] ;  /* 0x0000000a0a290981 */ /* 0x000128000c1e1500 */
[----:B--2---:R-:W-:Y:S04]  /*9890*/  STL [R1+0x34c], R27 ;  /* 0x00034c1b01007387 */ /* 0x004fe80000100800 */
[----:B---3--:R-:W-:Y:S04]  /*98a0*/  STL [R1+0x348], R54 ;  /* 0x0003483601007387 */ /* 0x008fe80000100800 */
[----:B------:R0:W-:Y:S04]  /*98b0*/  STL [R1+0xa68], R10 ;  /* 0x000a680a01007387 */ /* 0x0001e80000100800 */
[----:B------:R-:W-:Y:S04]  /*98c0*/  STL [R1+0xa88], R55 ;  /* 0x000a883701007387 */ /* 0x000fe80000100800 */
[----:B------:R2:W-:Y:S01]  /*98d0*/  STL [R1+0xa64], R11 ;  /* 0x000a640b01007387 */ /* 0x0005e20000100800 */
[----:B0-----:R-:W-:-:S02]  /*98e0*/  @P1 IMAD.MOV.U32 R10, RZ, RZ, R55 ;  /* 0x000000ffff0a1224 */ /* 0x001fc400078e0037 */
[----:B--2---:R-:W-:-:S05]  /*98f0*/  @P1 IMAD.MOV.U32 R11, RZ, RZ, R19 ;  /* 0x000000ffff0b1224 */ /* 0x004fca00078e0013 */
[----:B------:R0:W2:Y:S01]  /*9900*/  @P1 LDG.E.U16 R52, desc[UR10][R10.64] ;  /* 0x0000000a0a341981 */ /* 0x0000a2000c1e1500 */
[----:B------:R-:W-:Y:S01]  /*9910*/  IMAD R15, R88, 0x2, R28 ;  /* 0x00000002580f7824 */ /* 0x000fe200078e021c */
[----:B------:R-:W-:Y:S01]  /*9920*/  LOP3.LUT R54, R4, 0x40, RZ, 0xfc, !PT ;  /* 0x0000004004367812 */ /* 0x000fe200078efcff */
[----:B------:R-:W-:Y:S01]  /*9930*/  IMAD.MOV.U32 R65, RZ, RZ, R90 ;  /* 0x000000ffff417224 */ /* 0x000fe200078e005a */
[----:B------:R-:W-:Y:S01]  /*9940*/  PLOP3.LUT P3, PT, PT, PT, UP2, 0x80, 0x8 ;  /* 0x000000000008781c */ /* 0x000fe20003f6f028 */
[----:B------:R-:W-:Y:S02]  /*9950*/  IMAD R37, R88, 0x2, R15 ;  /* 0x0000000258257824 */ /* 0x000fe400078e020f */
[----:B------:R-:W-:Y:S01]  /*9960*/  IMAD.MOV.U32 R90, RZ, RZ, R18 ;  /* 0x000000ffff5a7224 */ /* 0x000fe200078e0012 */
[----:B------:R-:W-:Y:S01]  /*9970*/  ISETP.LT.AND P3, PT, R54, UR27, P3 ;  /* 0x0000001b36007c0c */ /* 0x000fe20009f61270 */
[----:B------:R-:W-:Y:S02]  /*9980*/  IMAD R18, R88, 0x2, R37 ;  /* 0x0000000258127824 */ /* 0x000fe400078e0225 */
[----:B------:R-:W-:-:S02]  /*9990*/  IMAD.MOV.U32 R64, RZ, RZ, R34 ;  /* 0x000000ffff407224 */ /* 0x000fc400078e0022 */
[----:B------:R-:W-:Y:S01]  /*99a0*/  IMAD.MOV.U32 R34, RZ, RZ, R26 ;  /* 0x000000ffff227224 */ /* 0x000fe200078e001a */
[----:B------:R-:W-:Y:S01]  /*99b0*/  LEA R54, P0, R18, R6, 0x1 ;  /* 0x0000000612367211 */ /* 0x000fe200078008ff */
[----:B------:R-:W-:Y:S01]  /*99c0*/  IMAD R26, R88, 0x2, R18 ;  /* 0x00000002581a7824 */ /* 0x000fe200078e0212 */
[----:B----4-:R-:W-:Y:S01]  /*99d0*/  STL [R1+0x344], R41 ;  /* 0x0003442901007387 */ /* 0x010fe20000100800 */
[----:B------:R-:W-:Y:S01]  /*99e0*/  IMAD.MOV.U32 R62, RZ, RZ, R63 ;  /* 0x000000ffff3e7224 */ /* 0x000fe200078e003f */
[----:B0-----:R-:W-:Y:S01]  /*99f0*/  LEA.HI.X.SX32 R10, R18, R5, 0x1, P0 ;  /* 0x00000005120a7211 */ /* 0x001fe200000f0eff */
[C---:B------:R-:W-:Y:S01]  /*9a00*/  IMAD R14, R88.reuse, 0x2, R26 ;  /* 0x00000002580e7824 */ /* 0x040fe200078e021a */
[----:B------:R-:W-:Y:S01]  /*9a10*/  STL [R1+0xa84], R19 ;  /* 0x000a841301007387 */ /* 0x000fe20000100800 */
[----:B------:R-:W-:Y:S02]  /*9a20*/  IMAD.MOV.U32 R63, RZ, RZ, R34 ;  /* 0x000000ffff3f7224 */ /* 0x000fe400078e0022 */
[----:B------:R-:W-:Y:S01]  /*9a30*/  IMAD.MOV.U32 R34, RZ, RZ, R86 ;  /* 0x000000ffff227224 */ /* 0x000fe200078e0056 */
[----:B------:R-:W-:Y:S01]  /*9a40*/  STL [R1+0xaa8], R54 ;  /* 0x000aa83601007387 */ /* 0x000fe20000100800 */
[----:B------:R-:W-:Y:S01]  /*9a50*/  IMAD.MOV.U32 R86, RZ, RZ, R39 ;  /* 0x000000ffff567224 */ /* 0x000fe200078e0027 */
[----:B------:R-:W-:Y:S01]  /*9a60*/  PLOP3.LUT P0, PT, PT, PT, UP2, 0x80, 0x8 ;  /* 0x000000000008781c */ /* 0x000fe20003f0f028 */
[----:B------:R-:W-:-:S02]  /*9a70*/  IMAD R39, R88, 0x2, R14 ;  /* 0x0000000258277824 */ /* 0x000fc400078e020e */
[----:B------:R-:W-:Y:S02]  /*9a80*/  @P3 IMAD.MOV.U32 R11, RZ, RZ, R10 ;  /* 0x000000ffff0b3224 */ /* 0x000fe400078e000a */
[----:B------:R-:W-:Y:S02]  /*9a90*/  IMAD.MOV.U32 R87, RZ, RZ, R21 ;  /* 0x000000ffff577224 */ /* 0x000fe400078e0015 */
[----:B------:R-:W-:Y:S01]  /*9aa0*/  IMAD R21, R88, 0x2, R39 ;  /* 0x0000000258157824 */ /* 0x000fe200078e0227 */
[----:B--2---:R0:W-:Y:S04]  /*9ab0*/  STL [R1+0x340], R52 ;  /* 0x0003403401007387 */ /* 0x0041e80000100800 */
[----:B------:R2:W-:Y:S01]  /*9ac0*/  STL [R1+0xaa4], R10 ;  /* 0x000aa40a01007387 */ /* 0x0005e20000100800 */
[----:B0-----:R-:W-:Y:S01]  /*9ad0*/  LOP3.LUT R52, R4, 0x48, RZ, 0xfc, !PT ;  /* 0x0000004804347812 */ /* 0x001fe200078efcff */
[----:B--2---:R-:W-:-:S03]  /*9ae0*/  @P3 IMAD.MOV.U32 R10, RZ, RZ, R54 ;  /* 0x000000ffff0a3224 */ /* 0x004fc600078e0036 */
[----:B------:R-:W-:Y:S02]  /*9af0*/  ISETP.LT.AND P0, PT, R52, UR27, P0 ;  /* 0x0000001b34007c0c */ /* 0x000fe40008701270 */
[----:B------:R0:W2:Y:S02]  /*9b00*/  @P3 LDG.E.U16 R29, desc[UR10][R10.64] ;  /* 0x0000000a0a1d3981 */ /* 0x0000a4000c1e1500 */
[----:B0-----:R-:W-:-:S04]  /*9b10*/  LEA R10, P4, R21, R6, 0x1 ;  /* 0x00000006150a7211 */ /* 0x001fc800078808ff */
[----:B------:R-:W-:-:S05]  /*9b20*/  LEA.HI.X.SX32 R11, R21, R5, 0x1, P4 ;  /* 0x00000005150b7211 */ /* 0x000fca00020f0eff */
[----:B------:R0:W3:Y:S01]  /*9b30*/  @P0 LDG.E.U16 R50, desc[UR10][R10.64] ;  /* 0x0000000a0a320981 */ /* 0x0000e2000c1e1500 */
[C---:B------:R-:W-:Y:S02]  /*9b40*/  IMAD R27, R88.reuse, 0x2, R21 ;  /* 0x00000002581b7824 */ /* 0x040fe400078e0215 */
[----:B------:R-:W-:Y:S02]  /*9b50*/  IMAD.MOV.U32 R61, RZ, RZ, R82 ;  /* 0x000000ffff3d7224 */ /* 0x000fe400078e0052 */
[C---:B------:R-:W-:Y:S02]  /*9b60*/  IMAD R13, R88.reuse, 0x2, R27 ;  /* 0x00000002580d7824 */ /* 0x040fe400078e021b */
[----:B------:R-:W-:Y:S02]  /*9b70*/  IMAD.MOV.U32 R82, RZ, RZ, R38 ;  /* 0x000000ffff527224 */ /* 0x000fe400078e0026 */
[----:B------:R-:W-:Y:S02]  /*9b80*/  IMAD R38, R88, 0x2, R13 ;  /* 0x0000000258267824 */ /* 0x000fe400078e020d */
[----:B------:R-:W-:-:S02]  /*9b90*/  IMAD.MOV.U32 R58, RZ, RZ, R59 ;  /* 0x000000ffff3a7224 */ /* 0x000fc400078e003b */
[C---:B------:R-:W-:Y:S02]  /*9ba0*/  IMAD R7, R88.reuse, 0x2, R38 ;  /* 0x0000000258077824 */ /* 0x040fe400078e0226 */
[----:B------:R-:W-:Y:S02]  /*9bb0*/  IMAD.MOV.U32 R59, RZ, RZ, R25 ;  /* 0x000000ffff3b7224 */ /* 0x000fe400078e0019 */
[----:B------:R-:W-:Y:S01]  /*9bc0*/  IMAD R25, R88, 0x2, R7 ;  /* 0x0000000258197824 */ /* 0x000fe200078e0207 */
[----:B------:R-:W-:Y:S02]  /*9bd0*/  LOP3.LUT R52, R4, 0x50, RZ, 0xfc, !PT ;  /* 0x0000005004347812 */ /* 0x000fe400078efcff */
[----:B------:R-:W-:Y:S01]  /*9be0*/  PLOP3.LUT P1, PT, PT, PT, UP2, 0x80, 0x8 ;  /* 0x000000000008781c */ /* 0x000fe20003f2f028 */
[----:B------:R-:W-:Y:S01]  /*9bf0*/  IMAD R12, R88, 0x2, R25 ;  /* 0x00000002580c7824 */ /* 0x000fe200078e0219 */
[----:B------:R-:W-:Y:S01]  /*9c00*/  PLOP3.LUT P3, PT, PT, PT, UP2, 0x80, 0x8 ;  /* 0x000000000008781c */ /* 0x000fe20003f6f028 */
[----:B------:R-:W-:Y:S01]  /*9c10*/  IMAD.MOV.U32 R79, RZ, RZ, R22 ;  /* 0x000000ffff4f7224 */ /* 0x000fe200078e0016 */
[----:B------:R-:W-:Y:S01]  /*9c20*/  ISETP.LT.AND P1, PT, R52, UR27, P1 ;  /* 0x0000001b34007c0c */ /* 0x000fe20008f21270 */
[----:B------:R-:W-:Y:S01]  /*9c30*/  IMAD R41, R88, 0x2, R12 ;  /* 0x0000000258297824 */ /* 0x000fe200078e020c */
[----:B------:R-:W-:-:S02]  /*9c40*/  LOP3.LUT R22, R4, 0x58, RZ, 0xfc, !PT ;  /* 0x0000005804167812 */ /* 0x000fc400078efcff */
[C---:B------:R-:W-:Y:S01]  /*9c50*/  LEA R75, P4, R7.reuse, R6, 0x1 ;  /* 0x00000006074b7211 */ /* 0x040fe200078808ff */
[----:B------:R-:W-:Y:S01]  /*9c60*/  IMAD R19, R88, 0x2, R41 ;  /* 0x0000000258137824 */ /* 0x000fe200078e0229 */
[----:B------:R-:W-:Y:S02]  /*9c70*/  ISETP.LT.AND P3, PT, R22, UR27, P3 ;  /* 0x0000001b16007c0c */ /* 0x000fe40009f61270 */
[----:B------:R-:W-:Y:S02]  /*9c80*/  LEA.HI.X.SX32 R7, R7, R5, 0x1, P4 ;  /* 0x0000000507077211 */ /* 0x000fe400020f0eff */
[----:B------:R-:W-:Y:S01]  /*9c90*/  PRMT R21, RZ, 0x7610, R21 ;  /* 0x00007610ff157816 */ /* 0x000fe20000000015 */
[----:B--2---:R-:W-:Y:S04]  /*9ca0*/  STL [R1+0x33c], R29 ;  /* 0x00033c1d01007387 */ /* 0x004fe80000100800 */
[----:B------:R0:W-:Y:S04]  /*9cb0*/  STL [R1+0xac8], R10 ;  /* 0x000ac80a01007387 */ /* 0x0001e80000100800 */
[----:B------:R2:W-:Y:S04]  /*9cc0*/  STL [R1+0xac4], R11 ;  /* 0x000ac40b01007387 */ /* 0x0005e80000100800 */
[----:B------:R-:W-:Y:S01]  /*9cd0*/  STL [R1+0xae8], R75 ;  /* 0x000ae84b01007387 */ /* 0x000fe20000100800 */
[----:B0-----:R-:W-:-:S03]  /*9ce0*/  @P1 IMAD.MOV.U32 R10, RZ, RZ, R75 ;  /* 0x000000ffff0a1224 */ /* 0x001fc600078e004b */
[----:B---3--:R0:W-:Y:S01]  /*9cf0*/  STL [R1+0x338], R50 ;  /* 0x0003383201007387 */ /* 0x0081e20000100800 */
[----:B--2---:R-:W-:-:S05]  /*9d00*/  @P1 IMAD.MOV.U32 R11, RZ, RZ, R7 ;  /* 0x000000ffff0b1224 */ /* 0x004fca00078e0007 */
[----:B------:R2:W3:Y:S01]  /*9d10*/  @P1 LDG.E.U16 R53, desc[UR10][R10.64] ;  /* 0x0000000a0a351981 */ /* 0x0004e2000c1e1500 */
[----:B0-----:R-:W-:-:S04]  /*9d20*/  LEA R50, P0, R19, R6, 0x1 ;  /* 0x0000000613327211 */ /* 0x001fc800078008ff */
[----:B------:R-:W-:Y:S01]  /*9d30*/  LEA.HI.X.SX32 R52, R19, R5, 0x1, P0 ;  /* 0x0000000513347211 */ /* 0x000fe200000f0eff */
[----:B--2---:R-:W-:-:S04]  /*9d40*/  @P3 IMAD.MOV.U32 R10, RZ, RZ, R50 ;  /* 0x000000ffff0a3224 */ /* 0x004fc800078e0032 */
[----:B------:R-:W-:-:S05]  /*9d50*/  @P3 IMAD.MOV.U32 R11, RZ, RZ, R52 ;  /* 0x000000ffff0b3224 */ /* 0x000fca00078e0034 */
[----:B------:R0:W2:Y:S01]  /*9d60*/  @P3 LDG.E.U16 R21, desc[UR10][R10.64] ;  /* 0x0000000a0a153981 */ /* 0x0000a2000c1e1500 */
[----:B------:R-:W-:Y:S02]  /*9d70*/  IMAD.MOV.U32 R57, RZ, RZ, R58 ;  /* 0x000000ffff397224 */ /* 0x000fe400078e003a */
[----:B------:R-:W-:Y:S02]  /*9d80*/  IMAD.MOV.U32 R58, RZ, RZ, R62 ;  /* 0x000000ffff3a7224 */ /* 0x000fe400078e003e */
[----:B------:R-:W-:Y:S02]  /*9d90*/  IMAD.MOV.U32 R62, RZ, RZ, R85 ;  /* 0x000000ffff3e7224 */ /* 0x000fe400078e0055 */
[----:B------:R-:W-:Y:S02]  /*9da0*/  IMAD.MOV.U32 R85, RZ, RZ, R23 ;  /* 0x000000ffff557224 */ /* 0x000fe400078e0017 */
[----:B------:R-:W-:Y:S02]  /*9db0*/  IMAD R23, R88, 0x2, R19 ;  /* 0x0000000258177824 */ /* 0x000fe400078e0213 */
[----:B------:R-:W-:-:S02]  /*9dc0*/  IMAD.MOV.U32 R56, RZ, RZ, R58 ;  /* 0x000000ffff387224 */ /* 0x000fc400078e003a */
[C---:B------:R-:W-:Y:S02]  /*9dd0*/  IMAD R29, R88.reuse, 0x2, R23 ;  /* 0x00000002581d7824 */ /* 0x040fe400078e0217 */
[----:B------:R-:W-:Y:S02]  /*9de0*/  IMAD.MOV.U32 R58, RZ, RZ, R20 ;  /* 0x000000ffff3a7224 */ /* 0x000fe400078e0014 */
[----:B------:R-:W-:Y:S02]  /*9df0*/  IMAD.MOV.U32 R20, RZ, RZ, R40 ;  /* 0x000000ffff147224 */ /* 0x000fe400078e0028 */
[----:B------:R-:W-:-:S04]  /*9e00*/  IMAD R40, R88, 0x2, R29 ;  /* 0x0000000258287824 */ /* 0x000fc800078e021d */
[----:B------:R-:W-:Y:S01]  /*9e10*/  IMAD R18, R88, 0x2, R40 ;  /* 0x0000000258127824 */ /* 0x000fe200078e0228 */
[----:B0-----:R-:W-:Y:S01]  /*9e20*/  LOP3.LUT R11, R4, 0x60, RZ, 0xfc, !PT ;  /* 0x00000060040b7812 */ /* 0x001fe200078efcff */
[----:B------:R-:W-:Y:S02]  /*9e30*/  IMAD.MOV.U32 R54, RZ, RZ, R79 ;  /* 0x000000ffff367224 */ /* 0x000fe400078e004f */
[C---:B------:R-:W-:Y:S01]  /*9e40*/  IMAD R22, R88.reuse, 0x2, R18 ;  /* 0x0000000258167824 */ /* 0x040fe200078e0212 */
[----:B------:R-:W-:Y:S01]  /*9e50*/  PLOP3.LUT P0, PT, PT, PT, UP2, 0x80, 0x8 ;  /* 0x000000000008781c */ /* 0x000fe20003f0f028 */
[----:B------:R-:W-:Y:S02]  /*9e60*/  IMAD.MOV.U32 R79, RZ, RZ, R86 ;  /* 0x000000ffff4f7224 */ /* 0x000fe400078e0056 */
[----:B------:R-:W-:Y:S02]  /*9e70*/  IMAD.MOV.U32 R86, RZ, RZ, R33 ;  /* 0x000000ffff567224 */ /* 0x000fe400078e0021 */
[----:B------:R-:W-:Y:S01]  /*9e80*/  IMAD R33, R88, 0x2, R22 ;  /* 0x0000000258217824 */ /* 0x000fe200078e0216 */
[----:B------:R-:W-:Y:S01]  /*9e90*/  LOP3.LUT R19, R4, 0x68, RZ, 0xfc, !PT ;  /* 0x0000006804137812 */ /* 0x000fe200078efcff */
[----:B------:R-:W-:Y:S01]  /*9ea0*/  IMAD.MOV.U32 R55, RZ, RZ, R64 ;  /* 0x000000ffff377224 */ /* 0x000fe200078e0040 */
[----:B------:R-:W-:Y:S01]  /*9eb0*/  PLOP3.LUT P1, PT, PT, PT, UP2, 0x80, 0x8 ;  /* 0x000000000008781c */ /* 0x000fe20003f2f028 */
[----:B------:R-:W-:Y:S01]  /*9ec0*/  IMAD.MOV.U32 R64, RZ, RZ, R43 ;  /* 0x000000ffff407224 */ /* 0x000fe200078e002b */
[----:B------:R-:W-:Y:S01]  /*9ed0*/  ISETP.LT.AND P0, PT, R11, UR27, P0 ;  /* 0x0000001b0b007c0c */ /* 0x000fe20008701270 */
[----:B------:R-:W-:Y:S01]  /*9ee0*/  IMAD R43, R88, 0x2, R33 ;  /* 0x00000002582b7824 */ /* 0x000fe200078e0221 */
[----:B------:R-:W-:-:S02]  /*9ef0*/  ISETP.LT.AND P1, PT, R19, UR27, P1 ;  /* 0x0000001b13007c0c */ /* 0x000fc40008f21270 */
[-C--:B------:R-:W-:Y:S01]  /*9f00*/  LEA R19, P3, R18, R6.reuse, 0x1 ;  /* 0x0000000612137211 */ /* 0x080fe200078608ff */
[----:B------:R-:W-:Y:S01]  /*9f10*/  IMAD R10, R88, 0x2, R43 ;  /* 0x00000002580a7824 */ /* 0x000fe200078e022b */
[----:B------:R0:W-:Y:S02]  /*9f20*/  STL [R1+0xb08], R50 ;  /* 0x000b083201007387 */ /* 0x0001e40000100800 */
[----:B------:R-:W-:Y:S02]  /*9f30*/  LEA.HI.X.SX32 R75, R18, R5, 0x1, P3 ;  /* 0x00000005124b7211 */ /* 0x000fe400018f0eff */
[----:B------:R-:W-:Y:S04]  /*9f40*/  STL [R1+0xae4], R7 ;  /* 0x000ae40701007387 */ /* 0x000fe80000100800 */
[----:B------:R4:W-:Y:S01]  /*9f50*/  STL [R1+0xb04], R52 ;  /* 0x000b043401007387 */ /* 0x0009e20000100800 */
[----:B0-----:R-:W-:Y:S01]  /*9f60*/  LEA R50, P4, R10, R6, 0x1 ;  /* 0x000000060a327211 */ /* 0x001fe200078808ff */
[----:B------:R-:W-:-:S03]  /*9f70*/  @P0 IMAD.MOV.U32 R18, RZ, RZ, R19 ;  /* 0x000000ffff120224 */ /* 0x000fc600078e0013 */
[----:B----4-:R-:W-:Y:S01]  /*9f80*/  LEA.HI.X.SX32 R52, R10, R5, 0x1, P4 ;  /* 0x000000050a347211 */ /* 0x010fe200020f0eff */
[----:B---3--:R-:W-:Y:S04]  /*9f90*/  STL [R1+0x334], R53 ;  /* 0x0003343501007387 */ /* 0x008fe80000100800 */
[----:B--2---:R-:W-:Y:S04]  /*9fa0*/  STL [R1+0x330], R21 ;  /* 0x0003301501007387 */ /* 0x004fe80000100800 */
[----:B------:R0:W-:Y:S02]  /*9fb0*/  STL [R1+0xb28], R19 ;  /* 0x000b281301007387 */ /* 0x0001e40000100800 */
[----:B0-----:R-:W-:-:S05]  /*9fc0*/  @P0 IMAD.MOV.U32 R19, RZ, RZ, R75 ;  /* 0x000000ffff130224 */ /* 0x001fca00078e004b */
[----:B------:R0:W2:Y:S02]  /*9fd0*/  @P0 LDG.E.U16 R74, desc[UR10][R18.64] ;  /* 0x0000000a124a0981 */ /* 0x0000a4000c1e1500 */
[----:B0-----:R-:W-:Y:S02]  /*9fe0*/  @P1 IMAD.MOV.U32 R18, RZ, RZ, R50 ;  /* 0x000000ffff121224 */ /* 0x001fe400078e0032 */
[----:B------:R-:W-:-:S05]  /*9ff0*/  @P1 IMAD.MOV.U32 R19, RZ, RZ, R52 ;  /* 0x000000ffff131224 */ /* 0x000fca00078e0034 */
[----:B------:R0:W3:Y:S01]  /*a000*/  @P1 LDG.E.U16 R48, desc[UR10][R18.64] ;  /* 0x0000000a12301981 */ /* 0x0000e2000c1e1500 */
[----:B------:R-:W-:Y:S01]  /*a010*/  IMAD R7, R88, 0x2, R10 ;  /* 0x0000000258077824 */ /* 0x000fe200078e020a */
[----:B------:R-:W-:Y:S01]  /*a020*/  LOP3.LUT R21, R4, 0x70, RZ, 0xfc, !PT ;  /* 0x0000007004157812 */ /* 0x000fe200078efcff */
[----:B------:R-:W-:Y:S01]  /*a030*/  IMAD.MOV.U32 R53, RZ, RZ, R54 ;  /* 0x000000ffff357224 */ /* 0x000fe200078e0036 */
[----:B------:R-:W-:Y:S01]  /*a040*/  PLOP3.LUT P3, PT, PT, PT, UP2, 0x80, 0x8 ;  /* 0x000000000008781c */ /* 0x000fe20003f6f028 */
[----:B------:R-:W-:Y:S02]  /*a050*/  IMAD R11, R88, 0x2, R7 ;  /* 0x00000002580b7824 */ /* 0x000fe400078e0207 */
[----:B------:R-:W-:Y:S02]  /*a060*/  IMAD.MOV.U32 R78, RZ, RZ, R55 ;  /* 0x000000ffff4e7224 */ /* 0x000fe400078e0037 */
[----:B------:R-:W-:Y:S02]  /*a070*/  IMAD.MOV.U32 R54, RZ, RZ, R79 ;  /* 0x000000ffff367224 */ /* 0x000fe400078e004f */
[----:B------:R-:W-:Y:S01]  /*a080*/  IMAD.MOV.U32 R55, RZ, RZ, R44 ;  /* 0x000000ffff377224 */ /* 0x000fe200078e002c */
[----:B------:R-:W-:Y:S01]  /*a090*/  ISETP.LT.AND P3, PT, R21, UR27, P3 ;  /* 0x0000001b15007c0c */ /* 0x000fe20009f61270 */
[----:B------:R-:W-:-:S02]  /*a0a0*/  IMAD.MOV.U32 R79, RZ, RZ, R56 ;  /* 0x000000ffff4f7224 */ /* 0x000fc400078e0038 */
[C---:B------:R-:W-:Y:S02]  /*a0b0*/  IMAD R44, R88.reuse, 0x2, R11 ;  /* 0x00000002582c7824 */ /* 0x040fe400078e020b */
[----:B------:R-:W-:Y:S02]  /*a0c0*/  IMAD.MOV.U32 R56, RZ, RZ, R59 ;  /* 0x000000ffff387224 */ /* 0x000fe400078e003b */
[----:B------:R-:W-:Y:S02]  /*a0d0*/  IMAD.MOV.U32 R59, RZ, RZ, R83 ;  /* 0x000000ffff3b7224 */ /* 0x000fe400078e0053 */
[----:B------:R-:W-:Y:S02]  /*a0e0*/  IMAD.MOV.U32 R83, RZ, RZ, R24 ;  /* 0x000000ffff537224 */ /* 0x000fe400078e0018 */
[----:B------:R-:W-:Y:S01]  /*a0f0*/  IMAD R24, R88, 0x2, R44 ;  /* 0x0000000258187824 */ /* 0x000fe200078e022c */
[----:B------:R-:W-:Y:S01]  /*a100*/  STL [R1+0xd78], R50 ;  /* 0x000d783201007387 */ /* 0x000fe20000100800 */
[----:B0-----:R-:W-:-:S02]  /*a110*/  LOP3.LUT R18, R4, 0x78, RZ, 0xfc, !PT ;  /* 0x0000007804127812 */ /* 0x001fc400078efcff */
[----:B------:R-:W-:Y:S01]  /*a120*/  PLOP3.LUT P0, PT, PT, PT, UP2, 0x80, 0x8 ;  /* 0x000000000008781c */ /* 0x000fe20003f0f028 */
[----:B------:R0:W-:Y:S03]  /*a130*/  STL [R1+0xb24], R75 ;  /* 0x000b244b01007387 */ /* 0x0001e60000100800 */
[----:B------:R-:W-:Y:S02]  /*a140*/  ISETP.LT.AND P0, PT, R18, UR27, P0 ;  /* 0x0000001b12007c0c */ /* 0x000fe40008701270 */
[----:B0-----:R-:W-:-:S04]  /*a150*/  LEA R75, P1, R24, R6, 0x1 ;  /* 0x00000006184b7211 */ /* 0x001fc800078208ff */
[----:B------:R-:W-:Y:S01]  /*a160*/  LEA.HI.X.SX32 R19, R24, R5, 0x1, P1 ;  /* 0x0000000518137211 */ /* 0x000fe200008f0eff */
[----:B------:R-:W-:-:S05]  /*a170*/  @P3 IMAD.MOV.U32 R18, RZ, RZ, R75 ;  /* 0x000000ffff123224 */ /* 0x000fca00078e004b */
[----:B------:R0:W4:Y:S01]  /*a180*/  @P3 LDG.E.U16 R49, desc[UR10][R18.64] ;  /* 0x0000000a12313981 */ /* 0x000122000c1e1500 */
[----:B------:R-:W-:-:S03]  /*a190*/  IMAD R21, R88, 0x2, R24 ;  /* 0x0000000258157824 */ /* 0x000fc600078e0218 */
[----:B------:R0:W-:Y:S01]  /*a1a0*/  STL [R1+0xd74], R52 ;  /* 0x000d743401007387 */ /* 0x0001e20000100800 */
[C---:B------:R-:W-:Y:S02]  /*a1b0*/  IMAD R10, R88.reuse, 0x2, R21 ;  /* 0x00000002580a7824 */ /* 0x040fe400078e0215 */
[----:B0-----:R-:W-:Y:S02]  /*a1c0*/  IMAD.MOV.U32 R52, RZ, RZ, R58 ;  /* 0x000000ffff347224 */ /* 0x001fe400078e003a */
[----:B------:R-:W-:Y:S02]  /*a1d0*/  IMAD.MOV.U32 R58, RZ, RZ, R62 ;  /* 0x000000ffff3a7224 */ /* 0x000fe400078e003e */
[----:B------:R-:W-:Y:S02]  /*a1e0*/  IMAD.MOV.U32 R62, RZ, RZ, R82 ;  /* 0x000000ffff3e7224 */ /* 0x000fe400078e0052 */
[----:B------:R-:W-:Y:S02]  /*a1f0*/  IMAD.MOV.U32 R82, RZ, RZ, R42 ;  /* 0x000000ffff527224 */ /* 0x000fe400078e002a */
[----:B------:R-:W-:-:S04]  /*a200*/  IMAD R42, R88, 0x2, R10 ;  /* 0x00000002582a7824 */ /* 0x000fc800078e020a */
[----:B------:R-:W-:Y:S01]  /*a210*/  IMAD R24, R88, 0x2, R42 ;  /* 0x0000000258187824 */ /* 0x000fe200078e022a */
[----:B------:R-:W-:-:S04]  /*a220*/  PRMT R51, RZ, 0x7610, R51 ;  /* 0x00007610ff337816 */ /* 0x000fc80000000033 */
[----:B------:R-:W-:Y:S01]  /*a230*/  LEA R18, P5, R24, R6, 0x1 ;  /* 0x0000000618127211 */ /* 0x000fe200078a08ff */
[----:B--2---:R0:W-:Y:S04]  /*a240*/  STL [R1+0x32c], R74 ;  /* 0x00032c4a01007387 */ /* 0x0041e80000100800 */
[----:B0-----:R-:W2:Y:S04]  /*a250*/  LDL.LU R74, [R1+0x60] ;  /* 0x00006000014a7983 */ /* 0x001ea80000300800 */
[----:B---3--:R-:W-:Y:S04]  /*a260*/  STL [R1+0x328], R48 ;  /* 0x0003283001007387 */ /* 0x008fe80000100800 */
[----:B------:R-:W-:Y:S04]  /*a270*/  STL [R1+0xd88], R75 ;  /* 0x000d884b01007387 */ /* 0x000fe80000100800 */
[----:B------:R0:W-:Y:S01]  /*a280*/  STL [R1+0xd84], R19 ;  /* 0x000d841301007387 */ /* 0x0001e20000100800 */
[----:B------:R-:W-:-:S03]  /*a290*/  PLOP3.LUT P1, PT, PT, PT, UP2, 0x80, 0x8 ;  /* 0x000000000008781c */ /* 0x000fc60003f2f028 */
[----:B------:R-:W3:Y:S01]  /*a2a0*/  LDL.LU R50, [R1+0x3c] ;  /* 0x00003c0001327983 */ /* 0x000ee20000300800 */
[----:B0-----:R-:W-:-:S05]  /*a2b0*/  LEA.HI.X.SX32 R19, R24, R5, 0x1, P5 ;  /* 0x0000000518137211 */ /* 0x001fca00028f0eff */
[----:B------:R0:W2:Y:S01]  /*a2c0*/  @P0 LDG.E.U16 R51, desc[UR10][R18.64] ;  /* 0x0000000a12330981 */ /* 0x0000a2000c1e1500 */
[----:B------:R-:W-:-:S04]  /*a2d0*/  LOP3.LUT R48, R4, 0x2, RZ, 0xfc, !PT ;  /* 0x0000000204307812 */ /* 0x000fc800078efcff */
[----:B------:R-:W-:Y:S02]  /*a2e0*/  ISETP.LT.AND P3, PT, R48, UR27, P1 ;  /* 0x0000001b30007c0c */ /* 0x000fe40008f61270 */
[C---:B------:R-:W-:Y:S01]  /*a2f0*/  LOP3.LUT R48, R4.reuse, 0xa, RZ, 0xfc, !PT ;  /* 0x0000000a04307812 */ /* 0x040fe200078efcff */
[----:B----4-:R4:W-:Y:S02]  /*a300*/  STL [R1+0x304], R49 ;  /* 0x0003043101007387 */ /* 0x0109e40000100800 */
[----:B----4-:R-:W-:-:S04]  /*a310*/  IMAD R49, R4, R88, RZ ;  /* 0x0000005804317224 */ /* 0x010fc800078e02ff */
[----:B------:R-:W-:-:S05]  /*a320*/  IMAD R49, R88, 0x2, R49 ;  /* 0x0000000258317824 */ /* 0x000fca00078e0231 */
[C---:B------:R-:W-:Y:S01]  /*a330*/  LEA R75, P4, R49.reuse, R6, 0x1 ;  /* 0x00000006314b7211 */ /* 0x040fe200078808ff */
[----:B------:R0:W-:Y:S03]  /*a340*/  STL [R1+0xd80], R18 ;  /* 0x000d801201007387 */ /* 0x0001e60000100800 */
[----:B------:R-:W-:Y:S01]  /*a350*/  LEA.HI.X.SX32 R49, R49, R5, 0x1, P4 ;  /* 0x0000000531317211 */ /* 0x000fe200020f0eff */
[----:B------:R-:W-:Y:S01]  /*a360*/  STL [R1+0x9b0], R75 ;  /* 0x0009b04b01007387 */ /* 0x000fe20000100800 */
[----:B------:R-:W-:-:S03]  /*a370*/  PRMT R4, RZ, 0x7610, R4 ;  /* 0x00007610ff047816 */ /* 0x000fc60000000004 */
[----:B------:R4:W-:Y:S01]  /*a380*/  STL [R1+0xd7c], R19 ;  /* 0x000d7c1301007387 */ /* 0x0009e20000100800 */
[----:B0-----:R-:W-:Y:S02]  /*a390*/  @P3 IMAD.MOV.U32 R18, RZ, RZ, R75 ;  /* 0x000000ffff123224 */ /* 0x001fe400078e004b */
[----:B----4-:R-:W-:-:S05]  /*a3a0*/  @P3 IMAD.MOV.U32 R19, RZ, RZ, R49 ;  /* 0x000000ffff133224 */ /* 0x010fca00078e0031 */
[----:B------:R0:W4:Y:S01]  /*a3b0*/  @P3 LDG.E.U16 R4, desc[UR10][R18.64] ;  /* 0x0000000a12043981 */ /* 0x000122000c1e1500 */
[----:B------:R-:W-:-:S04]  /*a3c0*/  PLOP3.LUT P1, PT, PT, PT, UP2, 0x80, 0x8 ;  /* 0x000000000008781c */ /* 0x000fc80003f2f028 */
[----:B------:R-:W-:Y:S02]  /*a3d0*/  ISETP.LT.AND P1, PT, R48, UR27, P1 ;  /* 0x0000001b30007c0c */ /* 0x000fe40008f21270 */
[----:B------:R-:W3:Y:S04]  /*a3e0*/  LDL.LU R48, [R1+0x19e8] ;  /* 0x0019e80001307983 */ /* 0x000ee80000300800 */
[----:B------:R0:W-:Y:S04]  /*a3f0*/  STL [R1+0x9ac], R49 ;  /* 0x0009ac3101007387 */ /* 0x0001e80000100800 */
[----:B--2---:R2:W-:Y:S04]  /*a400*/  STL [R1+0x2fc], R51 ;  /* 0x0002fc3301007387 */ /* 0x0045e80000100800 */
[----:B0-----:R-:W3:Y:S04]  /*a410*/  LDL.LU R49, [R1+0x19e4] ;  /* 0x0019e40001317983 */ /* 0x001ee80000300800 */
[----:B------:R-:W3:Y:S01]  /*a420*/  LDL.LU R75, [R1+0x19e0] ;  /* 0x0019e000014b7983 */ /* 0x000ee20000300800 */
[----:B--2---:R-:W-:-:S04]  /*a430*/  LEA R51, P4, R74, R6, 0x1 ;  /* 0x000000064a337211 */ /* 0x004fc800078808ff */
[----:B------:R-:W-:Y:S01]  /*a440*/  LEA.HI.X.SX32 R19, R74, R5, 0x1, P4 ;  /* 0x000000054a137211 */ /* 0x000fe200020f0eff */
[----:B----4-:R0:W-:Y:S02]  /*a450*/  STL [R1+0x300], R4 ;  /* 0x0003000401007387 */ /* 0x0101e40000100800 */
[----:B0-----:R-:W0:Y:S02]  /*a460*/  S2R R4, SR_TID.X ;  /* 0x0000000000047919 */ /* 0x001e240000002100 */
[----:B------:R-:W-:Y:S04]  /*a470*/  STL [R1+0x9d0], R51 ;  /* 0x0009d03301007387 */ /* 0x000fe80000100800 */
[----:B------:R-:W2:Y:S01]  /*a480*/  LDL.LU R74, [R1+0x19dc] ;  /* 0x0019dc00014a7983 */ /* 0x000ea20000300800 */
[----:B0-----:R-:W-:-:S04]  /*a490*/  SHF.R.U32.HI R4, RZ, 0x6, R4 ;  /* 0x00000006ff047819 */ /* 0x001fc80000011604 */
[----:B------:R-:W-:-:S04]  /*a4a0*/  SGXT.U32 R4, R4, 0x1 ;  /* 0x000000010404781a */ /* 0x000fc80000000000 */
[----:B------:R-:W-:Y:S02]  /*a4b0*/  LOP3.LUT R18, R4, 0x12, RZ, 0xfc, !PT ;  /* 0x0000001204127812 */ /* 0x000fe400078efcff */
[----:B---3--:R-:W-:-:S05]  /*a4c0*/  PRMT R75, RZ, 0x7610, R75 ;  /* 0x00007610ff4b7816 */ /* 0x008fca000000004b */
[----:B------:R0:W-:Y:S04]  /*a4d0*/  STL.S16 [R1+0x2f8], R75 ;  /* 0x0002f84b01007387 */ /* 0x0001e80000100600 */
[----:B------:R3:W-:Y:S01]  /*a4e0*/  STL [R1+0x9cc], R19 ;  /* 0x0009cc1301007387 */ /* 0x0007e20000100800 */
[----:B0-----:R-:W-:-:S03]  /*a4f0*/  LOP3.LUT R75, R4, 0x1a, RZ, 0xfc, !PT ;  /* 0x0000001a044b7812 */ /* 0x001fc600078efcff */
[----:B------:R-:W4:Y:S01]  /*a500*/  LDL R4, [R1+0x2f8] ;  /* 0x0002f80001047983 */ /* 0x000f220000100800 */
[----:B------:R-:W-:-:S04]  /*a510*/  PLOP3.LUT P0, PT, PT, PT, UP2, 0x80, 0x8 ;  /* 0x000000000008781c */ /* 0x000fc80003f0f028 */
[----:B------:R-:W-:Y:S01]  /*a520*/  ISETP.LT.AND P0, PT, R18, UR27, P0 ;  /* 0x0000001b12007c0c */ /* 0x000fe20008701270 */
[----:B------:R-:W-:Y:S02]  /*a530*/  @P1 IMAD.MOV.U32 R18, RZ, RZ, R51 ;  /* 0x000000ffff121224 */ /* 0x000fe400078e0033 */
[----:B------:R-:W2:Y:S04]  /*a540*/  LDL.LU R51, [R1+0x19d8] ;  /* 0x0019d80001337983 */ /* 0x000ea80000300800 */
[----:B----4-:R-:W4:Y:S01]  /*a550*/  @P1 LDG.E.U16 R4, desc[UR10][R18.64] ;  /* 0x0000000a12041981 */ /* 0x010f22000c1e1500 */
[----:B------:R-:W-:-:S03]  /*a560*/  PLOP3.LUT P3, PT, PT, PT, UP2, 0x80, 0x8 ;  /* 0x000000000008781c */ /* 0x000fc60003f6f028 */
[----:B----4-:R0:W-:Y:S04]  /*a570*/  @P1 STL [R1+0x2f8], R4 ;  /* 0x0002f80401001387 */ /* 0x0101e80000100800 */
[----:B---3--:R-:W3:Y:S01]  /*a580*/  LDL.LU R19, [R1+0x4c] ;  /* 0x00004c0001137983 */ /* 0x008ee20000300800 */
[----:B0-----:R-:W0:Y:S01]  /*a590*/  S2R R4, SR_TID.X ;  /* 0x0000000000047919 */ /* 0x001e220000002100 */
[----:B------:R-:W-:Y:S01]  /*a5a0*/  ISETP.LT.AND P3, PT, R75, UR27, P3 ;  /* 0x0000001b4b007c0c */ /* 0x000fe20009f61270 */
[----:B------:R-:W-:Y:S01]  /*a5b0*/  IMAD.MOV.U32 R75, RZ, RZ, R52 ;  /* 0x000000ffff4b7224 */ /* 0x000fe200078e0034 */
[----:B--2---:R-:W-:Y:S01]  /*a5c0*/  PRMT R51, RZ, 0x7610, R51 ;  /* 0x00007610ff337816 */ /* 0x004fe20000000033 */
[----:B------:R-:W-:Y:S02]  /*a5d0*/  IMAD.MOV.U32 R52, RZ, RZ, R55 ;  /* 0x000000ffff347224 */ /* 0x000fe400078e0037 */
[----:B------:R-:W-:-:S02]  /*a5e0*/  IMAD.MOV.U32 R55, RZ, RZ, R58 ;  /* 0x000000ffff377224 */ /* 0x000fc400078e003a */
[----:B------:R-:W-:Y:S01]  /*a5f0*/  IMAD.MOV.U32 R58, RZ, RZ, R32 ;  /* 0x000000ffff3a7224 */ /* 0x000fe200078e0020 */
[----:B------:R-:W-:Y:S02]  /*a600*/  PLOP3.LUT P1, PT, PT, PT, UP2, 0x80, 0x8 ;  /* 0x000000000008781c */ /* 0x000fe40003f2f028 */
[----:B------:R-:W-:Y:S02]  /*a610*/  PRMT R49, RZ, 0x7610, R49 ;  /* 0x00007610ff317816 */ /* 0x000fe40000000031 */
[----:B0-----:R-:W-:-:S04]  /*a620*/  SHF.R.U32.HI R4, RZ, 0x6, R4 ;  /* 0x00000006ff047819 */ /* 0x001fc80000011604 */
[----:B------:R-:W-:-:S04]  /*a630*/  SGXT.U32 R4, R4, 0x1 ;  /* 0x000000010404781a */ /* 0x000fc80000000000 */
[----:B------:R-:W-:Y:S02]  /*a640*/  LOP3.LUT R32, R4, 0x22, RZ, 0xfc, !PT ;  /* 0x0000002204207812 */ /* 0x000fe400078efcff */
[-C--:B------:R-:W-:Y:S02]  /*a650*/  LEA R4, P5, R50, R6.reuse, 0x1 ;  /* 0x0000000632047211 */ /* 0x080fe400078a08ff */
[----:B------:R-:W-:Y:S02]  /*a660*/  ISETP.LT.AND P1, PT, R32, UR27, P1 ;  /* 0x0000001b20007c0c */ /* 0x000fe40008f21270 */
[----:B------:R-:W-:Y:S02]  /*a670*/  LEA.HI.X.SX32 R50, R50, R5, 0x1, P5 ;  /* 0x0000000532327211 */ /* 0x000fe400028f0eff */
[----:B---3--:R-:W-:-:S04]  /*a680*/  LEA R18, P4, R19, R6, 0x1 ;  /* 0x0000000613127211 */ /* 0x008fc800078808ff */
[----:B------:R-:W-:Y:S01]  /*a690*/  LEA.HI.X.SX32 R19, R19, R5, 0x1, P4 ;  /* 0x0000000513137211 */ /* 0x000fe200020f0eff */
[----:B------:R0:W-:Y:S04]  /*a6a0*/  STL [R1+0x9f0], R18 ;  /* 0x0009f01201007387 */ /* 0x0001e80000100800 */
[----:B------:R0:W2:Y:S04]  /*a6b0*/  @P0 LDG.E.U16 R51, desc[UR10][R18.64] ;  /* 0x0000000a12330981 */ /* 0x0000a8000c1e1500 */
[----:B------:R-:W-:Y:S04]  /*a6c0*/  STL [R1+0xa10], R4 ;  /* 0x000a100401007387 */ /* 0x000fe80000100800 */
[----:B------:R3:W-:Y:S04]  /*a6d0*/  STL [R1+0x9ec], R19 ;  /* 0x0009ec1301007387 */ /* 0x0007e80000100800 */
[----:B------:R-:W4:Y:S01]  /*a6e0*/  LDL.LU R32, [R1+0x19d4] ;  /* 0x0019d40001207983 */ /* 0x000f220000300800 */
[----:B0-----:R-:W-:-:S02]  /*a6f0*/  @P3 IMAD.MOV.U32 R18, RZ, RZ, R4 ;  /* 0x000000ffff123224 */ /* 0x001fc400078e0004 */
[----:B---3--:R-:W-:-:S05]  /*a700*/  @P3 IMAD.MOV.U32 R19, RZ, RZ, R50 ;  /* 0x000000ffff133224 */ /* 0x008fca00078e0032 */
[----:B------:R0:W3:Y:S01]  /*a710*/  @P3 LDG.E.U16 R49, desc[UR10][R18.64] ;  /* 0x0000000a12313981 */ /* 0x0000e2000c1e1500 */
[----:B------:R-:W0:Y:S03]  /*a720*/  S2R R4, SR_TID.X ;  /* 0x0000000000047919 */ /* 0x000e260000002100 */
[----:B------:R0:W-:Y:S01]  /*a730*/  STL [R1+0xa0c], R50 ;  /* 0x000a0c3201007387 */ /* 0x0001e20000100800 */
[----:B------:R-:W-:Y:S02]  /*a740*/  PLOP3.LUT P0, PT, PT, PT, UP2, 0x80, 0x8 ;  /* 0x000000000008781c */ /* 0x000fe40003f0f028 */
[----:B0-----:R-:W-:-:S04]  /*a750*/  SHF.R.U32.HI R4, RZ, 0x6, R4 ;  /* 0x00000006ff047819 */ /* 0x001fc80000011604 */
[----:B------:R-:W-:-:S04]  /*a760*/  SGXT.U32 R4, R4, 0x1 ;  /* 0x000000010404781a */ /* 0x000fc80000000000 */
[----:B------:R-:W-:-:S04]  /*a770*/  LOP3.LUT R18, R4, 0x2a, RZ, 0xfc, !PT ;  /* 0x0000002a04127812 */ /* 0x000fc800078efcff */
[----:B------:R-:W-:Y:S01]  /*a780*/  ISETP.LT.AND P0, PT, R18, UR27, P0 ;  /* 0x0000001b12007c0c */ /* 0x000fe20008701270 */
[----:B--2---:R0:W-:Y:S04]  /*a790*/  STL [R1+0x2f4], R51 ;  /* 0x0002f43301007387 */ /* 0x0041e80000100800 */
[----:B------:R-:W2:Y:S01]  /*a7a0*/  LDL.LU R50, [R1+0x19d0] ;  /* 0x0019d00001327983 */ /* 0x000ea20000300800 */
[----:B0-----:R-:W-:Y:S02]  /*a7b0*/  IMAD.MOV.U32 R51, RZ, RZ, R75 ;  /* 0x000000ffff337224 */ /* 0x001fe400078e004b */
[----:B------:R-:W-:Y:S02]  /*a7c0*/  IMAD.MOV.U32 R75, RZ, RZ, R55 ;  /* 0x000000ffff4b7224 */ /* 0x000fe400078e0037 */
[----:B------:R-:W-:-:S02]  /*a7d0*/  IMAD.MOV.U32 R55, RZ, RZ, R57 ;  /* 0x000000ffff377224 */ /* 0x000fc400078e0039 */
[----:B------:R-:W-:Y:S02]  /*a7e0*/  IMAD.MOV.U32 R57, RZ, RZ, R61 ;  /* 0x000000ffff397224 */ /* 0x000fe400078e003d */
[----:B------:R-:W-:Y:S01]  /*a7f0*/  IMAD.MOV.U32 R61, RZ, RZ, R31 ;  /* 0x000000ffff3d7224 */ /* 0x000fe200078e001f */
[----:B----4-:R-:W-:-:S04]  /*a800*/  LEA R31, P4, R32, R6, 0x1 ;  /* 0x00000006201f7211 */ /* 0x010fc800078808ff */
[----:B------:R-:W-:Y:S01]  /*a810*/  LEA.HI.X.SX32 R19, R32, R5, 0x1, P4 ;  /* 0x0000000520137211 */ /* 0x000fe200020f0eff */
[----:B------:R0:W-:Y:S01]  /*a820*/  STL [R1+0xa30], R31 ;  /* 0x000a301f01007387 */ /* 0x0001e20000100800 */
[----:B------:R-:W-:-:S03]  /*a830*/  @P1 IMAD.MOV.U32 R18, RZ, RZ, R31 ;  /* 0x000000ffff121224 */ /* 0x000fc600078e001f */
[----:B---3--:R-:W-:Y:S04]  /*a840*/  STL [R1+0x2f0], R49 ;  /* 0x0002f03101007387 */ /* 0x008fe80000100800 */
[----:B------:R3:W-:Y:S04]  /*a850*/  STL [R1+0xa2c], R19 ;  /* 0x000a2c1301007387 */ /* 0x0007e80000100800 */
[----:B0-----:R-:W4:Y:S01]  /*a860*/  LDL.LU R31, [R1+0x19cc] ;  /* 0x0019cc00011f7983 */ /* 0x001f220000300800 */
[----:B------:R-:W-:-:S06]  /*a870*/  PRMT R74, RZ, 0x7610, R74 ;  /* 0x00007610ff4a7816 */ /* 0x000fcc000000004a */
[----:B------:R4:W3:Y:S01]  /*a880*/  @P1 LDG.E.U16 R74, desc[UR10][R18.64] ;  /* 0x0000000a124a1981 */ /* 0x0008e2000c1e1500 */
[----:B--2---:R-:W-:Y:S02]  /*a890*/  PRMT R50, RZ, 0x7610, R50 ;  /* 0x00007610ff327816 */ /* 0x004fe40000000032 */
[----:B----4-:R-:W-:-:S04]  /*a8a0*/  LEA R18, P4, R31, R6, 0x1 ;  /* 0x000000061f127211 */ /* 0x010fc800078808ff */
[----:B---3--:R-:W-:-:S05]  /*a8b0*/  LEA.HI.X.SX32 R19, R31, R5, 0x1, P4 ;  /* 0x000000051f137211 */ /* 0x008fca00020f0eff */
[----:B------:R0:W2:Y:S01]  /*a8c0*/  @P0 LDG.E.U16 R50, desc[UR10][R18.64] ;  /* 0x0000000a12320981 */ /* 0x0000a2000c1e1500 */
[----:B------:R-:W-:Y:S02]  /*a8d0*/  LOP3.LUT R49, R4, 0x32, RZ, 0xfc, !PT ;  /* 0x0000003204317812 */ /* 0x000fe400078efcff */
[----:B------:R-:W-:-:S04]  /*a8e0*/  PLOP3.LUT P3, PT, PT, PT, UP2, 0x80, 0x8 ;  /* 0x000000000008781c */ /* 0x000fc80003f6f028 */
[----:B------:R-:W-:Y:S02]  /*a8f0*/  ISETP.LT.AND P3, PT, R49, UR27, P3 ;  /* 0x0000001b31007c0c */ /* 0x000fe40009f61270 */
[----:B------:R-:W-:Y:S02]  /*a900*/  LOP3.LUT R49, R4, 0x3a, RZ, 0xfc, !PT ;  /* 0x0000003a04317812 */ /* 0x000fe400078efcff */
[----:B------:R-:W-:Y:S01]  /*a910*/  LEA R4, P5, R30, R6, 0x1 ;  /* 0x000000061e047211 */ /* 0x000fe200078a08ff */
[----:B------:R3:W-:Y:S01]  /*a920*/  STL [R1+0x2ec], R74 ;  /* 0x0002ec4a01007387 */ /* 0x0007e20000100800 */
[----:B------:R-:W-:-:S03]  /*a930*/  PLOP3.LUT P1, PT, PT, PT, UP2, 0x80, 0x8 ;  /* 0x000000000008781c */ /* 0x000fc60003f2f028 */
[----:B------:R-:W-:Y:S01]  /*a940*/  STL [R1+0xa50], R18 ;  /* 0x000a501201007387 */ /* 0x000fe20000100800 */
[----:B------:R-:W-:-:S03]  /*a950*/  ISETP.LT.AND P1, PT, R49, UR27, P1 ;  /* 0x0000001b31007c0c */ /* 0x000fc60008f21270 */
[----:B------:R-:W-:Y:S01]  /*a960*/  STL [R1+0xa70], R4 ;  /* 0x000a700401007387 */ /* 0x000fe20000100800 */
[----:B---3--:R-:W-:-:S03]  /*a970*/  LEA.HI.X.SX32 R74, R30, R5, 0x1, P5 ;  /* 0x000000051e4a7211 */ /* 0x008fc600028f0eff */
[----:B------:R0:W-:Y:S04]  /*a980*/  STL [R1+0xa4c], R19 ;  /* 0x000a4c1301007387 */ /* 0x0001e80000100800 */
[----:B------:R-:W3:Y:S04]  /*a990*/  LDL.LU R49, [R1+0x19c8] ;  /* 0x0019c80001317983 */ /* 0x000ee80000300800 */
[----:B------:R4:W-:Y:S01]  /*a9a0*/  STL [R1+0xa6c], R74 ;  /* 0x000a6c4a01007387 */ /* 0x0009e20000100800 */
[----:B0-----:R-:W-:Y:S01]  /*a9b0*/  @P3 IMAD.MOV.U32 R19, RZ, RZ, R74 ;  /* 0x000000ffff133224 */ /* 0x001fe200078e004a */
[----:B------:R-:W-:Y:S01]  /*a9c0*/  PRMT R48, RZ, 0x7610, R48 ;  /* 0x00007610ff307816 */ /* 0x000fe20000000030 */
[----:B------:R-:W-:-:S05]  /*a9d0*/  @P3 IMAD.MOV.U32 R18, RZ, RZ, R4 ;  /* 0x000000ffff123224 */ /* 0x000fca00078e0004 */
[----:B------:R0:W3:Y:S04]  /*a9e0*/  @P3 LDG.E.U16 R48, desc[UR10][R18.64] ;  /* 0x0000000a12303981 */ /* 0x0000e8000c1e1500 */
[----:B--2---:R2:W-:Y:S04]  /*a9f0*/  STL [R1+0x2e8], R50 ;  /* 0x0002e83201007387 */ /* 0x0045e80000100800 */
[----:B----4-:R-:W4:Y:S01]  /*aa00*/  LDL.LU R74, [R1+0x19c4] ;  /* 0x0019c400014a7983 */ /* 0x010f220000300800 */
[----:B------:R-:W1:Y:S01]  /*aa10*/  S2R R4, SR_TID.X ;  /* 0x0000000000047919 */ /* 0x000e620000002100 */
[----:B------:R-:W-:-:S02]  /*aa20*/  PLOP3.LUT P0, PT, PT, PT, UP2, 0x80, 0x8 ;  /* 0x000000000008781c */ /* 0x000fc40003f0f028 */
[----:B--2---:R-:W-:-:S04]  /*aa30*/  LEA R50, P4, R28, R6, 0x1 ;  /* 0x000000061c327211 */ /* 0x004fc800078808ff */
[----:B0-----:R-:W-:Y:S01]  /*aa40*/  LEA.HI.X.SX32 R19, R28, R5, 0x1, P4 ;  /* 0x000000051c137211 */ /* 0x001fe200020f0eff */
[----:B------:R0:W-:Y:S01]  /*aa50*/  STL [R1+0xa90], R50 ;  /* 0x000a903201007387 */ /* 0x0001e20000100800 */
[----:B-1----:R-:W-:-:S04]  /*aa60*/  SHF.R.U32.HI R4, RZ, 0x6, R4 ;  /* 0x00000006ff047819 */ /* 0x002fc80000011604 */
[----:B------:R-:W-:-:S04]  /*aa70*/  SGXT.U32 R4, R4, 0x1 ;  /* 0x000000010404781a */ /* 0x000fc80000000000 */
[----:B------:R-:W-:-:S04]  /*aa80*/  LOP3.LUT R18, R4, 0x42, RZ, 0xfc, !PT ;  /* 0x0000004204127812 */ /* 0x000fc800078efcff */
[----:B------:R-:W-:Y:S01]  /*aa90*/  ISETP.LT.AND P0, PT, R18, UR27, P0 ;  /* 0x0000001b12007c0c */ /* 0x000fe20008701270 */
[----:B------:R-:W-:Y:S01]  /*aaa0*/  @P1 IMAD.MOV.U32 R18, RZ, RZ, R50 ;  /* 0x000000ffff121224 */ /* 0x000fe200078e0032 */
[----:B---3--:R-:W-:Y:S04]  /*aab0*/  STL [R1+0x2e4], R48 ;  /* 0x0002e43001007387 */ /* 0x008fe80000100800 */
[----:B------:R1:W-:Y:S04]  /*aac0*/  STL [R1+0xa8c], R19 ;  /* 0x000a8c1301007387 */ /* 0x0003e80000100800 */
[----:B0-----:R-:W2:Y:S01]  /*aad0*/  LDL.LU R50, [R1+0x19c0] ;  /* 0x0019c00001327983 */ /* 0x001ea20000300800 */
[----:B----4-:R-:W-:-:S06]  /*aae0*/  PRMT R74, RZ, 0x7610, R74 ;  /* 0x00007610ff4a7816 */ /* 0x010fcc000000004a */
[----:B------:R0:W3:Y:S01]  /*aaf0*/  @P1 LDG.E.U16 R74, desc[UR10][R18.64] ;  /* 0x0000000a124a1981 */ /* 0x0000e2000c1e1500 */
[----:B------:R-:W-:Y:S02]  /*ab00*/  PRMT R49, RZ, 0x7610, R49 ;  /* 0x00007610ff317816 */ /* 0x000fe40000000031 */
[----:B0-----:R-:W-:-:S04]  /*ab10*/  LEA R18, P4, R26, R6, 0x1 ;  /* 0x000000061a127211 */ /* 0x001fc800078808ff */
[----:B-1----:R-:W-:-:S05]  /*ab20*/  LEA.HI.X.SX32 R19, R26, R5, 0x1, P4 ;  /* 0x000000051a137211 */ /* 0x002fca00020f0eff */
[----:B------:R0:W4:Y:S01]  /*ab30*/  @P0 LDG.E.U16 R49, desc[UR10][R18.64] ;  /* 0x0000000a12310981 */ /* 0x000122000c1e1500 */
[----:B------:R-:W-:Y:S02]  /*ab40*/  LOP3.LUT R48, R4, 0x4a, RZ, 0xfc, !PT ;  /* 0x0000004a04307812 */ /* 0x000fe400078efcff */
[----:B------:R-:W-:-:S04]  /*ab50*/  PLOP3.LUT P3, PT, PT, PT, UP2, 0x80, 0x8 ;  /* 0x000000000008781c */ /* 0x000fc80003f6f028 */
[----:B------:R-:W-:Y:S02]  /*ab60*/  ISETP.LT.AND P3, PT, R48, UR27, P3 ;  /* 0x0000001b30007c0c */ /* 0x000fe40009f61270 */
[----:B------:R-:W-:Y:S02]  /*ab70*/  LOP3.LUT R48, R4, 0x52, RZ, 0xfc, !PT ;  /* 0x0000005204307812 */ /* 0x000fe400078efcff */
[C---:B------:R-:W-:Y:S02]  /*ab80*/  LEA R4, P5, R27.reuse, R6, 0x1 ;  /* 0x000000061b047211 */ /* 0x040fe400078a08ff */
[----:B--2---:R-:W-:Y:S01]  /*ab90*/  PRMT R50, RZ, 0x7610, R50 ;  /* 0x00007610ff327816 */ /* 0x004fe20000000032 */
[----:B---3--:R1:W-:Y:S04]  /*aba0*/  STL [R1+0x2e0], R74 ;  /* 0x0002e04a01007387 */ /* 0x0083e80000100800 */
[----:B------:R0:W-:Y:S01]  /*abb0*/  STL [R1+0xab0], R18 ;  /* 0x000ab01201007387 */ /* 0x0001e20000100800 */
[----:B-1----:R-:W-:-:S03]  /*abc0*/  LEA.HI.X.SX32 R74, R27, R5, 0x1, P5 ;  /* 0x000000051b4a7211 */ /* 0x002fc600028f0eff */
[----:B------:R-:W-:Y:S01]  /*abd0*/  STL [R1+0xad0], R4 ;  /* 0x000ad00401007387 */ /* 0x000fe20000100800 */
[----:B0-----:R-:W-:-:S03]  /*abe0*/  @P3 IMAD.MOV.U32 R18, RZ, RZ, R4 ;  /* 0x000000ffff123224 */ /* 0x001fc600078e0004 */
[----:B------:R0:W-:Y:S02]  /*abf0*/  STL [R1+0xaac], R19 ;  /* 0x000aac1301007387 */ /* 0x0001e40000100800 */
[----:B0-----:R-:W-:-:S05]  /*ac00*/  @P3 IMAD.MOV.U32 R19, RZ, RZ, R74 ;  /* 0x000000ffff133224 */ /* 0x001fca00078e004a */
[----:B------:R0:W2:Y:S01]  /*ac10*/  @P3 LDG.E.U16 R50, desc[UR10][R18.64] ;  /* 0x0000000a12323981 */ /* 0x0000a2000c1e1500 */
[----:B------:R-:W-:-:S04]  /*ac20*/  PLOP3.LUT P1, PT, PT, PT, UP2, 0x80, 0x8 ;  /* 0x000000000008781c */ /* 0x000fc80003f2f028 */
[----:B------:R-:W-:Y:S02]  /*ac30*/  ISETP.LT.AND P1, PT, R48, UR27, P1 ;  /* 0x0000001b30007c0c */ /* 0x000fe40008f21270 */
[----:B------:R-:W3:Y:S04]  /*ac40*/  LDL.LU R48, [R1+0x19bc] ;  /* 0x0019bc0001307983 */ /* 0x000ee80000300800 */
[----:B------:R1:W-:Y:S04]  /*ac50*/  STL [R1+0xacc], R74 ;  /* 0x000acc4a01007387 */ /* 0x0003e80000100800 */
[----:B----4-:R4:W-:Y:S01]  /*ac60*/  STL [R1+0x2dc], R49 ;  /* 0x0002dc3101007387 */ /* 0x0109e20000100800 */
[----:B------:R-:W0:Y:S03]  /*ac70*/  S2R R4, SR_TID.X ;  /* 0x0000000000047919 */ /* 0x000e260000002100 */
[----:B-1----:R-:W3:Y:S01]  /*ac80*/  LDL.LU R74, [R1+0x19b8] ;  /* 0x0019b800014a7983 */ /* 0x002ee20000300800 */
[----:B----4-:R-:W-:-:S02]  /*ac90*/  LEA R49, P4, R25, R6, 0x1 ;  /* 0x0000000619317211 */ /* 0x010fc400078808ff */
[----:B------:R-:W-:Y:S02]  /*aca0*/  PLOP3.LUT P0, PT, PT, PT, UP2, 0x80, 0x8 ;  /* 0x000000000008781c */ /* 0x000fe40003f0f028 */
[----:B0-----:R-:W-:Y:S01]  /*acb0*/  LEA.HI.X.SX32 R19, R25, R5, 0x1, P4 ;  /* 0x0000000519137211 */ /* 0x001fe200020f0eff */
[----:B------:R0:W-:Y:S01]  /*acc0*/  STL [R1+0xaf0], R49 ;  /* 0x000af03101007387 */ /* 0x0001e20000100800 */
[----:B------:R-:W-:-:S04]  /*acd0*/  SHF.R.U32.HI R4, RZ, 0x6, R4 ;  /* 0x00000006ff047819 */ /* 0x000fc80000011604 */
[----:B------:R-:W-:-:S04]  /*ace0*/  SGXT.U32 R4, R4, 0x1 ;  /* 0x000000010404781a */ /* 0x000fc80000000000 */
[----:B------:R-:W-:-:S04]  /*acf0*/  LOP3.LUT R18, R4, 0x5a, RZ, 0xfc, !PT ;  /* 0x0000005a04127812 */ /* 0x000fc800078efcff */
[----:B------:R-:W-:Y:S01]  /*ad00*/  ISETP.LT.AND P0, PT, R18, UR27, P0 ;  /* 0x0000001b12007c0c */ /* 0x000fe20008701270 */
[----:B------:R-:W-:Y:S01]  /*ad10*/  @P1 IMAD.MOV.U32 R18, RZ, RZ, R49 ;  /* 0x000000ffff121224 */ /* 0x000fe200078e0031 */
[----:B--2---:R-:W-:Y:S04]  /*ad20*/  STL [R1+0x2d8], R50 ;  /* 0x0002d83201007387 */ /* 0x004fe80000100800 */
[----:B------:R1:W-:Y:S04]  /*ad30*/  STL [R1+0xaec], R19 ;  /* 0x000aec1301007387 */ /* 0x0003e80000100800 */
[----:B0-----:R-:W2:Y:S01]  /*ad40*/  LDL.LU R49, [R1+0x19b4] ;  /* 0x0019b40001317983 */ /* 0x001ea20000300800 */
[----:B---3--:R-:W-:-:S06]  /*ad50*/  PRMT R74, RZ, 0x7610, R74 ;  /* 0x00007610ff4a7816 */ /* 0x008fcc000000004a */
[----:B------:R0:W3:Y:S02]  /*ad60*/  @P1 LDG.E.U16 R74, desc[UR10][R18.64] ;  /* 0x0000000a124a1981 */ /* 0x0000e4000c1e1500 */
[----:B0-----:R-:W-:-:S04]  /*ad70*/  LEA R18, P4, R23, R6, 0x1 ;  /* 0x0000000617127211 */ /* 0x001fc800078808ff */
[----:B-1----:R-:W-:Y:S02]  /*ad80*/  LEA.HI.X.SX32 R19, R23, R5, 0x1, P4 ;  /* 0x0000000517137211 */ /* 0x002fe400020f0eff */
[----:B------:R-:W-:Y:S02]  /*ad90*/  LOP3.LUT R50, R4, 0x62, RZ, 0xfc, !PT ;  /* 0x0000006204327812 */ /* 0x000fe400078efcff */
[----:B------:R-:W-:-:S04]  /*ada0*/  PLOP3.LUT P3, PT, PT, PT, UP2, 0x80, 0x8 ;  /* 0x000000000008781c */ /* 0x000fc80003f6f028 */
[----:B------:R-:W-:Y:S02]  /*adb0*/  ISETP.LT.AND P3, PT, R50, UR27, P3 ;  /* 0x0000001b32007c0c */ /* 0x000fe40009f61270 */
[----:B--2---:R-:W-:-:S06]  /*adc0*/  PRMT R49, RZ, 0x7610, R49 ;  /* 0x00007610ff317816 */ /* 0x004fcc0000000031 */
[----:B------:R0:W2:Y:S01]  /*add0*/  @P0 LDG.E.U16 R49, desc[UR10][R18.64] ;  /* 0x0000000a12310981 */ /* 0x0000a2000c1e1500 */
[----:B------:R-:W-:Y:S02]  /*ade0*/  LOP3.LUT R50, R4, 0x6a, RZ, 0xfc, !PT ;  /* 0x0000006a04327812 */ /* 0x000fe400078efcff */
[----:B------:R-:W-:-:S04]  /*adf0*/  PLOP3.LUT P1, PT, PT, PT, UP2, 0x80, 0x8 ;  /* 0x000000000008781c */ /* 0x000fc80003f2f028 */
[----:B------:R-:W-:Y:S01]  /*ae00*/  ISETP.LT.AND P1, PT, R50, UR27, P1 ;  /* 0x0000001b32007c0c */ /* 0x000fe20008f21270 */
[----:B---3--:R1:W-:Y:S04]  /*ae10*/  STL [R1+0x2d4], R74 ;  /* 0x0002d44a01007387 */ /* 0x0083e80000100800 */
[----:B------:R-:W-:Y:S01]  /*ae20*/  STL [R1+0xb10], R18 ;  /* 0x000b101201007387 */ /* 0x000fe20000100800 */
[----:B-1----:R-:W-:-:S04]  /*ae30*/  LEA R74, P5, R22, R6, 0x1 ;  /* 0x00000006164a7211 */ /* 0x002fc800078a08ff */
[----:B------:R-:W-:Y:S01]  /*ae40*/  LEA.HI.X.SX32 R4, R22, R5, 0x1, P5 ;  /* 0x0000000516047211 */ /* 0x000fe200028f0eff */
[----:B------:R-:W-:Y:S04]  /*ae50*/  STL [R1+0xb30], R74 ;  /* 0x000b304a01007387 */ /* 0x000fe80000100800 */
[----:B------:R0:W-:Y:S04]  /*ae60*/  STL [R1+0xb0c], R19 ;  /* 0x000b0c1301007387 */ /* 0x0001e80000100800 */
[----:B------:R-:W3:Y:S01]  /*ae70*/  LDL.LU R50, [R1+0x19b0] ;  /* 0x0019b00001327983 */ /* 0x000ee20000300800 */
[----:B------:R-:W-:-:S03]  /*ae80*/  PRMT R47, RZ, 0x7610, R47 ;  /* 0x00007610ff2f7816 */ /* 0x000fc6000000002f */
[----:B------:R1:W-:Y:S01]  /*ae90*/  STL [R1+0xb2c], R4 ;  /* 0x000b2c0401007387 */ /* 0x0003e20000100800 */
[----:B0-----:R-:W-:Y:S02]  /*aea0*/  @P3 IMAD.MOV.U32 R19, RZ, RZ, R4 ;  /* 0x000000ffff133224 */ /* 0x001fe400078e0004 */
[----:B------:R-:W-:-:S05]  /*aeb0*/  @P3 IMAD.MOV.U32 R18, RZ, RZ, R74 ;  /* 0x000000ffff123224 */ /* 0x000fca00078e004a */
[----:B------:R0:W4:Y:S01]  /*aec0*/  @P3 LDG.E.U16 R47, desc[UR10][R18.64] ;  /* 0x0000000a122f3981 */ /* 0x000122000c1e1500 */
[----:B-1----:R-:W1:Y:S01]  /*aed0*/  S2R R4, SR_TID.X ;  /* 0x0000000000047919 */ /* 0x002e620000002100 */
[----:B------:R-:W-:Y:S02]  /*aee0*/  PLOP3.LUT P3, PT, PT, PT, UP2, 0x80, 0x8 ;  /* 0x000000000008781c */ /* 0x000fe40003f6f028 */
[----:B------:R-:W-:Y:S02]  /*aef0*/  PRMT R48, RZ, 0x7610, R48 ;  /* 0x00007610ff307816 */ /* 0x000fe40000000030 */
[----:B-1----:R-:W-:-:S04]  /*af00*/  SHF.R.U32.HI R4, RZ, 0x6, R4 ;  /* 0x00000006ff047819 */ /* 0x002fc80000011604 */
[----:B------:R-:W-:-:S04]  /*af10*/  SGXT.U32 R4, R4, 0x1 ;  /* 0x000000010404781a */ /* 0x000fc80000000000 */
[----:B0-----:R-:W-:-:S04]  /*af20*/  LOP3.LUT R18, R4, 0x72, RZ, 0xfc, !PT ;  /* 0x0000007204127812 */ /* 0x001fc800078efcff */
[----:B------:R-:W-:Y:S01]  /*af30*/  ISETP.LT.AND P3, PT, R18, UR27, P3 ;  /* 0x0000001b12007c0c */ /* 0x000fe20009f61270 */
[----:B--2---:R0:W-:Y:S02]  /*af40*/  STL [R1+0x2d0], R49 ;  /* 0x0002d03101007387 */ /* 0x0041e40000100800 */
[----:B0-----:R-:W-:-:S04]  /*af50*/  LEA R49, P0, R7, R6, 0x1 ;  /* 0x0000000607317211 */ /* 0x001fc800078008ff */
[----:B------:R-:W-:Y:S01]  /*af60*/  LEA.HI.X.SX32 R7, R7, R5, 0x1, P0 ;  /* 0x0000000507077211 */ /* 0x000fe200000f0eff */
[----:B------:R-:W-:-:S04]  /*af70*/  @P1 IMAD.MOV.U32 R18, RZ, RZ, R49 ;  /* 0x000000ffff121224 */ /* 0x000fc800078e0031 */
[----:B------:R-:W-:-:S05]  /*af80*/  @P1 IMAD.MOV.U32 R19, RZ, RZ, R7 ;  /* 0x000000ffff131224 */ /* 0x000fca00078e0007 */
[----:B------:R0:W2:Y:S01]  /*af90*/  @P1 LDG.E.U16 R48, desc[UR10][R18.64] ;  /* 0x0000000a12301981 */ /* 0x0000a2000c1e1500 */
[----:B------:R-:W-:-:S03]  /*afa0*/  PLOP3.LUT P0, PT, PT, PT, UP2, 0x80, 0x8 ;  /* 0x000000000008781c */ /* 0x000fc60003f0f028 */
[----:B------:R-:W-:Y:S01]  /*afb0*/  STL [R1+0xb48], R49 ;  /* 0x000b483101007387 */ /* 0x000fe20000100800 */
[----:B0-----:R-:W-:-:S03]  /*afc0*/  LOP3.LUT R19, R4, 0x4, RZ, 0xfc, !PT ;  /* 0x0000000404137812 */ /* 0x001fc600078efcff */
[----:B----4-:R0:W-:Y:S02]  /*afd0*/  STL [R1+0x2cc], R47 ;  /* 0x0002cc2f01007387 */ /* 0x0101e40000100800 */
[----:B0-----:R-:W-:-:S04]  /*afe0*/  LOP3.LUT R47, R4, 0x7a, RZ, 0xfc, !PT ;  /* 0x0000007a042f7812 */ /* 0x001fc800078efcff */
[----:B------:R-:W-:Y:S01]  /*aff0*/  ISETP.LT.AND P1, PT, R47, UR27, P0 ;  /* 0x0000001b2f007c0c */ /* 0x000fe20008721270 */
[----:B------:R-:W-:Y:S02]  /*b000*/  IMAD R47, R4, R88, RZ ;  /* 0x00000058042f7224 */ /* 0x000fe400078e02ff */
[----:B------:R-:W0:Y:S01]  /*b010*/  S2R R4, SR_TID.X ;  /* 0x0000000000047919 */ /* 0x000e220000002100 */
[C---:B------:R-:W-:Y:S01]  /*b020*/  LEA R18, P4, R21.reuse, R6, 0x1 ;  /* 0x0000000615127211 */ /* 0x040fe200078808ff */
[----:B------:R1:W-:Y:S01]  /*b030*/  STL [R1+0xb44], R7 ;  /* 0x000b440701007387 */ /* 0x0003e20000100800 */
[----:B------:R-:W-:Y:S01]  /*b040*/  PRMT R46, RZ, 0x7610, R46 ;  /* 0x00007610ff2e7816 */ /* 0x000fe2000000002e */
[----:B-1----:R-:W-:Y:S01]  /*b050*/  IMAD R7, R88, 0x2, R24 ;  /* 0x0000000258077824 */ /* 0x002fe200078e0218 */
[----:B------:R-:W-:-:S04]  /*b060*/  LEA.HI.X.SX32 R19, R21, R5, 0x1, P4 ;  /* 0x0000000515137211 */ /* 0x000fc800020f0eff */
[----:B------:R-:W-:Y:S02]  /*b070*/  LEA R74, P5, R7, R6, 0x1 ;  /* 0x00000006074a7211 */ /* 0x000fe400078a08ff */
[----:B------:R-:W-:Y:S02]  /*b080*/  PLOP3.LUT P0, PT, PT, PT, UP2, 0x80, 0x8 ;  /* 0x000000000008781c */ /* 0x000fe40003f0f028 */
[----:B0-----:R-:W-:-:S04]  /*b090*/  SHF.R.U32.HI R4, RZ, 0x6, R4 ;  /* 0x00000006ff047819 */ /* 0x001fc80000011604 */
[----:B------:R-:W-:-:S04]  /*b0a0*/  SGXT.U32 R4, R4, 0x1 ;  /* 0x000000010404781a */ /* 0x000fc80000000000 */
[----:B------:R-:W-:-:S04]  /*b0b0*/  LOP3.LUT R4, R4, 0x4, RZ, 0xfc, !PT ;  /* 0x0000000404047812 */ /* 0x000fc800078efcff */
[----:B------:R-:W-:Y:S02]  /*b0c0*/  ISETP.LT.AND P0, PT, R4, UR27, P0 ;  /* 0x0000001b04007c0c */ /* 0x000fe40008701270 */
[----:B---3--:R-:W-:-:S06]  /*b0d0*/  PRMT R50, RZ, 0x7610, R50 ;  /* 0x00007610ff327816 */ /* 0x008fcc0000000032 */
[----:B------:R0:W3:Y:S04]  /*b0e0*/  @P3 LDG.E.U16 R50, desc[UR10][R18.64] ;  /* 0x0000000a12323981 */ /* 0x0000e8000c1e1500 */
[----:B--2---:R1:W-:Y:S04]  /*b0f0*/  STL [R1+0x2c8], R48 ;  /* 0x0002c83001007387 */ /* 0x0043e80000100800 */
[----:B-1----:R-:W2:Y:S04]  /*b100*/  LDL.LU R48, [R1+0x50] ;  /* 0x0000500001307983 */ /* 0x002ea80000300800 */
[----:B------:R-:W4:Y:S04]  /*b110*/  LDL.LU R49, [R1+0x40] ;  /* 0x0000400001317983 */ /* 0x000f280000300800 */
[----:B------:R-:W-:Y:S04]  /*b120*/  STL [R1+0xd68], R18 ;  /* 0x000d681201007387 */ /* 0x000fe80000100800 */
[----:B------:R1:W-:Y:S04]  /*b130*/  STL.S16 [R1+0x2c0], R46 ;  /* 0x0002c02e01007387 */ /* 0x0003e80000100600 */
[----:B------:R-:W-:Y:S01]  /*b140*/  STL [R1+0xd70], R74 ;  /* 0x000d704a01007387 */ /* 0x000fe20000100800 */
[----:B-1----:R-:W-:-:S03]  /*b150*/  LEA.HI.X.SX32 R46, R7, R5, 0x1, P5 ;  /* 0x00000005072e7211 */ /* 0x002fc600028f0eff */
[----:B------:R1:W-:Y:S04]  /*b160*/  STL [R1+0xd64], R19 ;  /* 0x000d641301007387 */ /* 0x0003e80000100800 */
[----:B------:R3:W-:Y:S04]  /*b170*/  STL [R1+0xd6c], R46 ;  /* 0x000d6c2e01007387 */ /* 0x0007e80000100800 */
[----:B------:R-:W2:Y:S01]  /*b180*/  LDL R4, [R1+0x2c0] ;  /* 0x0002c00001047983 */ /* 0x000ea20000100800 */
[----:B0-----:R-:W-:Y:S02]  /*b190*/  @P1 IMAD.MOV.U32 R18, RZ, RZ, R74 ;  /* 0x000000ffff121224 */ /* 0x001fe400078e004a */
[----:B-1----:R-:W-:Y:S01]  /*b1a0*/  @P1 IMAD.MOV.U32 R19, RZ, RZ, R46 ;  /* 0x000000ffff131224 */ /* 0x002fe200078e002e */
[----:B---3--:R0:W-:Y:S04]  /*b1b0*/  STL [R1+0x2c4], R50 ;  /* 0x0002c43201007387 */ /* 0x0081e80000100800 */
[----:B------:R-:W3:Y:S04]  /*b1c0*/  LDL.LU R46, [R1+0x19ac] ;  /* 0x0019ac00012e7983 */ /* 0x000ee80000300800 */
[----:B------:R-:W3:Y:S04]  /*b1d0*/  LDL.LU R74, [R1+0x19a8] ;  /* 0x0019a800014a7983 */ /* 0x000ee80000300800 */
[----:B--2---:R1:W2:Y:S01]  /*b1e0*/  @P1 LDG.E.U16 R4, desc[UR10][R18.64] ;  /* 0x0000000a12041981 */ /* 0x0042a2000c1e1500 */
[----:B------:R-:W-:-:S04]  /*b1f0*/  IMAD R47, R88, 0x2, R47 ;  /* 0x00000002582f7824 */ /* 0x000fc800078e022f */
[----:B------:R-:W-:-:S05]  /*b200*/  IMAD R47, R88, 0x2, R47 ;  /* 0x00000002582f7824 */ /* 0x000fca00078e022f */
[----:B0-----:R-:W-:-:S04]  /*b210*/  LEA R50, P3, R47, R6, 0x1 ;  /* 0x000000062f327211 */ /* 0x001fc800078608ff */
[----:B-1----:R-:W-:Y:S02]  /*b220*/  LEA.HI.X.SX32 R19, R47, R5, 0x1, P3 ;  /* 0x000000052f137211 */ /* 0x002fe400018f0eff */
[----:B---3--:R-:W-:Y:S01]  /*b230*/  PRMT R74, RZ, 0x7610, R74 ;  /* 0x00007610ff4a7816 */ /* 0x008fe2000000004a */
[----:B--2---:R0:W-:Y:S02]  /*b240*/  @P1 STL [R1+0x2c0], R4 ;  /* 0x0002c00401001387 */ /* 0x0041e40000100800 */
[----:B0-----:R-:W0:Y:S01]  /*b250*/  S2R R4, SR_TID.X ;  /* 0x0000000000047919 */ /* 0x001e220000002100 */
[----:B------:R-:W-:Y:S01]  /*b260*/  PLOP3.LUT P1, PT, PT, PT, UP2, 0x80, 0x8 ;  /* 0x000000000008781c */ /* 0x000fe20003f2f028 */
[----:B------:R1:W-:Y:S04]  /*b270*/  STL [R1+0x9b8], R50 ;  /* 0x0009b83201007387 */ /* 0x0003e80000100800 */
[----:B------:R2:W-:Y:S01]  /*b280*/  STL [R1+0x9b4], R19 ;  /* 0x0009b41301007387 */ /* 0x0005e20000100800 */
[----:B0-----:R-:W-:-:S04]  /*b290*/  SHF.R.U32.HI R4, RZ, 0x6, R4 ;  /* 0x00000006ff047819 */ /* 0x001fc80000011604 */
[----:B------:R-:W-:-:S04]  /*b2a0*/  SGXT.U32 R4, R4, 0x1 ;  /* 0x000000010404781a */ /* 0x000fc80000000000 */
[----:B------:R-:W-:-:S04]  /*b2b0*/  LOP3.LUT R18, R4, 0xc, RZ, 0xfc, !PT ;  /* 0x0000000c04127812 */ /* 0x000fc800078efcff */
[----:B------:R-:W-:Y:S01]  /*b2c0*/  ISETP.LT.AND P1, PT, R18, UR27, P1 ;  /* 0x0000001b12007c0c */ /* 0x000fe20008f21270 */
[----:B------:R-:W-:Y:S02]  /*b2d0*/  @P0 IMAD.MOV.U32 R18, RZ, RZ, R50 ;  /* 0x000000ffff120224 */ /* 0x000fe400078e0032 */
[----:B-1----:R-:W3:Y:S04]  /*b2e0*/  LDL.LU R50, [R1+0x19a4] ;  /* 0x0019a40001327983 */ /* 0x002ee80000300800 */
[----:B------:R0:W4:Y:S04]  /*b2f0*/  @P0 LDG.E.U16 R74, desc[UR10][R18.64] ;  /* 0x0000000a124a0981 */ /* 0x000128000c1e1500 */
[----:B--2---:R-:W0:Y:S01]  /*b300*/  LDL.LU R19, [R1+0x5c] ;  /* 0x00005c0001137983 */ /* 0x004e220000300800 */
[----:B------:R-:W-:-:S02]  /*b310*/  LOP3.LUT R47, R4, 0x14, RZ, 0xfc, !PT ;  /* 0x00000014042f7812 */ /* 0x000fc400078efcff */
[----:B------:R-:W-:-:S04]  /*b320*/  PLOP3.LUT P3, PT, PT, PT, UP2, 0x80, 0x8 ;  /* 0x000000000008781c */ /* 0x000fc80003f6f028 */
[----:B------:R-:W-:Y:S02]  /*b330*/  ISETP.LT.AND P3, PT, R47, UR27, P3 ;  /* 0x0000001b2f007c0c */ /* 0x000fe40009f61270 */
[----:B------:R-:W-:Y:S02]  /*b340*/  LOP3.LUT R47, R4, 0x1c, RZ, 0xfc, !PT ;  /* 0x0000001c042f7812 */ /* 0x000fe400078efcff */
[----:B------:R-:W-:Y:S02]  /*b350*/  PRMT R4, RZ, 0x7610, R4 ;  /* 0x00007610ff047816 */ /* 0x000fe40000000004 */
[----:B---3--:R-:W-:Y:S02]  /*b360*/  PRMT R50, RZ, 0x7610, R50 ;  /* 0x00007610ff327816 */ /* 0x008fe40000000032 */
[----:B0-----:R-:W-:-:S04]  /*b370*/  LEA R18, P4, R19, R6, 0x1 ;  /* 0x0000000613127211 */ /* 0x001fc800078808ff */
[----:B------:R-:W-:-:S05]  /*b380*/  LEA.HI.X.SX32 R19, R19, R5, 0x1, P4 ;  /* 0x0000000513137211 */ /* 0x000fca00020f0eff */
[----:B------:R0:W2:Y:S04]  /*b390*/  @P1 LDG.E.U16 R50, desc[UR10][R18.64] ;  /* 0x0000000a12321981 */ /* 0x0000a8000c1e1500 */
[----:B----4-:R1:W-:Y:S04]  /*b3a0*/  STL [R1+0x2bc], R74 ;  /* 0x0002bc4a01007387 */ /* 0x0103e80000100800 */
[----:B------:R0:W-:Y:S01]  /*b3b0*/  STL [R1+0x9d8], R18 ;  /* 0x0009d81201007387 */ /* 0x0001e20000100800 */
[----:B-1----:R-:W-:-:S04]  /*b3c0*/  LEA R74, P5, R48, R6, 0x1 ;  /* 0x00000006304a7211 */ /* 0x002fc800078a08ff */
[----:B------:R-:W-:Y:S01]  /*b3d0*/  LEA.HI.X.SX32 R48, R48, R5, 0x1, P5 ;  /* 0x0000000530307211 */ /* 0x000fe200028f0eff */
[----:B------:R-:W-:Y:S01]  /*b3e0*/  STL [R1+0x9f8], R74 ;  /* 0x0009f84a01007387 */ /* 0x000fe20000100800 */
[----:B0-----:R-:W-:-:S03]  /*b3f0*/  @P3 IMAD.MOV.U32 R18, RZ, RZ, R74 ;  /* 0x000000ffff123224 */ /* 0x001fc600078e004a */
[----:B------:R0:W-:Y:S02]  /*b400*/  STL [R1+0x9d4], R19 ;  /* 0x0009d41301007387 */ /* 0x0001e40000100800 */
[----:B0-----:R-:W-:-:S05]  /*b410*/  @P3 IMAD.MOV.U32 R19, RZ, RZ, R48 ;  /* 0x000000ffff133224 */ /* 0x001fca00078e0030 */
[----:B------:R-:W3:Y:S01]  /*b420*/  @P3 LDG.E.U16 R4, desc[UR10][R18.64] ;  /* 0x0000000a12043981 */ /* 0x000ee2000c1e1500 */
[----:B------:R-:W-:-:S04]  /*b430*/  PLOP3.LUT P0, PT, PT, PT, UP2, 0x80, 0x8 ;  /* 0x000000000008781c */ /* 0x000fc80003f0f028 */
[----:B------:R-:W-:Y:S02]  /*b440*/  ISETP.LT.AND P0, PT, R47, UR27, P0 ;  /* 0x0000001b2f007c0c */ /* 0x000fe40008701270 */
[----:B------:R-:W4:Y:S04]  /*b450*/  LDL.LU R47, [R1+0x19a0] ;  /* 0x0019a000012f7983 */ /* 0x000f280000300800 */
[----:B------:R0:W-:Y:S04]  /*b460*/  STL [R1+0x9f4], R48 ;  /* 0x0009f43001007387 */ /* 0x0001e80000100800 */
[----:B--2---:R-:W-:Y:S04]  /*b470*/  STL [R1+0x2b8], R50 ;  /* 0x0002b83201007387 */ /* 0x004fe80000100800 */
[----:B0-----:R-:W2:Y:S04]  /*b480*/  LDL.LU R48, [R1+0x199c] ;  /* 0x00199c0001307983 */ /* 0x001ea80000300800 */
[----:B------:R-:W2:Y:S04]  /*b490*/  LDL.LU R74, [R1+0x1998] ;  /* 0x00199800014a7983 */ /* 0x000ea80000300800 */
[----:B---3--:R0:W-:Y:S02]  /*b4a0*/  STL [R1+0x2b4], R4 ;  /* 0x0002b40401007387 */ /* 0x0081e40000100800 */
[----:B0-----:R-:W0:Y:S01]  /*b4b0*/  S2R R4, SR_TID.X ;  /* 0x0000000000047919 */ /* 0x001e220000002100 */
[----:B------:R-:W-:-:S02]  /*b4c0*/  IMAD.MOV.U32 R50, RZ, RZ, R51 ;  /* 0x000000ffff327224 */ /* 0x000fc400078e0033 */
[----:B------:R-:W-:Y:S02]  /*b4d0*/  IMAD.MOV.U32 R51, RZ, RZ, R75 ;  /* 0x000000ffff337224 */ /* 0x000fe400078e004b */
[----:B------:R-:W-:Y:S02]  /*b4e0*/  IMAD.MOV.U32 R75, RZ, RZ, R78 ;  /* 0x000000ffff4b7224 */ /* 0x000fe400078e004e */
[----:B------:R-:W-:Y:S01]  /*b4f0*/  IMAD.MOV.U32 R78, RZ, RZ, R20 ;  /* 0x000000ffff4e7224 */ /* 0x000fe200078e0014 */
[----:B------:R-:W-:-:S04]  /*b500*/  LEA R20, P4, R49, R6, 0x1 ;  /* 0x0000000631147211 */ /* 0x000fc800078808ff */
[----:B------:R-:W-:Y:S01]  /*b510*/  LEA.HI.X.SX32 R19, R49, R5, 0x1, P4 ;  /* 0x0000000531137211 */ /* 0x000fe200020f0eff */
[----:B------:R-:W-:Y:S04]  /*b520*/  STL [R1+0xa18], R20 ;  /* 0x000a181401007387 */ /* 0x000fe80000100800 */
[----:B------:R-:W3:Y:S01]  /*b530*/  LDL.LU R49, [R1+0x1994] ;  /* 0x0019940001317983 */ /* 0x000ee20000300800 */
[----:B0-----:R-:W-:-:S04]  /*b540*/  SHF.R.U32.HI R4, RZ, 0x6, R4 ;  /* 0x00000006ff047819 */ /* 0x001fc80000011604 */
[----:B------:R-:W-:-:S04]  /*b550*/  SGXT.U32 R4, R4, 0x1 ;  /* 0x000000010404781a */ /* 0x000fc80000000000 */
[----:B------:R-:W-:Y:S02]  /*b560*/  LOP3.LUT R18, R4, 0x24, RZ, 0xfc, !PT ;  /* 0x0000002404127812 */ /* 0x000fe400078efcff */
[----:B--2---:R-:W-:-:S05]  /*b570*/  PRMT R74, RZ, 0x7610, R74 ;  /* 0x00007610ff4a7816 */ /* 0x004fca000000004a */
[----:B------:R0:W-:Y:S04]  /*b580*/  STL.S16 [R1+0x2b0], R74 ;  /* 0x0002b04a01007387 */ /* 0x0001e80000100600 */
[----:B------:R-:W-:Y:S01]  /*b590*/  STL [R1+0xa14], R19 ;  /* 0x000a141301007387 */ /* 0x000fe20000100800 */
[----:B0-----:R-:W-:-:S03]  /*b5a0*/  LOP3.LUT R74, R4, 0x2c, RZ, 0xfc, !PT ;  /* 0x0000002c044a7812 */ /* 0x001fc600078efcff */
[----:B------:R-:W2:Y:S01]  /*b5b0*/  LDL R4, [R1+0x2b0] ;  /* 0x0002b00001047983 */ /* 0x000ea20000100800 */
[----:B------:R-:W-:-:S04]  /*b5c0*/  PLOP3.LUT P1, PT, PT, PT, UP2, 0x80, 0x8 ;  /* 0x000000000008781c */ /* 0x000fc80003f2f028 */
[----:B------:R-:W-:Y:S01]  /*b5d0*/  ISETP.LT.AND P1, PT, R18, UR27, P1 ;  /* 0x0000001b12007c0c */ /* 0x000fe20008f21270 */
[----:B------:R-:W-:Y:S02]  /*b5e0*/  @P0 IMAD.MOV.U32 R18, RZ, RZ, R20 ;  /* 0x000000ffff120224 */ /* 0x000fe400078e0014 */
[----:B------:R-:W4:Y:S04]  /*b5f0*/  LDL.LU R20, [R1+0x1990] ;  /* 0x0019900001147983 */ /* 0x000f280000300800 */
[----:B--2---:R4:W2:Y:S01]  /*b600*/  @P0 LDG.E.U16 R4, desc[UR10][R18.64] ;  /* 0x0000000a12040981 */ /* 0x0048a2000c1e1500 */
[----:B---3--:R-:W-:Y:S02]  /*b610*/  PRMT R49, RZ, 0x7610, R49 ;  /* 0x00007610ff317816 */ /* 0x008fe40000000031 */
[----:B----4-:R-:W-:Y:S01]  /*b620*/  LEA R18, P4, R20, R6, 0x1 ;  /* 0x0000000614127211 */ /* 0x010fe200078808ff */
[----:B--2---:R0:W-:Y:S02]  /*b630*/  @P0 STL [R1+0x2b0], R4 ;  /* 0x0002b00401000387 */ /* 0x0041e40000100800 */
[----:B0-----:R-:W0:Y:S02]  /*b640*/  S2R R4, SR_TID.X ;  /* 0x0000000000047919 */ /* 0x001e240000002100 */
[----:B0-----:R-:W-:-:S04]  /*b650*/  SHF.R.U32.HI R4, RZ, 0x6, R4 ;  /* 0x00000006ff047819 */ /* 0x001fc80000011604 */
[----:B------:R-:W-:-:S04]  /*b660*/  SGXT.U32 R4, R4, 0x1 ;  /* 0x000000010404781a */ /* 0x000fc80000000000 */
[----:B------:R-:W-:Y:S02]  /*b670*/  LOP3.LUT R19, R4, 0x34, RZ, 0xfc, !PT ;  /* 0x0000003404137812 */ /* 0x000fe400078efcff */
[----:B------:R-:W-:-:S05]  /*b680*/  LEA.HI.X.SX32 R19, R20, R5, 0x1, P4 ;  /* 0x0000000514137211 */ /* 0x000fca00020f0eff */
[----:B------:R0:W2:Y:S01]  /*b690*/  @P1 LDG.E.U16 R49, desc[UR10][R18.64] ;  /* 0x0000000a12311981 */ /* 0x0000a2000c1e1500 */
[----:B------:R-:W-:-:S04]  /*b6a0*/  PLOP3.LUT P3, PT, PT, PT, UP2, 0x80, 0x8 ;  /* 0x000000000008781c */ /* 0x000fc80003f6f028 */
[----:B------:R-:W-:Y:S02]  /*b6b0*/  ISETP.LT.AND P3, PT, R74, UR27, P3 ;  /* 0x0000001b4a007c0c */ /* 0x000fe40009f61270 */
[C---:B------:R-:W-:Y:S01]  /*b6c0*/  LEA R4, P5, R17.reuse, R6, 0x1 ;  /* 0x0000000611047211 */ /* 0x040fe200078a08ff */
[----:B------:R0:W-:Y:S03]  /*b6d0*/  STL [R1+0xa38], R18 ;  /* 0x000a381201007387 */ /* 0x0001e60000100800 */
[----:B------:R-:W-:Y:S01]  /*b6e0*/  LEA.HI.X.SX32 R74, R17, R5, 0x1, P5 ;  /* 0x00000005114a7211 */ /* 0x000fe200028f0eff */
[----:B------:R-:W-:Y:S01]  /*b6f0*/  STL [R1+0xa58], R4 ;  /* 0x000a580401007387 */ /* 0x000fe20000100800 */
[----:B------:R-:W-:-:S03]  /*b700*/  PRMT R47, RZ, 0x7610, R47 ;  /* 0x00007610ff2f7816 */ /* 0x000fc6000000002f */
[----:B------:R1:W-:Y:S02]  /*b710*/  STL [R1+0xa34], R19 ;  /* 0x000a341301007387 */ /* 0x0003e40000100800 */
[----:B0-----:R-:W-:Y:S02]  /*b720*/  @P3 IMAD.MOV.U32 R18, RZ, RZ, R4 ;  /* 0x000000ffff123224 */ /* 0x001fe400078e0004 */
[----:B-1----:R-:W-:-:S05]  /*b730*/  @P3 IMAD.MOV.U32 R19, RZ, RZ, R74 ;  /* 0x000000ffff133224 */ /* 0x002fca00078e004a */
[----:B------:R-:W3:Y:S01]  /*b740*/  @P3 LDG.E.U16 R47, desc[UR10][R18.64] ;  /* 0x0000000a122f3981 */ /* 0x000ee2000c1e1500 */
[----:B------:R-:W0:Y:S03]  /*b750*/  S2R R17, SR_TID.X ;  /* 0x0000000000117919 */ /* 0x000e260000002100 */
[----:B--2---:R1:W-:Y:S04]  /*b760*/  STL [R1+0x2ac], R49 ;  /* 0x0002ac3101007387 */ /* 0x0043e80000100800 */
[----:B-1----:R-:W2:Y:S04]  /*b770*/  LDL.LU R49, [R1+0x198c] ;  /* 0x00198c0001317983 */ /* 0x002ea80000300800 */
[----:B------:R1:W-:Y:S04]  /*b780*/  STL [R1+0xa54], R74 ;  /* 0x000a544a01007387 */ /* 0x0003e80000100800 */
[----:B-1----:R-:W4:Y:S01]  /*b790*/  LDL.LU R74, [R1+0x1988] ;  /* 0x00198800014a7983 */ /* 0x002f220000300800 */
[----:B0-----:R-:W-:-:S04]  /*b7a0*/  SHF.R.U32.HI R17, RZ, 0x6, R17 ;  /* 0x00000006ff117819 */ /* 0x001fc80000011611 */
[----:B------:R-:W-:Y:S02]  /*b7b0*/  SGXT.U32 R17, R17, 0x1 ;  /* 0x000000011111781a */ /* 0x000fe40000000000 */
[----:B------:R-:W-:Y:S02]  /*b7c0*/  PLOP3.LUT P0, PT, PT, PT, UP2, 0x80, 0x8 ;  /* 0x000000000008781c */ /* 0x000fe40003f0f028 */
[----:B------:R-:W-:-:S04]  /*b7d0*/  LOP3.LUT R17, R17, 0x34, RZ, 0xfc, !PT ;  /* 0x0000003411117812 */ /* 0x000fc800078efcff */
[----:B------:R-:W-:Y:S02]  /*b7e0*/  ISETP.LT.AND P0, PT, R17, UR27, P0 ;  /* 0x0000001b11007c0c */ /* 0x000fe40008701270 */
[C---:B------:R-:W-:Y:S01]  /*b7f0*/  LEA R17, P4, R16.reuse, R6, 0x1 ;  /* 0x0000000610117211 */ /* 0x040fe200078808ff */
[----:B---3--:R-:W-:Y:S03]  /*b800*/  STL [R1+0x2a8], R47 ;  /* 0x0002a82f01007387 */ /* 0x008fe60000100800 */
[----:B------:R-:W-:Y:S01]  /*b810*/  LEA.HI.X.SX32 R16, R16, R5, 0x1, P4 ;  /* 0x0000000510107211 */ /* 0x000fe200020f0eff */
[----:B------:R0:W-:Y:S04]  /*b820*/  STL [R1+0xa78], R17 ;  /* 0x000a781101007387 */ /* 0x0001e80000100800 */
[----:B------:R1:W-:Y:S02]  /*b830*/  STL [R1+0xa74], R16 ;  /* 0x000a741001007387 */ /* 0x0003e40000100800 */
[----:B0-----:R-:W-:-:S04]  /*b840*/  @P0 LOP3.LUT R17, R17, R16, RZ, 0x3c, !PT ;  /* 0x0000001011110212 */ /* 0x001fc800078e3cff */
[----:B-1----:R-:W-:-:S04]  /*b850*/  @P0 LOP3.LUT R16, R17, R16, RZ, 0x3c, !PT ;  /* 0x0000001011100212 */ /* 0x002fc800078e3cff */
[----:B------:R-:W-:Y:S01]  /*b860*/  @P0 LOP3.LUT R17, R17, R16, RZ, 0x3c, !PT ;  /* 0x0000001011110212 */ /* 0x000fe200078e3cff */
[----:B------:R-:W0:Y:S02]  /*b870*/  S2R R4, SR_TID.X ;  /* 0x0000000000047919 */ /* 0x000e240000002100 */
[----:B0-----:R-:W-:-:S04]  /*b880*/  SHF.R.U32.HI R4, RZ, 0x6, R4 ;  /* 0x00000006ff047819 */ /* 0x001fc80000011604 */
[----:B------:R-:W-:-:S04]  /*b890*/  SGXT.U32 R4, R4, 0x1 ;  /* 0x000000010404781a */ /* 0x000fc80000000000 */
[----:B------:R-:W-:Y:S02]  /*b8a0*/  LOP3.LUT R47, R4, 0x3c, RZ, 0xfc, !PT ;  /* 0x0000003c042f7812 */ /* 0x000fe400078efcff */
[----:B----4-:R-:W-:-:S06]  /*b8b0*/  PRMT R74, RZ, 0x7610, R74 ;  /* 0x00007610ff4a7816 */ /* 0x010fcc000000004a */
[----:B------:R-:W3:Y:S01]  /*b8c0*/  @P0 LDG.E.U16 R74, desc[UR10][R16.64] ;  /* 0x0000000a104a0981 */ /* 0x000ee2000c1e1500 */
[----:B------:R-:W-:Y:S02]  /*b8d0*/  LOP3.LUT R47, R4, 0x44, RZ, 0xfc, !PT ;  /* 0x00000044042f7812 */ /* 0x000fe400078efcff */
[----:B------:R-:W0:Y:S01]  /*b8e0*/  S2R R4, SR_TID.X ;  /* 0x0000000000047919 */ /* 0x000e220000002100 */
[----:B------:R-:W-:Y:S02]  /*b8f0*/  PLOP3.LUT P1, PT, PT, PT, UP2, 0x80, 0x8 ;  /* 0x000000000008781c */ /* 0x000fe40003f2f028 */
[----:B0-----:R-:W-:-:S04]  /*b900*/  SHF.R.U32.HI R4, RZ, 0x6, R4 ;  /* 0x00000006ff047819 */ /* 0x001fc80000011604 */
[----:B------:R-:W-:-:S04]  /*b910*/  SGXT.U32 R4, R4, 0x1 ;  /* 0x000000010404781a */ /* 0x000fc80000000000 */
[----:B------:R-:W-:-:S04]  /*b920*/  LOP3.LUT R4, R4, 0x3c, RZ, 0xfc, !PT ;  /* 0x0000003c04047812 */ /* 0x000fc800078efcff */
[----:B------:R-:W-:Y:S02]  /*b930*/  ISETP.LT.AND P1, PT, R4, UR27, P1 ;  /* 0x0000001b04007c0c */ /* 0x000fe40008f21270 */
[----:B------:R-:W0:Y:S02]  /*b940*/  S2R R4, SR_TID.X ;  /* 0x0000000000047919 */ /* 0x000e240000002100 */
[----:B0-----:R-:W-:-:S04]  /*b950*/  SHF.R.U32.HI R4, RZ, 0x6, R4 ;  /* 0x00000006ff047819 */ /* 0x001fc80000011604 */
[----:B------:R-:W-:Y:S02]  /*b960*/  SGXT.U32 R4, R4, 0x1 ;  /* 0x000000010404781a */ /* 0x000fe40000000000 */
[----:B------:R-:W-:Y:S02]  /*b970*/  PLOP3.LUT P3, PT, PT, PT, UP2, 0x80, 0x8 ;  /* 0x000000000008781c */ /* 0x000fe40003f6f028 */
[----:B------:R-:W-:Y:S02]  /*b980*/  PLOP3.LUT P0, PT, PT, PT, UP2, 0x80, 0x8 ;  /* 0x000000000008781c */ /* 0x000fe40003f0f028 */
[----:B------:R-:W-:Y:S02]  /*b990*/  ISETP.LT.AND P3, PT, R47, UR27, P3 ;  /* 0x0000001b2f007c0c */ /* 0x000fe40009f61270 */
[----:B------:R-:W-:Y:S02]  /*b9a0*/  LEA R47, P4, R15, R6, 0x1 ;  /* 0x000000060f2f7211 */ /* 0x000fe400078808ff */
[----:B------:R-:W-:-:S02]  /*b9b0*/  PRMT R48, RZ, 0x7610, R48 ;  /* 0x00007610ff307816 */ /* 0x000fc40000000030 */
[----:B------:R-:W-:Y:S01]  /*b9c0*/  LEA.HI.X.SX32 R15, R15, R5, 0x1, P4 ;  /* 0x000000050f0f7211 */ /* 0x000fe200020f0eff */
[----:B---3--:R0:W-:Y:S02]  /*b9d0*/  STL [R1+0x284], R74 ;  /* 0x0002844a01007387 */ /* 0x0081e40000100800 */
[----:B0-----:R-:W-:Y:S02]  /*b9e0*/  LOP3.LUT R74, R4, 0x4c, RZ, 0xfc, !PT ;  /* 0x0000004c044a7812 */ /* 0x001fe400078efcff */
[----:B------:R-:W-:-:S04]  /*b9f0*/  LEA R4, P5, R14, R6, 0x1 ;  /* 0x000000060e047211 */ /* 0x000fc800078a08ff */
[----:B------:R-:W-:Y:S02]  /*ba00*/  LEA.HI.X.SX32 R74, R14, R5, 0x1, P5 ;  /* 0x000000050e4a7211 */ /* 0x000fe400028f0eff */
[----:B------:R-:W0:Y:S02]  /*ba10*/  S2R R14, SR_TID.X ;  /* 0x00000000000e7919 */ /* 0x000e240000002100 */
[----:B0-----:R-:W-:-:S04]  /*ba20*/  SHF.R.U32.HI R14, RZ, 0x6, R14 ;  /* 0x00000006ff0e7819 */ /* 0x001fc8000001160e */
[----:B------:R-:W-:-:S04]  /*ba30*/  SGXT.U32 R14, R14, 0x1 ;  /* 0x000000010e0e781a */ /* 0x000fc80000000000 */
[----:B------:R-:W-:-:S04]  /*ba40*/  LOP3.LUT R14, R14, 0x4c, RZ, 0xfc, !PT ;  /* 0x0000004c0e0e7812 */ /* 0x000fc800078efcff */
[----:B------:R-:W-:Y:S01]  /*ba50*/  ISETP.LT.AND P0, PT, R14, UR27, P0 ;  /* 0x0000001b0e007c0c */ /* 0x000fe20008701270 */
[----:B------:R-:W-:-:S05]  /*ba60*/  @P1 IMAD.MOV.U32 R14, RZ, RZ, R47 ;  /* 0x000000ffff0e1224 */ /* 0x000fca00078e002f */
[----:B------:R0:W3:Y:S01]  /*ba70*/  @P1 LDG.E.U16 R48, desc[UR10][R14.64] ;  /* 0x0000000a0e301981 */ /* 0x0000e2000c1e1500 */
[----:B--2---:R-:W-:-:S03]  /*ba80*/  PRMT R49, RZ, 0x7610, R49 ;  /* 0x00007610ff317816 */ /* 0x004fc60000000031 */
[----:B------:R1:W-:Y:S04]  /*ba90*/  STL [R1+0xa98], R47 ;  /* 0x000a982f01007387 */ /* 0x0003e80000100800 */
[----:B------:R-:W-:Y:S01]  /*baa0*/  STL [R1+0xab8], R4 ;  /* 0x000ab80401007387 */ /* 0x000fe20000100800 */
[----:B0-----:R-:W-:-:S03]  /*bab0*/  @P3 IMAD.MOV.U32 R14, RZ, RZ, R4 ;  /* 0x000000ffff0e3224 */ /* 0x001fc600078e0004 */
[----:B------:R0:W-:Y:S04]  /*bac0*/  STL [R1+0xa94], R15 ;  /* 0x000a940f01007387 */ /* 0x0001e80000100800 */
[----:B-1----:R-:W2:Y:S01]  /*bad0*/  LDL.LU R47, [R1+0x1984] ;  /* 0x00198400012f7983 */ /* 0x002ea20000300800 */
[----:B0-----:R-:W-:-:S03]  /*bae0*/  @P3 IMAD.MOV.U32 R15, RZ, RZ, R74 ;  /* 0x000000ffff0f3224 */ /* 0x001fc600078e004a */
[----:B------:R0:W-:Y:S04]  /*baf0*/  STL [R1+0xab4], R74 ;  /* 0x000ab44a01007387 */ /* 0x0001e80000100800 */
[----:B------:R1:W4:Y:S01]  /*bb00*/  @P3 LDG.E.U16 R49, desc[UR10][R14.64] ;  /* 0x0000000a0e313981 */ /* 0x000322000c1e1500 */
[----:B------:R-:W0:Y:S03]  /*bb10*/  S2R R4, SR_TID.X ;  /* 0x0000000000047919 */ /* 0x000e260000002100 */
[----:B---3--:R3:W-:Y:S04]  /*bb20*/  STL [R1+0x280], R48 ;  /* 0x0002803001007387 */ /* 0x0087e80000100800 */
[----:B0-----:R-:W2:Y:S01]  /*bb30*/  LDL.LU R74, [R1+0x1980] ;  /* 0x00198000014a7983 */ /* 0x001ea20000300800 */
[----:B------:R-:W-:-:S04]  /*bb40*/  SHF.R.U32.HI R4, RZ, 0x6, R4 ;  /* 0x00000006ff047819 */ /* 0x000fc80000011604 */
[----:B------:R-:W-:Y:S02]  /*bb50*/  SGXT.U32 R4, R4, 0x1 ;  /* 0x000000010404781a */ /* 0x000fe40000000000 */
[C---:B---3--:R-:W-:Y:S02]  /*bb60*/  LEA R48, P4, R13.reuse, R6, 0x1 ;  /* 0x000000060d307211 */ /* 0x048fe400078808ff */
[----:B-1----:R-:W-:Y:S02]  /*bb70*/  LOP3.LUT R15, R4, 0x54, RZ, 0xfc, !PT ;  /* 0x00000054040f7812 */ /* 0x002fe400078efcff */
[----:B------:R-:W-:Y:S02]  /*bb80*/  PLOP3.LUT P1, PT, PT, PT, UP2, 0x80, 0x8 ;  /* 0x000000000008781c */ /* 0x000fe40003f2f028 */
[----:B------:R-:W-:Y:S01]  /*bb90*/  LEA.HI.X.SX32 R14, R13, R5, 0x1, P4 ;  /* 0x000000050d0e7211 */ /* 0x000fe200020f0eff */
[----:B------:R-:W-:Y:S01]  /*bba0*/  STL [R1+0xad8], R48 ;  /* 0x000ad83001007387 */ /* 0x000fe20000100800 */
[----:B------:R-:W-:-:S03]  /*bbb0*/  ISETP.LT.AND P1, PT, R15, UR27, P1 ;  /* 0x0000001b0f007c0c */ /* 0x000fc60008f21270 */
[----:B------:R-:W-:Y:S01]  /*bbc0*/  @P0 IMAD.MOV.U32 R15, RZ, RZ, R14 ;  /* 0x000000ffff0f0224 */ /* 0x000fe200078e000e */
[----:B----4-:R-:W-:Y:S04]  /*bbd0*/  STL [R1+0x27c], R49 ;  /* 0x00027c3101007387 */ /* 0x010fe80000100800 */
[----:B------:R0:W-:Y:S02]  /*bbe0*/  STL [R1+0xad4], R14 ;  /* 0x000ad40e01007387 */ /* 0x0001e40000100800 */
[----:B0-----:R-:W-:Y:S01]  /*bbf0*/  @P0 IMAD.MOV.U32 R14, RZ, RZ, R48 ;  /* 0x000000ffff0e0224 */ /* 0x001fe200078e0030 */
[----:B--2---:R-:W-:Y:S01]  /*bc00*/  PRMT R74, RZ, 0x7610, R74 ;  /* 0x00007610ff4a7816 */ /* 0x004fe2000000004a */
[----:B------:R-:W2:Y:S05]  /*bc10*/  LDL.LU R48, [R1+0x197c] ;  /* 0x00197c0001307983 */ /* 0x000eaa0000300800 */
[----:B------:R-:W3:Y:S01]  /*bc20*/  @P0 LDG.E.U16 R74, desc[UR10][R14.64] ;  /* 0x0000000a0e4a0981 */ /* 0x000ee2000c1e1500 */
[----:B------:R-:W-:-:S02]  /*bc30*/  PRMT R13, RZ, 0x7610, R13 ;  /* 0x00007610ff0d7816 */ /* 0x000fc4000000000d */
[C---:B------:R-:W-:Y:S02]  /*bc40*/  LOP3.LUT R49, R4.reuse, 0x5c, RZ, 0xfc, !PT ;  /* 0x0000005c04317812 */ /* 0x040fe400078efcff */
[----:B------:R-:W-:Y:S01]  /*bc50*/  PLOP3.LUT P3, PT, PT, PT, UP2, 0x80, 0x8 ;  /* 0x000000000008781c */ /* 0x000fe20003f6f028 */
[----:B------:R0:W-:Y:S03]  /*bc60*/  STL.S16 [R1+0x274], R13 ;  /* 0x0002740d01007387 */ /* 0x0001e60000100600 */
[----:B------:R-:W-:Y:S02]  /*bc70*/  ISETP.LT.AND P0, PT, R49, UR27, P3 ;  /* 0x0000001b31007c0c */ /* 0x000fe40009f01270 */
[----:B------:R-:W-:Y:S02]  /*bc80*/  LOP3.LUT R49, R4, 0x64, RZ, 0xfc, !PT ;  /* 0x0000006404317812 */ /* 0x000fe400078efcff */
[----:B0-----:R-:W-:-:S02]  /*bc90*/  LEA R13, P3, R12, R6, 0x1 ;  /* 0x000000060c0d7211 */ /* 0x001fc400078608ff */
[----:B------:R-:W-:Y:S02]  /*bca0*/  LOP3.LUT R4, R4, 0x6c, RZ, 0xfc, !PT ;  /* 0x0000006c04047812 */ /* 0x000fe400078efcff */
[----:B------:R-:W-:Y:S01]  /*bcb0*/  LEA.HI.X.SX32 R12, R12, R5, 0x1, P3 ;  /* 0x000000050c0c7211 */ /* 0x000fe200018f0eff */
[----:B---3--:R-:W-:Y:S04]  /*bcc0*/  STL [R1+0x278], R74 ;  /* 0x0002784a01007387 */ /* 0x008fe80000100800 */
[----:B------:R0:W-:Y:S04]  /*bcd0*/  STL [R1+0xaf8], R13 ;  /* 0x000af80d01007387 */ /* 0x0001e80000100800 */
[----:B------:R1:W-:Y:S04]  /*bce0*/  STL [R1+0xaf4], R12 ;  /* 0x000af40c01007387 */ /* 0x0003e80000100800 */
[----:B------:R-:W3:Y:S01]  /*bcf0*/  LDL R4, [R1+0x274] ;  /* 0x0002740001047983 */ /* 0x000ee20000100800 */
[----:B0-----:R-:W-:-:S04]  /*bd00*/  @P1 LOP3.LUT R13, R13, R12, RZ, 0x3c, !PT ;  /* 0x0000000c0d0d1212 */ /* 0x001fc800078e3cff */
[----:B-1----:R-:W-:-:S04]  /*bd10*/  @P1 LOP3.LUT R12, R13, R12, RZ, 0x3c, !PT ;  /* 0x0000000c0d0c1212 */ /* 0x002fc800078e3cff */
[----:B------:R-:W-:-:S05]  /*bd20*/  @P1 LOP3.LUT R13, R13, R12, RZ, 0x3c, !PT ;  /* 0x0000000c0d0d1212 */ /* 0x000fca00078e3cff */
[----:B---3--:R0:W3:Y:S01]  /*bd30*/  @P1 LDG.E.U16 R4, desc[UR10][R12.64] ;  /* 0x0000000a0c041981 */ /* 0x0080e2000c1e1500 */
[----:B------:R-:W-:-:S05]  /*bd40*/  LEA R49, P5, R29, R6, 0x1 ;  /* 0x000000061d317211 */ /* 0x000fca00078a08ff */
[----:B------:R-:W-:Y:S01]  /*bd50*/  STL [R1+0xb18], R49 ;  /* 0x000b183101007387 */ /* 0x000fe20000100800 */
[----:B------:R-:W-:Y:S02]  /*bd60*/  PLOP3.LUT P3, PT, PT, PT, UP2, 0x80, 0x8 ;  /* 0x000000000008781c */ /* 0x000fe40003f6f028 */
[----:B------:R-:W-:Y:S02]  /*bd70*/  PLOP3.LUT P4, PT, PT, PT, UP2, 0x80, 0x8 ;  /* 0x000000000008781c */ /* 0x000fe40003f8f028 */
[----:B------:R-:W-:Y:S01]  /*bd80*/  LEA.HI.X.SX32 R74, R29, R5, 0x1, P5 ;  /* 0x000000051d4a7211 */ /* 0x000fe200028f0eff */
[----:B0-----:R-:W-:Y:S01]  /*bd90*/  @P0 IMAD.MOV.U32 R12, RZ, RZ, R49 ;  /* 0x000000ffff0c0224 */ /* 0x001fe200078e0031 */
[----:B------:R-:W-:Y:S01]  /*bda0*/  PRMT R47, RZ, 0x7610, R47 ;  /* 0x00007610ff2f7816 */ /* 0x000fe2000000002f */
[----:B---3--:R0:W-:Y:S02]  /*bdb0*/  @P1 STL [R1+0x274], R4 ;  /* 0x0002740401001387 */ /* 0x0081e40000100800 */
[----:B0-----:R-:W0:Y:S02]  /*bdc0*/  S2R R4, SR_TID.X ;  /* 0x0000000000047919 */ /* 0x001e240000002100 */
[----:B0-----:R-:W-:-:S04]  /*bdd0*/  SHF.R.U32.HI R4, RZ, 0x6, R4 ;  /* 0x00000006ff047819 */ /* 0x001fc80000011604 */
[----:B------:R-:W-:-:S04]  /*bde0*/  SGXT.U32 R4, R4, 0x1 ;  /* 0x000000010404781a */ /* 0x000fc80000000000 */
[----:B------:R-:W-:-:S04]  /*bdf0*/  LOP3.LUT R13, R4, 0x64, RZ, 0xfc, !PT ;  /* 0x00000064040d7812 */ /* 0x000fc800078efcff */
[----:B------:R-:W-:Y:S02]  /*be00*/  ISETP.LT.AND P1, PT, R13, UR27, P3 ;  /* 0x0000001b0d007c0c */ /* 0x000fe40009f21270 */
[----:B------:R-:W-:-:S04]  /*be10*/  LOP3.LUT R13, R4, 0x6c, RZ, 0xfc, !PT ;  /* 0x0000006c040d7812 */ /* 0x000fc800078efcff */
[----:B------:R-:W-:Y:S01]  /*be20*/  ISETP.LT.AND P3, PT, R13, UR27, P4 ;  /* 0x0000001b0d007c0c */ /* 0x000fe2000a761270 */
[----:B------:R-:W-:-:S05]  /*be30*/  @P0 IMAD.MOV.U32 R13, RZ, RZ, R74 ;  /* 0x000000ffff0d0224 */ /* 0x000fca00078e004a */
[----:B------:R0:W3:Y:S01]  /*be40*/  @P0 LDG.E.U16 R47, desc[UR10][R12.64] ;  /* 0x0000000a0c2f0981 */ /* 0x0000e2000c1e1500 */
[----:B------:R-:W-:-:S03]  /*be50*/  LEA R49, P5, R11, R6, 0x1 ;  /* 0x000000060b317211 */ /* 0x000fc600078a08ff */
[----:B------:R1:W-:Y:S01]  /*be60*/  STL [R1+0xb14], R74 ;  /* 0x000b144a01007387 */ /* 0x0003e20000100800 */
[C---:B0-----:R-:W-:Y:S02]  /*be70*/  LEA R12, P0, R33.reuse, R6, 0x1 ;  /* 0x00000006210c7211 */ /* 0x041fe400078008ff */
[----:B------:R-:W-:Y:S02]  /*be80*/  LOP3.LUT R13, R4, 0x74, RZ, 0xfc, !PT ;  /* 0x00000074040d7812 */ /* 0x000fe400078efcff */
[----:B------:R-:W-:Y:S02]  /*be90*/  PRMT R4, RZ, 0x7610, R4 ;  /* 0x00007610ff047816 */ /* 0x000fe40000000004 */
[-C--:B------:R-:W-:Y:S02]  /*bea0*/  LEA.HI.X.SX32 R13, R33, R5.reuse, 0x1, P0 ;  /* 0x00000005210d7211 */ /* 0x080fe400000f0eff */
[----:B-1----:R-:W-:Y:S02]  /*beb0*/  LEA.HI.X.SX32 R74, R11, R5, 0x1, P5 ;  /* 0x000000050b4a7211 */ /* 0x002fe400028f0eff */
[----:B------:R-:W-:Y:S01]  /*bec0*/  PRMT R45, RZ, 0x7610, R45 ;  /* 0x00007610ff2d7816 */ /* 0x000fe2000000002d */
[----:B------:R0:W4:Y:S01]  /*bed0*/  @P1 LDG.E.U16 R4, desc[UR10][R12.64] ;  /* 0x0000000a0c041981 */ /* 0x000122000c1e1500 */
[----:B------:R-:W1:Y:S03]  /*bee0*/  S2R R11, SR_TID.X ;  /* 0x00000000000b7919 */ /* 0x000e660000002100 */
[----:B---3--:R3:W-:Y:S04]  /*bef0*/  STL [R1+0x270], R47 ;  /* 0x0002702f01007387 */ /* 0x0087e80000100800 */
[----:B---3--:R-:W3:Y:S04]  /*bf00*/  LDL.LU R47, [R1+0x58] ;  /* 0x00005800012f7983 */ /* 0x008ee80000300800 */
[----:B------:R0:W-:Y:S04]  /*bf10*/  STL [R1+0xb38], R12 ;  /* 0x000b380c01007387 */ /* 0x0001e80000100800 */
[----:B------:R-:W-:Y:S04]  /*bf20*/  STL [R1+0xb50], R49 ;  /* 0x000b503101007387 */ /* 0x000fe80000100800 */
[----:B------:R1:W-:Y:S01]  /*bf30*/  STL [R1+0xb34], R13 ;  /* 0x000b340d01007387 */ /* 0x0003e20000100800 */
[----:B0-----:R-:W-:-:S02]  /*bf40*/  @P3 IMAD.MOV.U32 R12, RZ, RZ, R49 ;  /* 0x000000ffff0c3224 */ /* 0x001fc400078e0031 */
[----:B-1----:R-:W-:-:S05]  /*bf50*/  @P3 IMAD.MOV.U32 R13, RZ, RZ, R74 ;  /* 0x000000ffff0d3224 */ /* 0x002fca00078e004a */
[----:B------:R-:W3:Y:S01]  /*bf60*/  @P3 LDG.E.U16 R45, desc[UR10][R12.64] ;  /* 0x0000000a0c2d3981 */ /* 0x000ee2000c1e1500 */
[----:B------:R-:W-:-:S04]  /*bf70*/  SHF.R.U32.HI R11, RZ, 0x6, R11 ;  /* 0x00000006ff0b7819 */ /* 0x000fc8000001160b */
[----:B------:R-:W-:Y:S02]  /*bf80*/  SGXT.U32 R11, R11, 0x1 ;  /* 0x000000010b0b781a */ /* 0x000fe40000000000 */
[----:B------:R-:W-:Y:S02]  /*bf90*/  PLOP3.LUT P4, PT, PT, PT, UP2, 0x80, 0x8 ;  /* 0x000000000008781c */ /* 0x000fe40003f8f028 */
[----:B------:R-:W-:-:S04]  /*bfa0*/  LOP3.LUT R11, R11, 0x74, RZ, 0xfc, !PT ;  /* 0x000000740b0b7812 */ /* 0x000fc800078efcff */
[----:B------:R-:W-:Y:S02]  /*bfb0*/  ISETP.LT.AND P4, PT, R11, UR27, P4 ;  /* 0x0000001b0b007c0c */ /* 0x000fe4000a781270 */
[----:B------:R-:W-:Y:S01]  /*bfc0*/  LEA R11, P1, R10, R6, 0x1 ;  /* 0x000000060a0b7211 */ /* 0x000fe200078208ff */
[----:B------:R0:W-:Y:S01]  /*bfd0*/  STL [R1+0xb4c], R74 ;  /* 0x000b4c4a01007387 */ /* 0x0001e20000100800 */
[----:B------:R-:W-:-:S03]  /*bfe0*/  PRMT R46, RZ, 0x7610, R46 ;  /* 0x00007610ff2e7816 */ /* 0x000fc6000000002e */
[----:B----4-:R1:W-:Y:S01]  /*bff0*/  STL [R1+0x26c], R4 ;  /* 0x00026c0401007387 */ /* 0x0103e20000100800 */
[----:B0-----:R-:W-:-:S05]  /*c000*/  LEA.HI.X.SX32 R74, R10, R5, 0x1, P1 ;  /* 0x000000050a4a7211 */ /* 0x001fca00008f0eff */
[----:B------:R-:W-:Y:S01]  /*c010*/  @P4 IMAD.MOV.U32 R10, RZ, RZ, R11 ;  /* 0x000000ffff0a4224 */ /* 0x000fe200078e000b */
[----:B-1----:R-:W0:Y:S01]  /*c020*/  S2R R4, SR_TID.X ;  /* 0x0000000000047919 */ /* 0x002e220000002100 */
[----:B------:R-:W-:Y:S01]  /*c030*/  PLOP3.LUT P0, PT, PT, PT, UP2, 0x80, 0x8 ;  /* 0x000000000008781c */ /* 0x000fe20003f0f028 */
[----:B------:R-:W-:Y:S01]  /*c040*/  IMAD R7, R88, 0x2, R7 ;  /* 0x0000000258077824 */ /* 0x000fe200078e0207 */
[----:B--2---:R-:W-:Y:S02]  /*c050*/  PRMT R48, RZ, 0x7610, R48 ;  /* 0x00007610ff307816 */ /* 0x004fe40000000030 */
[----:B0-----:R-:W-:-:S04]  /*c060*/  SHF.R.U32.HI R4, RZ, 0x6, R4 ;  /* 0x00000006ff047819 */ /* 0x001fc80000011604 */
[----:B------:R-:W-:-:S04]  /*c070*/  SGXT.U32 R4, R4, 0x1 ;  /* 0x000000010404781a */ /* 0x000fc80000000000 */
[----:B------:R-:W-:-:S04]  /*c080*/  LOP3.LUT R49, R4, 0x7c, RZ, 0xfc, !PT ;  /* 0x0000007c04317812 */ /* 0x000fc800078efcff */
[----:B------:R-:W-:Y:S01]  /*c090*/  ISETP.LT.AND P0, PT, R49, UR27, P0 ;  /* 0x0000001b31007c0c */ /* 0x000fe20008701270 */
[----:B---3--:R-:W-:Y:S04]  /*c0a0*/  STL [R1+0x268], R45 ;  /* 0x0002682d01007387 */ /* 0x008fe80000100800 */
[----:B------:R0:W-:Y:S02]  /*c0b0*/  STL [R1+0xd60], R11 ;  /* 0x000d600b01007387 */ /* 0x0001e40000100800 */
[----:B0-----:R-:W-:-:S05]  /*c0c0*/  @P4 IMAD.MOV.U32 R11, RZ, RZ, R74 ;  /* 0x000000ffff0b4224 */ /* 0x001fca00078e004a */
[----:B------:R0:W2:Y:S02]  /*c0d0*/  @P4 LDG.E.U16 R46, desc[UR10][R10.64] ;  /* 0x0000000a0a2e4981 */ /* 0x0000a4000c1e1500 */
[----:B0-----:R-:W-:-:S04]  /*c0e0*/  LEA R10, P5, R7, R6, 0x1 ;  /* 0x00000006070a7211 */ /* 0x001fc800078a08ff */
[----:B------:R-:W-:-:S05]  /*c0f0*/  LEA.HI.X.SX32 R11, R7, R5, 0x1, P5 ;  /* 0x00000005070b7211 */ /* 0x000fca00028f0eff */
[----:B------:R0:W3:Y:S04]  /*c100*/  @P0 LDG.E.U16 R48, desc[UR10][R10.64] ;  /* 0x0000000a0a300981 */ /* 0x0000e8000c1e1500 */
[----:B------:R-:W-:Y:S04]  /*c110*/  STL [R1+0xb5c], R74 ;  /* 0x000b5c4a01007387 */ /* 0x000fe80000100800 */
[----:B------:R-:W4:Y:S01]  /*c120*/  LDL.LU R49, [R1+0x44] ;  /* 0x0000440001317983 */ /* 0x000f220000300800 */
[----:B------:R-:W-:Y:S02]  /*c130*/  LOP3.LUT R45, R4, 0x6, RZ, 0xfc, !PT ;  /* 0x00000006042d7812 */ /* 0x000fe400078efcff */
[----:B------:R-:W-:-:S04]  /*c140*/  PLOP3.LUT P3, PT, PT, PT, UP2, 0x80, 0x8 ;  /* 0x000000000008781c */ /* 0x000fc80003f6f028 */
[----:B------:R-:W-:Y:S02]  /*c150*/  ISETP.LT.AND P3, PT, R45, UR27, P3 ;  /* 0x0000001b2d007c0c */ /* 0x000fe40009f61270 */
[----:B------:R-:W-:Y:S02]  /*c160*/  LOP3.LUT R45, R4, 0xe, RZ, 0xfc, !PT ;  /* 0x0000000e042d7812 */ /* 0x000fe400078efcff */
[----:B------:R-:W-:-:S04]  /*c170*/  PLOP3.LUT P1, PT, PT, PT, UP2, 0x80, 0x8 ;  /* 0x000000000008781c */ /* 0x000fc80003f2f028 */
[----:B------:R-:W-:Y:S01]  /*c180*/  ISETP.LT.AND P1, PT, R45, UR27, P1 ;  /* 0x0000001b2d007c0c */ /* 0x000fe20008f21270 */
[----:B--2---:R1:W-:Y:S02]  /*c190*/  STL [R1+0x264], R46 ;  /* 0x0002642e01007387 */ /* 0x0043e40000100800 */
[----:B-1----:R-:W-:-:S04]  /*c1a0*/  IMAD R46, R4, R88, RZ ;  /* 0x00000058042e7224 */ /* 0x002fc800078e02ff */
[----:B------:R-:W-:-:S04]  /*c1b0*/  IMAD R46, R88, 0x2, R46 ;  /* 0x00000002582e7824 */ /* 0x000fc800078e022e */
[----:B------:R-:W-:-:S04]  /*c1c0*/  IMAD R46, R88, 0x2, R46 ;  /* 0x00000002582e7824 */ /* 0x000fc800078e022e */
[----:B------:R-:W-:-:S05]  /*c1d0*/  IMAD R46, R88, 0x2, R46 ;  /* 0x00000002582e7824 */ /* 0x000fca00078e022e */
[C---:B------:R-:W-:Y:S01]  /*c1e0*/  LEA R74, P4, R46.reuse, R6, 0x1 ;  /* 0x000000062e4a7211 */ /* 0x040fe200078808ff */
[----:B------:R0:W-:Y:S03]  /*c1f0*/  STL [R1+0xb6c], R10 ;  /* 0x000b6c0a01007387 */ /* 0x0001e60000100800 */
[----:B------:R-:W-:Y:S01]  /*c200*/  LEA.HI.X.SX32 R46, R46, R5, 0x1, P4 ;  /* 0x000000052e2e7211 */ /* 0x000fe200020f0eff */
[----:B------:R-:W-:Y:S01]  /*c210*/  STL [R1+0x9c0], R74 ;  /* 0x0009c04a01007387 */ /* 0x000fe20000100800 */
[----:B------:R-:W-:-:S03]  /*c220*/  PRMT R4, RZ, 0x7610, R4 ;  /* 0x00007610ff047816 */ /* 0x000fc60000000004 */
[----:B------:R1:W-:Y:S01]  /*c230*/  STL [R1+0xb68], R11 ;  /* 0x000b680b01007387 */ /* 0x0003e20000100800 */
[----:B0-----:R-:W-:-:S03]  /*c240*/  @P3 IMAD.MOV.U32 R10, RZ, RZ, R74 ;  /* 0x000000ffff0a3224 */ /* 0x001fc600078e004a */
[----:B------:R-:W2:Y:S01]  /*c250*/  LDL.LU R45, [R1+0x1978] ;  /* 0x00197800012d7983 */ /* 0x000ea20000300800 */
[----:B-1----:R-:W-:-:S05]  /*c260*/  @P3 IMAD.MOV.U32 R11, RZ, RZ, R46 ;  /* 0x000000ffff0b3224 */ /* 0x002fca00078e002e */
[----:B------:R0:W2:Y:S04]  /*c270*/  @P3 LDG.E.U16 R4, desc[UR10][R10.64] ;  /* 0x0000000a0a043981 */ /* 0x0000a8000c1e1500 */
[----:B------:R1:W-:Y:S04]  /*c280*/  STL [R1+0x9bc], R46 ;  /* 0x0009bc2e01007387 */ /* 0x0003e80000100800 */
[----:B---3--:R3:W-:Y:S04]  /*c290*/  STL [R1+0x25c], R48 ;  /* 0x00025c3001007387 */ /* 0x0087e80000100800 */
[----:B-1----:R-:W4:Y:S04]  /*c2a0*/  LDL.LU R46, [R1+0x1974] ;  /* 0x00197400012e7983 */ /* 0x002f280000300800 */
[----:B------:R-:W4:Y:S01]  /*c2b0*/  LDL.LU R74, [R1+0x1970] ;  /* 0x00197000014a7983 */ /* 0x000f220000300800 */
[----:B---3--:R-:W-:-:S04]  /*c2c0*/  LEA R48, P4, R47, R6, 0x1 ;  /* 0x000000062f307211 */ /* 0x008fc800078808ff */
[----:B0-----:R-:W-:Y:S01]  /*c2d0*/  LEA.HI.X.SX32 R11, R47, R5, 0x1, P4 ;  /* 0x000000052f0b7211 */ /* 0x001fe200020f0eff */
[----:B--2---:R0:W-:Y:S02]  /*c2e0*/  STL [R1+0x260], R4 ;  /* 0x0002600401007387 */ /* 0x0041e40000100800 */
[----:B0-----:R-:W0:Y:S02]  /*c2f0*/  S2R R4, SR_TID.X ;  /* 0x0000000000047919 */ /* 0x001e240000002100 */
[----:B------:R-:W-:Y:S01]  /*c300*/  STL [R1+0x9e0], R48 ;  /* 0x0009e03001007387 */ /* 0x000fe20000100800 */
[----:B----4-:R-:W-:-:S03]  /*c310*/  PRMT R74, RZ, 0x7610, R74 ;  /* 0x00007610ff4a7816 */ /* 0x010fc6000000004a */
[----:B------:R-:W2:Y:S04]  /*c320*/  LDL.LU R47, [R1+0x196c] ;  /* 0x00196c00012f7983 */ /* 0x000ea80000300800 */
[----:B------:R1:W-:Y:S04]  /*c330*/  STL.S16 [R1+0x258], R74 ;  /* 0x0002584a01007387 */ /* 0x0003e80000100600 */
[----:B------:R3:W-:Y:S01]  /*c340*/  STL [R1+0x9dc], R11 ;  /* 0x0009dc0b01007387 */ /* 0x0007e20000100800 */
[----:B0-----:R-:W-:-:S04]  /*c350*/  SHF.R.U32.HI R4, RZ, 0x6, R4 ;  /* 0x00000006ff047819 */ /* 0x001fc80000011604 */
[----:B------:R-:W-:-:S04]  /*c360*/  SGXT.U32 R4, R4, 0x1 ;  /* 0x000000010404781a */ /* 0x000fc80000000000 */
[C---:B------:R-:W-:Y:S02]  /*c370*/  LOP3.LUT R10, R4.reuse, 0x16, RZ, 0xfc, !PT ;  /* 0x00000016040a7812 */ /* 0x040fe400078efcff */
[----:B-1----:R-:W-:Y:S02]  /*c380*/  LOP3.LUT R74, R4, 0x1e, RZ, 0xfc, !PT ;  /* 0x0000001e044a7812 */ /* 0x002fe400078efcff */
[----:B------:R-:W4:Y:S01]  /*c390*/  LDL R4, [R1+0x258] ;  /* 0x0002580001047983 */ /* 0x000f220000100800 */
[----:B------:R-:W-:-:S04]  /*c3a0*/  PLOP3.LUT P0, PT, PT, PT, UP2, 0x80, 0x8 ;  /* 0x000000000008781c */ /* 0x000fc80003f0f028 */
[----:B------:R-:W-:Y:S01]  /*c3b0*/  ISETP.LT.AND P0, PT, R10, UR27, P0 ;  /* 0x0000001b0a007c0c */ /* 0x000fe20008701270 */
[----:B------:R-:W-:Y:S02]  /*c3c0*/  @P1 IMAD.MOV.U32 R10, RZ, RZ, R48 ;  /* 0x000000ffff0a1224 */ /* 0x000fe400078e0030 */
[----:B------:R-:W2:Y:S04]  /*c3d0*/  LDL.LU R48, [R1+0x1968] ;  /* 0x0019680001307983 */ /* 0x000ea80000300800 */
[----:B----4-:R-:W4:Y:S04]  /*c3e0*/  @P1 LDG.E.U16 R4, desc[UR10][R10.64] ;  /* 0x0000000a0a041981 */ /* 0x010f28000c1e1500 */
[----:B----4-:R0:W-:Y:S04]  /*c3f0*/  @P1 STL [R1+0x258], R4 ;  /* 0x0002580401001387 */ /* 0x0101e80000100800 */
[----:B---3--:R-:W3:Y:S01]  /*c400*/  LDL.LU R11, [R1+0x54] ;  /* 0x00005400010b7983 */ /* 0x008ee20000300800 */
[----:B--2---:R-:W-:Y:S01]  /*c410*/  PRMT R48, RZ, 0x7610, R48 ;  /* 0x00007610ff307816 */ /* 0x004fe20000000030 */
[----:B0-----:R-:W0:Y:S01]  /*c420*/  S2R R4, SR_TID.X ;  /* 0x0000000000047919 */ /* 0x001e220000002100 */
[----:B------:R-:W-:-:S02]  /*c430*/  PLOP3.LUT P3, PT, PT, PT, UP2, 0x80, 0x8 ;  /* 0x000000000008781c */ /* 0x000fc40003f6f028 */
[----:B---3--:R-:W-:-:S04]  /*c440*/  LEA R10, P4, R11, R6, 0x1 ;  /* 0x000000060b0a7211 */ /* 0x008fc800078808ff */
[----:B------:R-:W-:-:S05]  /*c450*/  LEA.HI.X.SX32 R11, R11, R5, 0x1, P4 ;  /* 0x000000050b0b7211 */ /* 0x000fca00020f0eff */
[----:B------:R1:W2:Y:S01]  /*c460*/  @P0 LDG.E.U16 R48, desc[UR10][R10.64] ;  /* 0x0000000a0a300981 */ /* 0x0002a2000c1e1500 */
[----:B0-----:R-:W-:Y:S02]  /*c470*/  SHF.R.U32.HI R4, RZ, 0x6, R4 ;  /* 0x00000006ff047819 */ /* 0x001fe40000011604 */
[----:B------:R-:W-:Y:S01]  /*c480*/  ISETP.LT.AND P3, PT, R74, UR27, P3 ;  /* 0x0000001b4a007c0c */ /* 0x000fe20009f61270 */
[----:B------:R-:W-:Y:S01]  /*c490*/  IMAD.MOV.U32 R74, RZ, RZ, R51 ;  /* 0x000000ffff4a7224 */ /* 0x000fe200078e0033 */
[----:B------:R-:W-:Y:S01]  /*c4a0*/  SGXT.U32 R4, R4, 0x1 ;  /* 0x000000010404781a */ /* 0x000fe20000000000 */
[----:B------:R-:W-:Y:S02]  /*c4b0*/  IMAD.MOV.U32 R51, RZ, RZ, R75 ;  /* 0x000000ffff337224 */ /* 0x000fe400078e004b */
[----:B------:R-:W-:Y:S02]  /*c4c0*/  IMAD.MOV.U32 R75, RZ, RZ, R52 ;  /* 0x000000ffff4b7224 */ /* 0x000fe400078e0034 */
[----:B------:R-:W-:-:S02]  /*c4d0*/  IMAD.MOV.U32 R52, RZ, RZ, R54 ;  /* 0x000000ffff347224 */ /* 0x000fc400078e0036 */
[----:B------:R-:W-:Y:S02]  /*c4e0*/  IMAD.MOV.U32 R54, RZ, RZ, R55 ;  /* 0x000000ffff367224 */ /* 0x000fe400078e0037 */
[----:B------:R-:W-:Y:S01]  /*c4f0*/  IMAD.MOV.U32 R55, RZ, RZ, R34 ;  /* 0x000000ffff377224 */ /* 0x000fe200078e0022 */
[----:B------:R-:W-:Y:S02]  /*c500*/  LOP3.LUT R34, R4, 0x26, RZ, 0xfc, !PT ;  /* 0x0000002604227812 */ /* 0x000fe400078efcff */
[C---:B------:R-:W-:Y:S02]  /*c510*/  LEA R4, P5, R49.reuse, R6, 0x1 ;  /* 0x0000000631047211 */ /* 0x040fe400078a08ff */
[----:B------:R-:W-:Y:S01]  /*c520*/  PLOP3.LUT P1, PT, PT, PT, UP2, 0x80, 0x8 ;  /* 0x000000000008781c */ /* 0x000fe20003f2f028 */
[----:B------:R-:W-:Y:S01]  /*c530*/  STL [R1+0xa00], R10 ;  /* 0x000a000a01007387 */ /* 0x000fe20000100800 */
[----:B------:R-:W-:Y:S02]  /*c540*/  LEA.HI.X.SX32 R49, R49, R5, 0x1, P5 ;  /* 0x0000000531317211 */ /* 0x000fe400028f0eff */
[----:B------:R-:W-:Y:S01]  /*c550*/  ISETP.LT.AND P1, PT, R34, UR27, P1 ;  /* 0x0000001b22007c0c */ /* 0x000fe20008f21270 */
[----:B------:R-:W-:Y:S04]  /*c560*/  STL [R1+0xa20], R4 ;  /* 0x000a200401007387 */ /* 0x000fe80000100800 */
[----:B------:R1:W-:Y:S04]  /*c570*/  STL [R1+0x9fc], R11 ;  /* 0x0009fc0b01007387 */ /* 0x0003e80000100800 */
[----:B------:R-:W3:Y:S04]  /*c580*/  LDL.LU R34, [R1+0x1964] ;  /* 0x0019640001227983 */ /* 0x000ee80000300800 */
[----:B------:R0:W-:Y:S01]  /*c590*/  STL [R1+0xa1c], R49 ;  /* 0x000a1c3101007387 */ /* 0x0001e20000100800 */
[----:B-1----:R-:W-:Y:S01]  /*c5a0*/  @P3 IMAD.MOV.U32 R11, RZ, RZ, R49 ;  /* 0x000000ffff0b3224 */ /* 0x002fe200078e0031 */
[----:B------:R-:W-:Y:S01]  /*c5b0*/  PRMT R46, RZ, 0x7610, R46 ;  /* 0x00007610ff2e7816 */ /* 0x000fe2000000002e */
[----:B------:R-:W-:-:S05]  /*c5c0*/  @P3 IMAD.MOV.U32 R10, RZ, RZ, R4 ;  /* 0x000000ffff0a3224 */ /* 0x000fca00078e0004 */
[----:B------:R1:W4:Y:S04]  /*c5d0*/  @P3 LDG.E.U16 R46, desc[UR10][R10.64] ;  /* 0x0000000a0a2e3981 */ /* 0x000328000c1e1500 */
[----:B--2---:R3:W-:Y:S04]  /*c5e0*/  STL [R1+0x254], R48 ;  /* 0x0002543001007387 */ /* 0x0047e80000100800 */
[----:B0-----:R-:W2:Y:S01]  /*c5f0*/  LDL.LU R49, [R1+0x1960] ;  /* 0x0019600001317983 */ /* 0x001ea20000300800 */
[----:B------:R-:W0:Y:S01]  /*c600*/  S2R R4, SR_TID.X ;  /* 0x0000000000047919 */ /* 0x000e220000002100 */
[----:B------:R-:W-:-:S02]  /*c610*/  PLOP3.LUT P0, PT, PT, PT, UP2, 0x80, 0x8 ;  /* 0x000000000008781c */ /* 0x000fc40003f0f028 */
[----:B------:R-:W-:Y:S02]  /*c620*/  PRMT R47, RZ, 0x7610, R47 ;  /* 0x00007610ff2f7816 */ /* 0x000fe4000000002f */
[----:B---3--:R-:W-:Y:S02]  /*c630*/  LEA R48, P4, R34, R6, 0x1 ;  /* 0x0000000622307211 */ /* 0x008fe400078808ff */
[----:B0-----:R-:W-:-:S04]  /*c640*/  SHF.R.U32.HI R4, RZ, 0x6, R4 ;  /* 0x00000006ff047819 */ /* 0x001fc80000011604 */
[----:B------:R-:W-:-:S04]  /*c650*/  SGXT.U32 R4, R4, 0x1 ;  /* 0x000000010404781a */ /* 0x000fc80000000000 */
[----:B-1----:R-:W-:Y:S02]  /*c660*/  LOP3.LUT R10, R4, 0x2e, RZ, 0xfc, !PT ;  /* 0x0000002e040a7812 */ /* 0x002fe400078efcff */
[----:B------:R-:W-:Y:S02]  /*c670*/  LEA.HI.X.SX32 R11, R34, R5, 0x1, P4 ;  /* 0x00000005220b7211 */ /* 0x000fe400020f0eff */
[----:B------:R-:W-:Y:S01]  /*c680*/  ISETP.LT.AND P0, PT, R10, UR27, P0 ;  /* 0x0000001b0a007c0c */ /* 0x000fe20008701270 */
[----:B------:R-:W-:Y:S01]  /*c690*/  @P1 IMAD.MOV.U32 R10, RZ, RZ, R48 ;  /* 0x000000ffff0a1224 */ /* 0x000fe200078e0030 */
[----:B------:R0:W-:Y:S04]  /*c6a0*/  STL [R1+0xa40], R48 ;  /* 0x000a403001007387 */ /* 0x0001e80000100800 */
[----:B----4-:R-:W-:Y:S04]  /*c6b0*/  STL [R1+0x250], R46 ;  /* 0x0002502e01007387 */ /* 0x010fe80000100800 */
[----:B------:R1:W-:Y:S04]  /*c6c0*/  STL [R1+0xa3c], R11 ;  /* 0x000a3c0b01007387 */ /* 0x0003e80000100800 */
[----:B0-----:R-:W3:Y:S01]  /*c6d0*/  LDL.LU R48, [R1+0x195c] ;  /* 0x00195c0001307983 */ /* 0x001ee20000300800 */
[----:B--2---:R-:W-:-:S06]  /*c6e0*/  PRMT R49, RZ, 0x7610, R49 ;  /* 0x00007610ff317816 */ /* 0x004fcc0000000031 */
[----:B------:R0:W2:Y:S02]  /*c6f0*/  @P1 LDG.E.U16 R49, desc[UR10][R10.64] ;  /* 0x0000000a0a311981 */ /* 0x0000a4000c1e1500 */
[----:B0-----:R-:W-:-:S04]  /*c700*/  LEA R10, P4, R35, R6, 0x1 ;  /* 0x00000006230a7211 */ /* 0x001fc800078808ff */
[----:B-1----:R-:W-:-:S05]  /*c710*/  LEA.HI.X.SX32 R11, R35, R5, 0x1, P4 ;  /* 0x00000005230b7211 */ /* 0x002fca00020f0eff */
[----:B------:R0:W4:Y:S01]  /*c720*/  @P0 LDG.E.U16 R47, desc[UR10][R10.64] ;  /* 0x0000000a0a2f0981 */ /* 0x000122000c1e1500 */
[----:B------:R-:W-:Y:S02]  /*c730*/  LOP3.LUT R46, R4, 0x36, RZ, 0xfc, !PT ;  /* 0x00000036042e7812 */ /* 0x000fe400078efcff */
[----:B------:R-:W-:-:S04]  /*c740*/  PLOP3.LUT P3, PT, PT, PT, UP2, 0x80, 0x8 ;  /* 0x000000000008781c */ /* 0x000fc80003f6f028 */
[----:B------:R-:W-:Y:S02]  /*c750*/  ISETP.LT.AND P3, PT, R46, UR27, P3 ;  /* 0x0000001b2e007c0c */ /* 0x000fe40009f61270 */
[----:B------:R-:W-:Y:S02]  /*c760*/  LOP3.LUT R46, R4, 0x3e, RZ, 0xfc, !PT ;  /* 0x0000003e042e7812 */ /* 0x000fe400078efcff */
[----:B------:R-:W-:Y:S02]  /*c770*/  LEA R4, P5, R36, R6, 0x1 ;  /* 0x0000000624047211 */ /* 0x000fe400078a08ff */
[----:B------:R-:W-:-:S04]  /*c780*/  PLOP3.LUT P1, PT, PT, PT, UP2, 0x80, 0x8 ;  /* 0x000000000008781c */ /* 0x000fc80003f2f028 */
[----:B------:R-:W-:Y:S02]  /*c790*/  ISETP.LT.AND P1, PT, R46, UR27, P1 ;  /* 0x0000001b2e007c0c */ /* 0x000fe40008f21270 */
[----:B---3--:R-:W-:Y:S01]  /*c7a0*/  PRMT R48, RZ, 0x7610, R48 ;  /* 0x00007610ff307816 */ /* 0x008fe20000000030 */
[----:B--2---:R1:W-:Y:S04]  /*c7b0*/  STL [R1+0x24c], R49 ;  /* 0x00024c3101007387 */ /* 0x0043e80000100800 */
[----:B------:R0:W-:Y:S01]  /*c7c0*/  STL [R1+0xa60], R10 ;  /* 0x000a600a01007387 */ /* 0x0001e20000100800 */
[----:B-1----:R-:W-:-:S03]  /*c7d0*/  LEA.HI.X.SX32 R49, R36, R5, 0x1, P5 ;  /* 0x0000000524317211 */ /* 0x002fc600028f0eff */
[----:B------:R-:W-:Y:S01]  /*c7e0*/  STL [R1+0xa80], R4 ;  /* 0x000a800401007387 */ /* 0x000fe20000100800 */
[----:B0-----:R-:W-:-:S03]  /*c7f0*/  @P3 IMAD.MOV.U32 R10, RZ, RZ, R4 ;  /* 0x000000ffff0a3224 */ /* 0x001fc600078e0004 */
[----:B------:R0:W-:Y:S04]  /*c800*/  STL [R1+0xa5c], R11 ;  /* 0x000a5c0b01007387 */ /* 0x0001e80000100800 */
[----:B------:R-:W2:Y:S01]  /*c810*/  LDL.LU R46, [R1+0x1958] ;  /* 0x00195800012e7983 */ /* 0x000ea20000300800 */
[----:B0-----:R-:W-:-:S03]  /*c820*/  @P3 IMAD.MOV.U32 R11, RZ, RZ, R49 ;  /* 0x000000ffff0b3224 */ /* 0x001fc600078e0031 */
[----:B------:R0:W-:Y:S04]  /*c830*/  STL [R1+0xa7c], R49 ;  /* 0x000a7c3101007387 */ /* 0x0001e80000100800 */
[----:B----4-:R1:W-:Y:S04]  /*c840*/  STL [R1+0x248], R47 ;  /* 0x0002482f01007387 */ /* 0x0103e80000100800 */
[----:B------:R3:W4:Y:S04]  /*c850*/  @P3 LDG.E.U16 R48, desc[UR10][R10.64] ;  /* 0x0000000a0a303981 */ /* 0x000728000c1e1500 */
[----:B0-----:R-:W2:Y:S01]  /*c860*/  LDL.LU R49, [R1+0x1954] ;  /* 0x0019540001317983 */ /* 0x001ea20000300800 */
[----:B------:R-:W0:Y:S01]  /*c870*/  S2R R4, SR_TID.X ;  /* 0x0000000000047919 */ /* 0x000e220000002100 */
[----:B-1----:R-:W-:-:S02]  /*c880*/  LEA R47, P0, R37, R6, 0x1 ;  /* 0x00000006252f7211 */ /* 0x002fc400078008ff */
[----:B------:R-:W-:Y:S02]  /*c890*/  PLOP3.LUT P3, PT, PT, PT, UP2, 0x80, 0x8 ;  /* 0x000000000008781c */ /* 0x000fe40003f6f028 */
[----:B---3--:R-:W-:Y:S01]  /*c8a0*/  LEA.HI.X.SX32 R10, R37, R5, 0x1, P0 ;  /* 0x00000005250a7211 */ /* 0x008fe200000f0eff */
[----:B------:R-:W-:Y:S01]  /*c8b0*/  STL [R1+0xaa0], R47 ;  /* 0x000aa02f01007387 */ /* 0x000fe20000100800 */
[----:B0-----:R-:W-:-:S04]  /*c8c0*/  SHF.R.U32.HI R4, RZ, 0x6, R4 ;  /* 0x00000006ff047819 */ /* 0x001fc80000011604 */
[----:B------:R-:W-:-:S04]  /*c8d0*/  SGXT.U32 R4, R4, 0x1 ;  /* 0x000000010404781a */ /* 0x000fc80000000000 */
[----:B------:R-:W-:-:S04]  /*c8e0*/  LOP3.LUT R11, R4, 0x46, RZ, 0xfc, !PT ;  /* 0x00000046040b7812 */ /* 0x000fc800078efcff */
[----:B------:R-:W-:Y:S01]  /*c8f0*/  ISETP.LT.AND P3, PT, R11, UR27, P3 ;  /* 0x0000001b0b007c0c */ /* 0x000fe20009f61270 */
[----:B------:R-:W-:Y:S01]  /*c900*/  @P1 IMAD.MOV.U32 R11, RZ, RZ, R10 ;  /* 0x000000ffff0b1224 */ /* 0x000fe200078e000a */
[----:B----4-:R-:W-:Y:S01]  /*c910*/  STL [R1+0x244], R48 ;  /* 0x0002443001007387 */ /* 0x010fe20000100800 */
[----:B--2---:R-:W-:-:S03]  /*c920*/  PRMT R49, RZ, 0x7610, R49 ;  /* 0x00007610ff317816 */ /* 0x004fc60000000031 */
[----:B------:R0:W-:Y:S02]  /*c930*/  STL [R1+0xa9c], R10 ;  /* 0x000a9c0a01007387 */ /* 0x0001e40000100800 */
[----:B0-----:R-:W-:Y:S02]  /*c940*/  @P1 IMAD.MOV.U32 R10, RZ, RZ, R47 ;  /* 0x000000ffff0a1224 */ /* 0x001fe400078e002f */
[----:B------:R-:W2:Y:S04]  /*c950*/  LDL.LU R47, [R1+0x1950] ;  /* 0x00195000012f7983 */ /* 0x000ea80000300800 */
[----:B------:R0:W3:Y:S01]  /*c960*/  @P1 LDG.E.U16 R49, desc[UR10][R10.64] ;  /* 0x0000000a0a311981 */ /* 0x0000e2000c1e1500 */
[----:B------:R-:W-:Y:S02]  /*c970*/  LOP3.LUT R48, R4, 0x4e, RZ, 0xfc, !PT ;  /* 0x0000004e04307812 */ /* 0x000fe400078efcff */
[----:B0-----:R-:W-:-:S05]  /*c980*/  PRMT R10, RZ, 0x7610, R10 ;  /* 0x00007610ff0a7816 */ /* 0x001fca000000000a */
[----:B------:R0:W-:Y:S01]  /*c990*/  STL.S16 [R1+0x23c], R10 ;  /* 0x00023c0a01007387 */ /* 0x0001e20000100600 */
[C---:B------:R-:W-:Y:S02]  /*c9a0*/  LOP3.LUT R11, R4.reuse, 0x56, RZ, 0xfc, !PT ;  /* 0x00000056040b7812 */ /* 0x040fe400078efcff */
[----:B------:R-:W-:Y:S02]  /*c9b0*/  LOP3.LUT R4, R4, 0x5e, RZ, 0xfc, !PT ;  /* 0x0000005e04047812 */ /* 0x000fe400078efcff */
[----:B0-----:R-:W-:-:S04]  /*c9c0*/  LEA R10, P1, R39, R6, 0x1 ;  /* 0x00000006270a7211 */ /* 0x001fc800078208ff */
[----:B------:R-:W-:Y:S01]  /*c9d0*/  LEA.HI.X.SX32 R11, R39, R5, 0x1, P1 ;  /* 0x00000005270b7211 */ /* 0x000fe200008f0eff */
[----:B---3--:R0:W-:Y:S04]  /*c9e0*/  STL [R1+0x240], R49 ;  /* 0x0002403101007387 */ /* 0x0081e80000100800 */
[----:B------:R1:W-:Y:S04]  /*c9f0*/  STL [R1+0xac0], R10 ;  /* 0x000ac00a01007387 */ /* 0x0003e80000100800 */
[----:B------:R-:W-:Y:S04]  /*ca00*/  STL [R1+0xabc], R11 ;  /* 0x000abc0b01007387 */ /* 0x000fe80000100800 */
[----:B------:R-:W3:Y:S01]  /*ca10*/  LDL R4, [R1+0x23c] ;  /* 0x00023c0001047983 */ /* 0x000ee20000100800 */
[----:B------:R-:W-:-:S04]  /*ca20*/  PLOP3.LUT P0, PT, PT, PT, UP2, 0x80, 0x8 ;  /* 0x000000000008781c */ /* 0x000fc80003f0f028 */
[----:B------:R-:W-:Y:S01]  /*ca30*/  ISETP.LT.AND P0, PT, R48, UR27, P0 ;  /* 0x0000001b30007c0c */ /* 0x000fe20008701270 */
[----:B---3--:R1:W3:Y:S01]  /*ca40*/  @P3 LDG.E.U16 R4, desc[UR10][R10.64] ;  /* 0x0000000a0a043981 */ /* 0x0082e2000c1e1500 */
[----:B------:R-:W-:-:S05]  /*ca50*/  LEA R48, P5, R38, R6, 0x1 ;  /* 0x0000000626307211 */ /* 0x000fca00078a08ff */
[----:B------:R-:W-:Y:S01]  /*ca60*/  STL [R1+0xae0], R48 ;  /* 0x000ae03001007387 */ /* 0x000fe20000100800 */
[----:B------:R-:W-:Y:S02]  /*ca70*/  PLOP3.LUT P1, PT, PT, PT, UP2, 0x80, 0x8 ;  /* 0x000000000008781c */ /* 0x000fe40003f2f028 */
[----:B------:R-:W-:Y:S02]  /*ca80*/  PLOP3.LUT P4, PT, PT, PT, UP2, 0x80, 0x8 ;  /* 0x000000000008781c */ /* 0x000fe40003f8f028 */
[----:B0-----:R-:W-:Y:S01]  /*ca90*/  LEA.HI.X.SX32 R49, R38, R5, 0x1, P5 ;  /* 0x0000000526317211 */ /* 0x001fe200028f0eff */
[----:B-1----:R-:W-:Y:S01]  /*caa0*/  @P0 IMAD.MOV.U32 R10, RZ, RZ, R48 ;  /* 0x000000ffff0a0224 */ /* 0x002fe200078e0030 */
[----:B--2---:R-:W-:Y:S01]  /*cab0*/  PRMT R47, RZ, 0x7610, R47 ;  /* 0x00007610ff2f7816 */ /* 0x004fe2000000002f */
        /* <DEDUP_REMOVED lines=9> */
[----:B------:R0:W2:Y:S04]  /*cb50*/  @P0 LDG.E.U16 R47, desc[UR10][R10.64] ;  /* 0x0000000a0a2f0981 */ /* 0x0000a8000c1e1500 */
[----:B------:R1:W-:Y:S01]  /*cb60*/  STL [R1+0xadc], R49 ;  /* 0x000adc3101007387 */ /* 0x0003e20000100800 */
[----:B------:R-:W-:Y:S02]  /*cb70*/  PLOP3.LUT P0, PT, PT, PT, UP2, 0x80, 0x8 ;  /* 0x000000000008781c */ /* 0x000fe40003f0f028 */
[----:B0-----:R-:W-:Y:S01]  /*cb80*/  LEA R10, P4, R41, R6, 0x1 ;  /* 0x00000006290a7211 */ /* 0x001fe200078808ff */
[----:B-1----:R-:W-:-:S03]  /*cb90*/  IMAD.MOV.U32 R49, RZ, RZ, R74 ;  /* 0x000000ffff317224 */ /* 0x002fc600078e004a */
[----:B------:R-:W-:Y:S01]  /*cba0*/  LEA.HI.X.SX32 R11, R41, R5, 0x1, P4 ;  /* 0x00000005290b7211 */ /* 0x000fe200020f0eff */
[----:B------:R-:W-:Y:S01]  /*cbb0*/  IMAD.MOV.U32 R74, RZ, RZ, R50 ;  /* 0x000000ffff4a7224 */ /* 0x000fe200078e0032 */
[----:B------:R-:W-:-:S04]  /*cbc0*/  LOP3.LUT R50, R4, 0x66, RZ, 0xfc, !PT ;  /* 0x0000006604327812 */ /* 0x000fc800078efcff */
[----:B------:R-:W-:Y:S01]  /*cbd0*/  ISETP.LT.AND P0, PT, R50, UR27, P0 ;  /* 0x0000001b32007c0c */ /* 0x000fe20008701270 */
[----:B--2---:R0:W-:Y:S04]  /*cbe0*/  STL [R1+0x238], R47 ;  /* 0x0002382f01007387 */ /* 0x0041e80000100800 */
[----:B------:R1:W-:Y:S01]  /*cbf0*/  STL [R1+0xb00], R10 ;  /* 0x000b000a01007387 */ /* 0x0003e20000100800 */
[----:B0-----:R-:W-:-:S05]  /*cc00*/  LEA R47, P5, R40, R6, 0x1 ;  /* 0x00000006282f7211 */ /* 0x001fca00078a08ff */
[----:B------:R-:W-:Y:S04]  /*cc10*/  STL [R1+0xb20], R47 ;  /* 0x000b202f01007387 */ /* 0x000fe80000100800 */
[----:B------:R0:W-:Y:S04]  /*cc20*/  STL [R1+0xafc], R11 ;  /* 0x000afc0b01007387 */ /* 0x0001e80000100800 */
[----:B------:R-:W2:Y:S01]  /*cc30*/  LDL.LU R50, [R1+0x194c] ;  /* 0x00194c0001327983 */ /* 0x000ea20000300800 */
[----:B------:R-:W-:Y:S02]  /*cc40*/  PRMT R4, RZ, 0x7610, R4 ;  /* 0x00007610ff047816 */ /* 0x000fe40000000004 */
[----:B------:R-:W-:-:S02]  /*cc50*/  LEA.HI.X.SX32 R48, R40, R5, 0x1, P5 ;  /* 0x0000000528307211 */ /* 0x000fc400028f0eff */
[----:B------:R-:W-:Y:S02]  /*cc60*/  PRMT R13, RZ, 0x7610, R13 ;  /* 0x00007610ff0d7816 */ /* 0x000fe4000000000d */
[----:B------:R1:W3:Y:S02]  /*cc70*/  @P1 LDG.E.U16 R4, desc[UR10][R10.64] ;  /* 0x0000000a0a041981 */ /* 0x0002e4000c1e1500 */
[----:B-1----:R-:W-:Y:S02]  /*cc80*/  @P3 IMAD.MOV.U32 R10, RZ, RZ, R47 ;  /* 0x000000ffff0a3224 */ /* 0x002fe400078e002f */
[----:B0-----:R-:W-:-:S05]  /*cc90*/  @P3 IMAD.MOV.U32 R11, RZ, RZ, R48 ;  /* 0x000000ffff0b3224 */ /* 0x001fca00078e0030 */
[----:B------:R0:W4:Y:S02]  /*cca0*/  @P3 LDG.E.U16 R13, desc[UR10][R10.64] ;  /* 0x0000000a0a0d3981 */ /* 0x000124000c1e1500 */
[----:B0-----:R-:W-:-:S04]  /*ccb0*/  LEA R10, P1, R43, R6, 0x1 ;  /* 0x000000062b0a7211 */ /* 0x001fc800078208ff */
[----:B------:R-:W-:Y:S02]  /*ccc0*/  LEA.HI.X.SX32 R11, R43, R5, 0x1, P1 ;  /* 0x000000052b0b7211 */ /* 0x000fe400008f0eff */
[----:B--2---:R-:W-:-:S06]  /*ccd0*/  PRMT R50, RZ, 0x7610, R50 ;  /* 0x00007610ff327816 */ /* 0x004fcc0000000032 */
[----:B------:R-:W2:Y:S04]  /*cce0*/  @P0 LDG.E.U16 R50, desc[UR10][R10.64] ;  /* 0x0000000a0a320981 */ /* 0x000ea8000c1e1500 */
[----:B------:R-:W-:Y:S04]  /*ccf0*/  STL [R1+0xb1c], R48 ;  /* 0x000b1c3001007387 */ /* 0x000fe80000100800 */
[----:B---3--:R0:W-:Y:S04]  /*cd00*/  STL [R1+0x234], R4 ;  /* 0x0002340401007387 */ /* 0x0081e80000100800 */
[----:B----4-:R-:W-:Y:S04]  /*cd10*/  STL [R1+0x230], R13 ;  /* 0x0002300d01007387 */ /* 0x010fe80000100800 */
[----:B------:R-:W-:Y:S04]  /*cd20*/  STL [R1+0xb40], R10 ;  /* 0x000b400a01007387 */ /* 0x000fe80000100800 */
[----:B------:R-:W-:Y:S01]  /*cd30*/  STL [R1+0xb3c], R11 ;  /* 0x000b3c0b01007387 */ /* 0x000fe20000100800 */
[----:B0-----:R-:W0:Y:S03]  /*cd40*/  S2R R4, SR_TID.X ;  /* 0x0000000000047919 */ /* 0x001e260000002100 */
[----:B--2---:R1:W-:Y:S04]  /*cd50*/  STL [R1+0x22c], R50 ;  /* 0x00022c3201007387 */ /* 0x0043e80000100800 */
[----:B-1----:R-:W2:Y:S01]  /*cd60*/  LDL.LU R50, [R1+0x1948] ;  /* 0x0019480001327983 */ /* 0x002ea20000300800 */
[----:B0-----:R-:W-:-:S04]  /*cd70*/  SHF.R.U32.HI R4, RZ, 0x6, R4 ;  /* 0x00000006ff047819 */ /* 0x001fc80000011604 */
[----:B------:R-:W-:Y:S02]  /*cd80*/  SGXT.U32 R4, R4, 0x1 ;  /* 0x000000010404781a */ /* 0x000fe40000000000 */
[----:B------:R-:W-:Y:S02]  /*cd90*/  PLOP3.LUT P1, PT, PT, PT, UP2, 0x80, 0x8 ;  /* 0x000000000008781c */ /* 0x000fe40003f2f028 */
[C---:B------:R-:W-:Y:S02]  /*cda0*/  LOP3.LUT R48, R4.reuse, 0x6e, RZ, 0xfc, !PT ;  /* 0x0000006e04307812 */ /* 0x040fe400078efcff */
[C---:B------:R-:W-:Y:S02]  /*cdb0*/  LOP3.LUT R47, R4.reuse, 0x76, RZ, 0xfc, !PT ;  /* 0x00000076042f7812 */ /* 0x040fe400078efcff */
[----:B------:R-:W-:Y:S02]  /*cdc0*/  PLOP3.LUT P3, PT, PT, PT, UP2, 0x80, 0x8 ;  /* 0x000000000008781c */ /* 0x000fe40003f6f028 */
[----:B------:R-:W-:-:S02]  /*cdd0*/  LOP3.LUT R13, R4, 0x7e, RZ, 0xfc, !PT ;  /* 0x0000007e040d7812 */ /* 0x000fc400078efcff */
[----:B------:R-:W-:Y:S02]  /*cde0*/  PLOP3.LUT P4, PT, PT, PT, UP2, 0x80, 0x8 ;  /* 0x000000000008781c */ /* 0x000fe40003f8f028 */
[----:B------:R-:W-:Y:S02]  /*cdf0*/  ISETP.LT.AND P0, PT, R48, UR27, P1 ;  /* 0x0000001b30007c0c */ /* 0x000fe40008f01270 */
[----:B------:R-:W-:Y:S02]  /*ce00*/  ISETP.LT.AND P1, PT, R47, UR27, P3 ;  /* 0x0000001b2f007c0c */ /* 0x000fe40009f21270 */
[----:B------:R-:W-:Y:S02]  /*ce10*/  ISETP.LT.AND P3, PT, R13, UR27, P4 ;  /* 0x0000001b0d007c0c */ /* 0x000fe4000a761270 */
[----:B------:R-:W-:-:S04]  /*ce20*/  LEA R10, P4, R44, R6, 0x1 ;  /* 0x000000062c0a7211 */ /* 0x000fc800078808ff */
[----:B------:R-:W-:Y:S02]  /*ce30*/  LEA.HI.X.SX32 R11, R44, R5, 0x1, P4 ;  /* 0x000000052c0b7211 */ /* 0x000fe400020f0eff */
[----:B--2---:R-:W-:-:S06]  /*ce40*/  PRMT R50, RZ, 0x7610, R50 ;  /* 0x00007610ff327816 */ /* 0x004fcc0000000032 */
[----:B------:R0:W2:Y:S01]  /*ce50*/  @P0 LDG.E.U16 R50, desc[UR10][R10.64] ;  /* 0x0000000a0a320981 */ /* 0x0000a2000c1e1500 */
[----:B------:R-:W-:Y:S01]  /*ce60*/  IMAD.MOV.U32 R48, RZ, RZ, R49 ;  /* 0x000000ffff307224 */ /* 0x000fe200078e0031 */
[-C--:B------:R-:W-:Y:S01]  /*ce70*/  LEA R4, P5, R42, R6.reuse, 0x1 ;  /* 0x000000062a047211 */ /* 0x080fe200078a08ff */
[----:B------:R-:W-:Y:S02]  /*ce80*/  IMAD.MOV.U32 R49, RZ, RZ, R51 ;  /* 0x000000ffff317224 */ /* 0x000fe400078e0033 */
[----:B------:R-:W-:Y:S02]  /*ce90*/  IMAD.MOV.U32 R51, RZ, RZ, R75 ;  /* 0x000000ffff337224 */ /* 0x000fe400078e004b */
[----:B------:R-:W-:Y:S02]  /*cea0*/  IMAD R7, R88, 0x2, R7 ;  /* 0x0000000258077824 */ /* 0x000fe400078e0207 */
[----:B------:R-:W-:Y:S02]  /*ceb0*/  IMAD.MOV.U32 R75, RZ, RZ, R52 ;  /* 0x000000ffff4b7224 */ /* 0x000fe400078e0034 */
[----:B------:R-:W-:Y:S01]  /*cec0*/  IMAD.MOV.U32 R52, RZ, RZ, R54 ;  /* 0x000000ffff347224 */ /* 0x000fe200078e0036 */
[----:B------:R-:W-:Y:S01]  /*ced0*/  LEA.HI.X.SX32 R54, R42, R5, 0x1, P5 ;  /* 0x000000052a367211 */ /* 0x000fe200028f0eff */
[----:B------:R0:W-:Y:S01]  /*cee0*/  STL [R1+0xb58], R10 ;  /* 0x000b580a01007387 */ /* 0x0001e20000100800 */
[----:B------:R-:W-:-:S02]  /*cef0*/  LEA R13, P4, R7, R6, 0x1 ;  /* 0x00000006070d7211 */ /* 0x000fc400078808ff */
[----:B------:R-:W-:Y:S01]  /*cf00*/  PRMT R93, RZ, 0x7610, R93 ;  /* 0x00007610ff5d7816 */ /* 0x000fe2000000005d */
[----:B------:R-:W-:Y:S01]  /*cf10*/  STL [R1+0xb64], R4 ;  /* 0x000b640401007387 */ /* 0x000fe20000100800 */
[----:B------:R-:W-:-:S03]  /*cf20*/  LEA.HI.X.SX32 R47, R7, R5, 0x1, P4 ;  /* 0x00000005072f7211 */ /* 0x000fc600020f0eff */
[----:B------:R1:W-:Y:S01]  /*cf30*/  STL [R1+0xb54], R11 ;  /* 0x000b540b01007387 */ /* 0x0003e20000100800 */
[----:B0-----:R-:W-:Y:S01]  /*cf40*/  @P1 IMAD.MOV.U32 R10, RZ, RZ, R4 ;  /* 0x000000ffff0a1224 */ /* 0x001fe200078e0004 */
[----:B------:R-:W-:Y:S01]  /*cf50*/  PRMT R12, RZ, 0x7610, R12 ;  /* 0x00007610ff0c7816 */ /* 0x000fe2000000000c */
[----:B-1----:R-:W-:-:S05]  /*cf60*/  @P1 IMAD.MOV.U32 R11, RZ, RZ, R54 ;  /* 0x000000ffff0b1224 */ /* 0x002fca00078e0036 */
[----:B------:R0:W3:Y:S02]  /*cf70*/  @P1 LDG.E.U16 R93, desc[UR10][R10.64] ;  /* 0x0000000a0a5d1981 */ /* 0x0000e4000c1e1500 */
[----:B0-----:R-:W-:Y:S02]  /*cf80*/  @P3 IMAD.MOV.U32 R10, RZ, RZ, R13 ;  /* 0x000000ffff0a3224 */ /* 0x001fe400078e000d */
[----:B------:R-:W-:-:S05]  /*cf90*/  @P3 IMAD.MOV.U32 R11, RZ, RZ, R47 ;  /* 0x000000ffff0b3224 */ /* 0x000fca00078e002f */
[----:B------:R-:W4:Y:S04]  /*cfa0*/  @P3 LDG.E.U16 R12, desc[UR10][R10.64] ;  /* 0x0000000a0a0c3981 */ /* 0x000f28000c1e1500 */
[----:B------:R-:W-:Y:S04]  /*cfb0*/  STL [R1+0xb74], R13 ;  /* 0x000b740d01007387 */ /* 0x000fe80000100800 */
[----:B------:R-:W-:Y:S04]  /*cfc0*/  STL [R1+0xb60], R54 ;  /* 0x000b603601007387 */ /* 0x000fe80000100800 */
[----:B--2---:R0:W-:Y:S04]  /*cfd0*/  STL [R1+0x228], R50 ;  /* 0x0002283201007387 */ /* 0x0041e80000100800 */
[----:B0-----:R-:W2:Y:S04]  /*cfe0*/  LDL.LU R50, [R1+0x1944] ;  /* 0x0019440001327983 */ /* 0x001ea80000300800 */
[----:B------:R-:W2:Y:S01]  /*cff0*/  LDL.LU R54, [R1+0x1940] ;  /* 0x0019400001367983 */ /* 0x000ea20000300800 */
[----:B------:R-:W0:Y:S01]  /*d000*/  S2R R4, SR_TID.X ;  /* 0x0000000000047919 */ /* 0x000e220000002100 */
[----:B------:R-:W-:-:S02]  /*d010*/  PLOP3.LUT P0, PT, PT, PT, UP2, 0x80, 0x8 ;  /* 0x000000000008781c */ /* 0x000fc40003f0f028 */
[----:B------:R-:W-:Y:S01]  /*d020*/  STL [R1+0xb70], R47 ;  /* 0x000b702f01007387 */ /* 0x000fe20000100800 */
[----:B------:R-:W-:Y:S01]  /*d030*/  IMAD R7, R88, 0x2, R7 ;  /* 0x0000000258077824 */ /* 0x000fe200078e0207 */
[----:B------:R-:W-:Y:S02]  /*d040*/  PLOP3.LUT P3, PT, PT, PT, UP2, 0x80, 0x8 ;  /* 0x000000000008781c */ /* 0x000fe40003f6f028 */
[----:B------:R-:W-:Y:S01]  /*d050*/  PLOP3.LUT P1, PT, PT, PT, UP2, 0x80, 0x8 ;  /* 0x000000000008781c */ /* 0x000fe20003f2f028 */
[----:B---3--:R-:W-:Y:S01]  /*d060*/  STL [R1+0x204], R93 ;  /* 0x0002045d01007387 */ /* 0x008fe20000100800 */
[----:B0-----:R-:W-:-:S04]  /*d070*/  SHF.R.U32.HI R4, RZ, 0x6, R4 ;  /* 0x00000006ff047819 */ /* 0x001fc80000011604 */
[----:B------:R-:W-:Y:S01]  /*d080*/  SGXT.U32 R4, R4, 0x1 ;  /* 0x000000010404781a */ /* 0x000fe20000000000 */
[----:B----4-:R0:W-:Y:S03]  /*d090*/  STL [R1+0x200], R12 ;  /* 0x0002000c01007387 */ /* 0x0101e60000100800 */
[----:B------:R-:W-:-:S04]  /*d0a0*/  LOP3.LUT R10, R4, 0x80, RZ, 0xfc, !PT ;  /* 0x00000080040a7812 */ /* 0x000fc800078efcff */
[----:B------:R-:W-:Y:S02]  /*d0b0*/  ISETP.LT.AND P0, PT, R10, UR27, P0 ;  /* 0x0000001b0a007c0c */ /* 0x000fe40008701270 */
[C---:B0-----:R-:W-:Y:S02]  /*d0c0*/  LOP3.LUT R12, R4.reuse, 0x84, RZ, 0xfc, !PT ;  /* 0x00000084040c7812 */ /* 0x041fe400078efcff */
[----:B------:R-:W-:Y:S02]  /*d0d0*/  LOP3.LUT R13, R4, 0x82, RZ, 0xfc, !PT ;  /* 0x00000082040d7812 */ /* 0x000fe400078efcff */
[----:B------:R-:W-:Y:S02]  /*d0e0*/  ISETP.LT.AND P3, PT, R12, UR27, P3 ;  /* 0x0000001b0c007c0c */ /* 0x000fe40009f61270 */
[----:B------:R-:W-:Y:S02]  /*d0f0*/  LEA R12, P4, R7, R6, 0x1 ;  /* 0x00000006070c7211 */ /* 0x000fe400078808ff */
[----:B------:R-:W-:-:S02]  /*d100*/  ISETP.LT.AND P1, PT, R13, UR27, P1 ;  /* 0x0000001b0d007c0c */ /* 0x000fc40008f21270 */
[----:B------:R-:W-:Y:S01]  /*d110*/  LEA.HI.X.SX32 R13, R7, R5, 0x1, P4 ;  /* 0x00000005070d7211 */ /* 0x000fe200020f0eff */
[----:B------:R-:W-:Y:S01]  /*d120*/  IMAD R10, R88, 0x2, R7 ;  /* 0x00000002580a7824 */ /* 0x000fe200078e0207 */
[----:B--2---:R-:W-:-:S06]  /*d130*/  PRMT R54, RZ, 0x7610, R54 ;  /* 0x00007610ff367816 */ /* 0x004fcc0000000036 */
[----:B------:R0:W2:Y:S01]  /*d140*/  @P0 LDG.E.U16 R54, desc[UR10][R12.64] ;  /* 0x0000000a0c360981 */ /* 0x0000a2000c1e1500 */
[----:B------:R-:W-:Y:S02]  /*d150*/  IMAD.MOV.U32 R47, RZ, RZ, R48 ;  /* 0x000000ffff2f7224 */ /* 0x000fe400078e0030 */
[----:B------:R-:W-:Y:S01]  /*d160*/  IMAD.MOV.U32 R48, RZ, RZ, R62 ;  /* 0x000000ffff307224 */ /* 0x000fe200078e003e */
[----:B------:R-:W-:Y:S01]  /*d170*/  LEA R62, P5, R10, R6, 0x1 ;  /* 0x000000060a3e7211 */ /* 0x000fe200078a08ff */
[----:B------:R-:W-:Y:S01]  /*d180*/  IMAD R11, R88, 0x2, R10 ;  /* 0x00000002580b7824 */ /* 0x000fe200078e020a */
[----:B------:R0:W-:Y:S02]  /*d190*/  STL [R1+0xb7c], R12 ;  /* 0x000b7c0c01007387 */ /* 0x0001e40000100800 */
[----:B------:R-:W-:Y:S02]  /*d1a0*/  LEA.HI.X.SX32 R10, R10, R5, 0x1, P5 ;  /* 0x000000050a0a7211 */ /* 0x000fe400028f0eff */
[----:B------:R-:W-:Y:S01]  /*d1b0*/  STL [R1+0xb84], R62 ;  /* 0x000b843e01007387 */ /* 0x000fe20000100800 */
[----:B------:R-:W-:-:S03]  /*d1c0*/  PRMT R4, RZ, 0x7610, R4 ;  /* 0x00007610ff047816 */ /* 0x000fc60000000004 */
[----:B------:R1:W-:Y:S01]  /*d1d0*/  STL [R1+0xb78], R13 ;  /* 0x000b780d01007387 */ /* 0x0003e20000100800 */
[----:B0-----:R-:W-:Y:S02]  /*d1e0*/  @P1 IMAD.MOV.U32 R12, RZ, RZ, R62 ;  /* 0x000000ffff0c1224 */ /* 0x001fe400078e003e */
[----:B-1----:R-:W-:-:S05]  /*d1f0*/  @P1 IMAD.MOV.U32 R13, RZ, RZ, R10 ;  /* 0x000000ffff0d1224 */ /* 0x002fca00078e000a */
[----:B------:R0:W3:Y:S01]  /*d200*/  @P1 LDG.E.U16 R4, desc[UR10][R12.64] ;  /* 0x0000000a0c041981 */ /* 0x0000e2000c1e1500 */
[----:B------:R-:W-:-:S05]  /*d210*/  LEA R93, P4, R11, R6, 0x1 ;  /* 0x000000060b5d7211 */ /* 0x000fca00078808ff */
[----:B------:R-:W-:Y:S04]  /*d220*/  STL [R1+0xb8c], R93 ;  /* 0x000b8c5d01007387 */ /* 0x000fe80000100800 */
[----:B------:R-:W-:Y:S01]  /*d230*/  STL [R1+0xb80], R10 ;  /* 0x000b800a01007387 */ /* 0x000fe20000100800 */
[----:B------:R-:W-:Y:S01]  /*d240*/  LEA.HI.X.SX32 R7, R11, R5, 0x1, P4 ;  /* 0x000000050b077211 */ /* 0x000fe200020f0eff */
[----:B0-----:R-:W-:Y:S01]  /*d250*/  @P3 IMAD.MOV.U32 R12, RZ, RZ, R93 ;  /* 0x000000ffff0c3224 */ /* 0x001fe200078e005d */
[----:B------:R-:W-:-:S03]  /*d260*/  PRMT R46, RZ, 0x7610, R46 ;  /* 0x00007610ff2e7816 */ /* 0x000fc6000000002e */
[----:B------:R-:W-:-:S05]  /*d270*/  @P3 IMAD.MOV.U32 R13, RZ, RZ, R7 ;  /* 0x000000ffff0d3224 */ /* 0x000fca00078e0007 */
[----:B------:R0:W4:Y:S04]  /*d280*/  @P3 LDG.E.U16 R46, desc[UR10][R12.64] ;  /* 0x0000000a0c2e3981 */ /* 0x000128000c1e1500 */
[----:B--2---:R1:W-:Y:S04]  /*d290*/  STL [R1+0x1fc], R54 ;  /* 0x0001fc3601007387 */ /* 0x0043e80000100800 */
[----:B-1----:R-:W2:Y:S04]  /*d2a0*/  LDL.LU R54, [R1+0x193c] ;  /* 0x00193c0001367983 */ /* 0x002ea80000300800 */
[----:B------:R-:W2:Y:S04]  /*d2b0*/  LDL.LU R62, [R1+0x1938] ;  /* 0x00193800013e7983 */ /* 0x000ea80000300800 */
[----:B------:R-:W-:Y:S04]  /*d2c0*/  STL [R1+0xb88], R7 ;  /* 0x000b880701007387 */ /* 0x000fe80000100800 */
[----:B---3--:R1:W-:Y:S02]  /*d2d0*/  STL [R1+0x1f8], R4 ;  /* 0x0001f80401007387 */ /* 0x0083e40000100800 */
[----:B-1----:R-:W1:Y:S01]  /*d2e0*/  S2R R4, SR_TID.X ;  /* 0x0000000000047919 */ /* 0x002e620000002100 */
[----:B------:R-:W-:Y:S01]  /*d2f0*/  PLOP3.LUT P0, PT, PT, PT, UP2, 0x80, 0x8 ;  /* 0x000000000008781c */ /* 0x000fe20003f0f028 */
[----:B------:R-:W-:-:S05]  /*d300*/  IMAD R7, R88, 0x2, R11 ;  /* 0x0000000258077824 */ /* 0x000fca00078e020b */
[----:B0-----:R-:W-:-:S04]  /*d310*/  LEA R12, P4, R7, R6, 0x1 ;  /* 0x00000006070c7211 */ /* 0x001fc800078808ff */
[----:B------:R-:W-:Y:S02]  /*d320*/  LEA.HI.X.SX32 R13, R7, R5, 0x1, P4 ;  /* 0x00000005070d7211 */ /* 0x000fe400020f0eff */
[----:B-1----:R-:W-:-:S04]  /*d330*/  SHF.R.U32.HI R4, RZ, 0x6, R4 ;  /* 0x00000006ff047819 */ /* 0x002fc80000011604 */
[----:B------:R-:W-:-:S04]  /*d340*/  SGXT.U32 R4, R4, 0x1 ;  /* 0x000000010404781a */ /* 0x000fc80000000000 */
[----:B------:R-:W-:-:S04]  /*d350*/  LOP3.LUT R10, R4, 0x86, RZ, 0xfc, !PT ;  /* 0x00000086040a7812 */ /* 0x000fc800078efcff */
[----:B------:R-:W-:Y:S02]  /*d360*/  ISETP.LT.AND P0, PT, R10, UR27, P0 ;  /* 0x0000001b0a007c0c */ /* 0x000fe40008701270 */
[----:B--2---:R-:W-:-:S11]  /*d370*/  PRMT R62, RZ, 0x7610, R62 ;  /* 0x00007610ff3e7816 */ /* 0x004fd6000000003e */
[----:B------:R0:W2:Y:S01]  /*d380*/  @P0 LDG.E.U16 R62, desc[UR10][R12.64] ;  /* 0x0000000a0c3e0981 */ /* 0x0000a2000c1e1500 */
[----:B------:R-:W-:-:S03]  /*d390*/  PLOP3.LUT P3, PT, PT, PT, UP2, 0x80, 0x8 ;  /* 0x000000000008781c */ /* 0x000fc60003f6f028 */
[----:B----4-:R1:W-:Y:S01]  /*d3a0*/  STL [R1+0x1f4], R46 ;  /* 0x0001f42e01007387 */ /* 0x0103e20000100800 */
[----:B------:R-:W-:Y:S02]  /*d3b0*/  LOP3.LUT R93, R4, 0x88, RZ, 0xfc, !PT ;  /* 0x00000088045d7812 */ /* 0x000fe400078efcff */
[----:B------:R-:W-:Y:S01]  /*d3c0*/  PLOP3.LUT P1, PT, PT, PT, UP2, 0x80, 0x8 ;  /* 0x000000000008781c */ /* 0x000fe20003f2f028 */
[----:B------:R-:W-:Y:S01]  /*d3d0*/  IMAD R10, R88, 0x2, R7 ;  /* 0x00000002580a7824 */ /* 0x000fe200078e0207 */
[----:B-1----:R-:W-:Y:S02]  /*d3e0*/  LOP3.LUT R46, R4, 0x8a, RZ, 0xfc, !PT ;  /* 0x0000008a042e7812 */ /* 0x002fe400078efcff */
[----:B------:R-:W-:Y:S02]  /*d3f0*/  ISETP.LT.AND P1, PT, R93, UR27, P1 ;  /* 0x0000001b5d007c0c */ /* 0x000fe40008f21270 */
[----:B------:R-:W-:Y:S01]  /*d400*/  ISETP.LT.AND P3, PT, R46, UR27, P3 ;  /* 0x0000001b2e007c0c */ /* 0x000fe20009f61270 */
[----:B------:R-:W-:-:S02]  /*d410*/  IMAD.MOV.U32 R46, RZ, RZ, R47 ;  /* 0x000000ffff2e7224 */ /* 0x000fc400078e002f */
[----:B------:R-:W-:Y:S02]  /*d420*/  IMAD.MOV.U32 R47, RZ, RZ, R79 ;  /* 0x000000ffff2f7224 */ /* 0x000fe400078e004f */
        /* <DEDUP_REMOVED lines=14> */
[----:B------:R-:W-:Y:S04]  /*d510*/  STL [R1+0xb98], R10 ;  /* 0x000b980a01007387 */ /* 0x000fe80000100800 */
[----:B--2---:R1:W-:Y:S04]  /*d520*/  STL [R1+0x1f0], R62 ;  /* 0x0001f03e01007387 */ /* 0x0043e80000100800 */
[----:B-1----:R-:W2:Y:S04]  /*d530*/  LDL.LU R62, [R1+0x1934] ;  /* 0x00193400013e7983 */ /* 0x002ea80000300800 */
[----:B------:R-:W4:Y:S01]  /*d540*/  LDL.LU R64, [R1+0x1930] ;  /* 0x0019300001407983 */ /* 0x000f220000300800 */
[----:B------:R-:W-:-:S05]  /*d550*/  LEA.HI.X.SX32 R7, R11, R5, 0x1, P4 ;  /* 0x000000050b077211 */ /* 0x000fca00020f0eff */
[----:B------:R-:W-:Y:S01]  /*d560*/  STL [R1+0xba0], R7 ;  /* 0x000ba00701007387 */ /* 0x000fe20000100800 */
[----:B------:R-:W-:Y:S01]  /*d570*/  PRMT R67, RZ, 0x7610, R67 ;  /* 0x00007610ff437816 */ /* 0x000fe20000000043 */
[----:B0-----:R-:W-:Y:S02]  /*d580*/  @P3 IMAD.MOV.U32 R12, RZ, RZ, R93 ;  /* 0x000000ffff0c3224 */ /* 0x001fe400078e005d */
[----:B------:R-:W-:-:S05]  /*d590*/  @P3 IMAD.MOV.U32 R13, RZ, RZ, R7 ;  /* 0x000000ffff0d3224 */ /* 0x000fca00078e0007 */
[----:B------:R0:W2:Y:S04]  /*d5a0*/  @P3 LDG.E.U16 R67, desc[UR10][R12.64] ;  /* 0x0000000a0c433981 */ /* 0x0000a8000c1e1500 */
        /* <DEDUP_REMOVED lines=10> */
[----:B----4-:R-:W-:-:S11]  /*d650*/  PRMT R64, RZ, 0x7610, R64 ;  /* 0x00007610ff407816 */ /* 0x010fd60000000040 */
[----:B------:R0:W3:Y:S01]  /*d660*/  @P0 LDG.E.U16 R64, desc[UR10][R12.64] ;  /* 0x0000000a0c400981 */ /* 0x0000e2000c1e1500 */
[----:B------:R-:W-:Y:S01]  /*d670*/  PLOP3.LUT P3, PT, PT, PT, UP2, 0x80, 0x8 ;  /* 0x000000000008781c */ /* 0x000fe20003f6f028 */
[----:B------:R-:W-:Y:S02]  /*d680*/  IMAD R10, R88, 0x2, R7 ;  /* 0x00000002580a7824 */ /* 0x000fe400078e0207 */
[----:B--2---:R1:W-:Y:S01]  /*d690*/  STL [R1+0x1e8], R67 ;  /* 0x0001e84301007387 */ /* 0x0043e20000100800 */
[C---:B------:R-:W-:Y:S02]  /*d6a0*/  LOP3.LUT R93, R4.reuse, 0x90, RZ, 0xfc, !PT ;  /* 0x00000090045d7812 */ /* 0x040fe400078efcff */
[----:B------:R-:W-:Y:S02]  /*d6b0*/  PLOP3.LUT P1, PT, PT, PT, UP2, 0x80, 0x8 ;  /* 0x000000000008781c */ /* 0x000fe40003f2f028 */
[----:B-1----:R-:W-:-:S04]  /*d6c0*/  LOP3.LUT R67, R4, 0x8e, RZ, 0xfc, !PT ;  /* 0x0000008e04437812 */ /* 0x002fc800078efcff */
[----:B------:R-:W-:Y:S01]  /*d6d0*/  ISETP.LT.AND P3, PT, R67, UR27, P3 ;  /* 0x0000001b43007c0c */ /* 0x000fe20009f61270 */
[----:B------:R-:W-:Y:S01]  /*d6e0*/  IMAD.MOV.U32 R67, RZ, RZ, R51 ;  /* 0x000000ffff437224 */ /* 0x000fe200078e0033 */
[-C--:B------:R-:W-:Y:S01]  /*d6f0*/  LEA R4, P5, R10, R6.reuse, 0x1 ;  /* 0x000000060a047211 */ /* 0x080fe200078a08ff */
[----:B------:R-:W-:Y:S01]  /*d700*/  IMAD.MOV.U32 R51, RZ, RZ, R75 ;  /* 0x000000ffff337224 */ /* 0x000fe200078e004b */
[----:B------:R-:W-:Y:S01]  /*d710*/  ISETP.LT.AND P1, PT, R93, UR27, P1 ;  /* 0x0000001b5d007c0c */ /* 0x000fe20008f21270 */
        /* <DEDUP_REMOVED lines=14> */
[----:B------:R0:W2:Y:S02]  /*d800*/  @P3 LDG.E.U16 R10, desc[UR10][R12.64] ;  /* 0x0000000a0c0a3981 */ /* 0x0000a4000c1e1500 */
[----:B0-----:R-:W-:Y:S02]  /*d810*/  @P1 IMAD.MOV.U32 R12, RZ, RZ, R93 ;  /* 0x000000ffff0c1224 */ /* 0x001fe400078e005d */
[----:B------:R-:W-:-:S05]  /*d820*/  @P1 IMAD.MOV.U32 R13, RZ, RZ, R7 ;  /* 0x000000ffff0d1224 */ /* 0x000fca00078e0007 */
[----:B------:R-:W4:Y:S04]  /*d830*/  @P1 LDG.E.U16 R66, desc[UR10][R12.64] ;  /* 0x0000000a0c421981 */ /* 0x000f28000c1e1500 */
[----:B------:R-:W-:Y:S04]  /*d840*/  STL [R1+0xbbc], R93 ;  /* 0x000bbc5d01007387 */ /* 0x000fe80000100800 */
[----:B------:R-:W-:Y:S04]  /*d850*/  STL [R1+0xbb0], R65 ;  /* 0x000bb04101007387 */ /* 0x000fe80000100800 */
[----:B---3--:R0:W-:Y:S04]  /*d860*/  STL [R1+0x1e4], R64 ;  /* 0x0001e44001007387 */ /* 0x0081e80000100800 */
[----:B0-----:R-:W3:Y:S01]  /*d870*/  LDL.LU R64, [R1+0x192c] ;  /* 0x00192c0001407983 */ /* 0x001ee20000300800 */
[----:B------:R-:W0:Y:S01]  /*d880*/  S2R R4, SR_TID.X ;  /* 0x0000000000047919 */ /* 0x000e220000002100 */
[----:B------:R-:W-:-:S02]  /*d890*/  PLOP3.LUT P0, PT, PT, PT, UP2, 0x80, 0x8 ;  /* 0x000000000008781c */ /* 0x000fc40003f0f028 */
[----:B------:R-:W3:Y:S04]  /*d8a0*/  LDL.LU R65, [R1+0x1928] ;  /* 0x0019280001417983 */ /* 0x000ee80000300800 */
[----:B------:R1:W-:Y:S01]  /*d8b0*/  STL [R1+0xbb8], R7 ;  /* 0x000bb80701007387 */ /* 0x0003e20000100800 */
[----:B------:R-:W-:Y:S02]  /*d8c0*/  PLOP3.LUT P1, PT, PT, PT, UP2, 0x80, 0x8 ;  /* 0x000000000008781c */ /* 0x000fe40003f2f028 */
[----:B------:R-:W-:Y:S01]  /*d8d0*/  PLOP3.LUT P3, PT, PT, PT, UP2, 0x80, 0x8 ;  /* 0x000000000008781c */ /* 0x000fe20003f6f028 */
[----:B-1----:R-:W-:Y:S01]  /*d8e0*/  IMAD R7, R88, 0x2, R11 ;  /* 0x0000000258077824 */ /* 0x002fe200078e020b */
[----:B0-----:R-:W-:-:S04]  /*d8f0*/  SHF.R.U32.HI R4, RZ, 0x6, R4 ;  /* 0x00000006ff047819 */ /* 0x001fc80000011604 */
[----:B------:R-:W-:-:S04]  /*d900*/  SGXT.U32 R4, R4, 0x1 ;  /* 0x000000010404781a */ /* 0x000fc80000000000 */
[C---:B------:R-:W-:Y:S01]  /*d910*/  LOP3.LUT R93, R4.reuse, 0x94, RZ, 0xfc, !PT ;  /* 0x00000094045d7812 */ /* 0x040fe200078efcff */
[----:B--2---:R0:W-:Y:S03]  /*d920*/  STL [R1+0x1e0], R10 ;  /* 0x0001e00a01007387 */ /* 0x0041e60000100800 */
[----:B------:R-:W-:Y:S02]  /*d930*/  ISETP.LT.AND P1, PT, R93, UR27, P1 ;  /* 0x0000001b5d007c0c */ /* 0x000fe40008f21270 */
[----:B0-----:R-:W-:-:S04]  /*d940*/  LOP3.LUT R10, R4, 0x92, RZ, 0xfc, !PT ;  /* 0x00000092040a7812 */ /* 0x001fc800078efcff */
[----:B------:R-:W-:Y:S01]  /*d950*/  ISETP.LT.AND P0, PT, R10, UR27, P0 ;  /* 0x0000001b0a007c0c */ /* 0x000fe20008701270 */
[----:B------:R-:W-:Y:S01]  /*d960*/  IMAD R10, R88, 0x2, R7 ;  /* 0x00000002580a7824 */ /* 0x000fe200078e0207 */
[----:B----4-:R0:W-:Y:S01]  /*d970*/  STL [R1+0x1dc], R66 ;  /* 0x0001dc4201007387 */ /* 0x0101e20000100800 */
[----:B------:R-:W-:Y:S02]  /*d980*/  LEA R12, P4, R7, R6, 0x1 ;  /* 0x00000006070c7211 */ /* 0x000fe400078808ff */
[----:B0-----:R-:W-:-:S04]  /*d990*/  LOP3.LUT R66, R4, 0x96, RZ, 0xfc, !PT ;  /* 0x0000009604427812 */ /* 0x001fc800078efcff */
[----:B------:R-:W-:Y:S01]  /*d9a0*/  ISETP.LT.AND P3, PT, R66, UR27, P3 ;  /* 0x0000001b42007c0c */ /* 0x000fe20009f61270 */
[----:B------:R-:W-:Y:S01]  /*d9b0*/  IMAD.MOV.U32 R66, RZ, RZ, R63 ;  /* 0x000000ffff427224 */ /* 0x000fe200078e003f */
[----:B------:R-:W-:Y:S01]  /*d9c0*/  LEA R63, P5, R10, R6, 0x1 ;  /* 0x000000060a3f7211 */ /* 0x000fe200078a08ff */
[----:B------:R-:W-:Y:S01]  /*d9d0*/  IMAD R11, R88, 0x2, R10 ;  /* 0x00000002580b7824 */ /* 0x000fe200078e020a */
[-C--:B------:R-:W-:Y:S02]  /*d9e0*/  LEA.HI.X.SX32 R13, R7, R5.reuse, 0x1, P4 ;  /* 0x00000005070d7211 */ /* 0x080fe400020f0eff */
[----:B------:R-:W-:Y:S01]  /*d9f0*/  LEA.HI.X.SX32 R10, R10, R5, 0x1, P5 ;  /* 0x000000050a0a7211 */ /* 0x000fe200028f0eff */
[----:B------:R0:W-:Y:S01]  /*da00*/  STL [R1+0xbc4], R12 ;  /* 0x000bc40c01007387 */ /* 0x0001e20000100800 */
[----:B------:R-:W-:-:S03]  /*da10*/  PRMT R4, RZ, 0x7610, R4 ;  /* 0x00007610ff047816 */ /* 0x000fc60000000004 */
[----:B------:R-:W-:Y:S04]  /*da20*/  STL [R1+0xbcc], R63 ;  /* 0x000bcc3f01007387 */ /* 0x000fe80000100800 */
[----:B------:R1:W-:Y:S01]  /*da30*/  STL [R1+0xbc0], R13 ;  /* 0x000bc00d01007387 */ /* 0x0003e20000100800 */
[----:B------:R-:W-:-:S04]  /*da40*/  LEA R93, P4, R11, R6, 0x1 ;  /* 0x000000060b5d7211 */ /* 0x000fc800078808ff */
[----:B------:R-:W-:Y:S02]  /*da50*/  LEA.HI.X.SX32 R7, R11, R5, 0x1, P4 ;  /* 0x000000050b077211 */ /* 0x000fe400020f0eff */
[----:B------:R-:W-:Y:S02]  /*da60*/  PRMT R92, RZ, 0x7610, R92 ;  /* 0x00007610ff5c7816 */ /* 0x000fe4000000005c */
[----:B---3--:R-:W-:-:S06]  /*da70*/  PRMT R64, RZ, 0x7610, R64 ;  /* 0x00007610ff407816 */ /* 0x008fcc0000000040 */
[----:B------:R0:W2:Y:S02]  /*da80*/  @P0 LDG.E.U16 R64, desc[UR10][R12.64] ;  /* 0x0000000a0c400981 */ /* 0x0000a4000c1e1500 */
[----:B0-----:R-:W-:Y:S02]  /*da90*/  @P1 IMAD.MOV.U32 R12, RZ, RZ, R63 ;  /* 0x000000ffff0c1224 */ /* 0x001fe400078e003f */
[----:B-1----:R-:W-:-:S05]  /*daa0*/  @P1 IMAD.MOV.U32 R13, RZ, RZ, R10 ;  /* 0x000000ffff0d1224 */ /* 0x002fca00078e000a */
[----:B------:R0:W3:Y:S02]  /*dab0*/  @P1 LDG.E.U16 R4, desc[UR10][R12.64] ;  /* 0x0000000a0c041981 */ /* 0x0000e4000c1e1500 */
[----:B0-----:R-:W-:Y:S02]  /*dac0*/  @P3 IMAD.MOV.U32 R12, RZ, RZ, R93 ;  /* 0x000000ffff0c3224 */ /* 0x001fe400078e005d */
[----:B------:R-:W-:-:S05]  /*dad0*/  @P3 IMAD.MOV.U32 R13, RZ, RZ, R7 ;  /* 0x000000ffff0d3224 */ /* 0x000fca00078e0007 */
[----:B------:R0:W4:Y:S04]  /*dae0*/  @P3 LDG.E.U16 R92, desc[UR10][R12.64] ;  /* 0x0000000a0c5c3981 */ /* 0x000128000c1e1500 */
[----:B------:R-:W-:Y:S04]  /*daf0*/  STL [R1+0xbd4], R93 ;  /* 0x000bd45d01007387 */ /* 0x000fe80000100800 */
[----:B------:R-:W-:Y:S01]  /*db00*/  STL [R1+0xbc8], R10 ;  /* 0x000bc80a01007387 */ /* 0x000fe20000100800 */
[----:B------:R-:W-:Y:S02]  /*db10*/  PLOP3.LUT P1, PT, PT, PT, UP2, 0x80, 0x8 ;  /* 0x000000000008781c */ /* 0x000fe40003f2f028 */
[----:B------:R-:W-:-:S02]  /*db20*/  PLOP3.LUT P0, PT, PT, PT, UP2, 0x80, 0x8 ;  /* 0x000000000008781c */ /* 0x000fc40003f0f028 */
[----:B------:R-:W-:Y:S02]  /*db30*/  PRMT R62, RZ, 0x7610, R62 ;  /* 0x00007610ff3e7816 */ /* 0x000fe4000000003e */
[----:B------:R-:W-:Y:S02]  /*db40*/  PLOP3.LUT P3, PT, PT, PT, UP2, 0x80, 0x8 ;  /* 0x000000000008781c */ /* 0x000fe40003f6f028 */
[----:B------:R-:W-:Y:S01]  /*db50*/  PRMT R32, RZ, 0x7610, R32 ;  /* 0x00007610ff207816 */ /* 0x000fe20000000020 */
[----:B--2---:R1:W-:Y:S04]  /*db60*/  STL [R1+0x1d8], R64 ;  /* 0x0001d84001007387 */ /* 0x0043e80000100800 */
[----:B-1----:R-:W2:Y:S04]  /*db70*/  LDL.LU R64, [R1+0x1924] ;  /* 0x0019240001407983 */ /* 0x002ea80000300800 */
[----:B------:R-:W2:Y:S04]  /*db80*/  LDL.LU R63, [R1+0x1920] ;  /* 0x00192000013f7983 */ /* 0x000ea80000300800 */
[----:B------:R-:W-:Y:S04]  /*db90*/  STL [R1+0xbd0], R7 ;  /* 0x000bd00701007387 */ /* 0x000fe80000100800 */
[----:B---3--:R1:W-:Y:S02]  /*dba0*/  STL [R1+0x1d4], R4 ;  /* 0x0001d40401007387 */ /* 0x0083e40000100800 */
[----:B-1----:R-:W1:Y:S01]  /*dbb0*/  S2R R4, SR_TID.X ;  /* 0x0000000000047919 */ /* 0x002e620000002100 */
[----:B------:R-:W-:-:S05]  /*dbc0*/  IMAD R7, R88, 0x2, R11 ;  /* 0x0000000258077824 */ /* 0x000fca00078e020b */
[C---:B0-----:R-:W-:Y:S01]  /*dbd0*/  LEA R12, P4, R7.reuse, R6, 0x1 ;  /* 0x00000006070c7211 */ /* 0x041fe200078808ff */
[----:B----4-:R0:W-:Y:S03]  /*dbe0*/  STL [R1+0x1d0], R92 ;  /* 0x0001d05c01007387 */ /* 0x0101e60000100800 */
[----:B------:R-:W-:Y:S02]  /*dbf0*/  LEA.HI.X.SX32 R13, R7, R5, 0x1, P4 ;  /* 0x00000005070d7211 */ /* 0x000fe400020f0eff */
[----:B-1----:R-:W-:-:S04]  /*dc00*/  SHF.R.U32.HI R4, RZ, 0x6, R4 ;  /* 0x00000006ff047819 */ /* 0x002fc80000011604 */
[----:B------:R-:W-:-:S04]  /*dc10*/  SGXT.U32 R4, R4, 0x1 ;  /* 0x000000010404781a */ /* 0x000fc80000000000 */
[C---:B------:R-:W-:Y:S02]  /*dc20*/  LOP3.LUT R93, R4.reuse, 0x9a, RZ, 0xfc, !PT ;  /* 0x0000009a045d7812 */ /* 0x040fe400078efcff */
[----:B------:R-:W-:Y:S02]  /*dc30*/  LOP3.LUT R10, R4, 0x98, RZ, 0xfc, !PT ;  /* 0x00000098040a7812 */ /* 0x000fe400078efcff */
[----:B------:R-:W-:Y:S01]  /*dc40*/  ISETP.LT.AND P1, PT, R93, UR27, P1 ;  /* 0x0000001b5d007c0c */ /* 0x000fe20008f21270 */
[----:B------:R-:W-:Y:S01]  /*dc50*/  IMAD.MOV.U32 R93, RZ, RZ, R74 ;  /* 0x000000ffff5d7224 */ /* 0x000fe200078e004a */
[----:B------:R-:W-:Y:S01]  /*dc60*/  ISETP.LT.AND P0, PT, R10, UR27, P0 ;  /* 0x0000001b0a007c0c */ /* 0x000fe20008701270 */
[----:B------:R-:W-:Y:S02]  /*dc70*/  IMAD R10, R88, 0x2, R7 ;  /* 0x00000002580a7824 */ /* 0x000fe400078e0207 */
[----:B------:R-:W-:Y:S02]  /*dc80*/  IMAD.MOV.U32 R74, RZ, RZ, R51 ;  /* 0x000000ffff4a7224 */ /* 0x000fe400078e0033 */
        /* <DEDUP_REMOVED lines=8> */
[----:B0-----:R-:W-:Y:S01]  /*dd10*/  LOP3.LUT R92, R4, 0x9c, RZ, 0xfc, !PT ;  /* 0x0000009c045c7812 */ /* 0x001fe200078efcff */
[----:B------:R-:W-:Y:S01]  /*dd20*/  STL [R1+0xbe4], R61 ;  /* 0x000be43d01007387 */ /* 0x000fe20000100800 */
[----:B------:R-:W-:-:S03]  /*dd30*/  PRMT R4, RZ, 0x7610, R4 ;  /* 0x00007610ff047816 */ /* 0x000fc60000000004 */
[----:B------:R0:W-:Y:S04]  /*dd40*/  STL [R1+0xbd8], R13 ;  /* 0x000bd80d01007387 */ /* 0x0001e80000100800 */
[----:B------:R1:W3:Y:S02]  /*dd50*/  @P0 LDG.E.U16 R62, desc[UR10][R12.64] ;  /* 0x0000000a0c3e0981 */ /* 0x0002e4000c1e1500 */
[----:B-1----:R-:W-:Y:S02]  /*dd60*/  @P1 IMAD.MOV.U32 R12, RZ, RZ, R61 ;  /* 0x000000ffff0c1224 */ /* 0x002fe400078e003d */
[----:B0-----:R-:W-:-:S05]  /*dd70*/  @P1 IMAD.MOV.U32 R13, RZ, RZ, R10 ;  /* 0x000000ffff0d1224 */ /* 0x001fca00078e000a */
[----:B------:R0:W4:Y:S01]  /*dd80*/  @P1 LDG.E.U16 R4, desc[UR10][R12.64] ;  /* 0x0000000a0c041981 */ /* 0x000122000c1e1500 */
[----:B------:R-:W-:Y:S02]  /*dd90*/  ISETP.LT.AND P3, PT, R92, UR27, P3 ;  /* 0x0000001b5c007c0c */ /* 0x000fe40009f61270 */
[----:B------:R-:W-:-:S04]  /*dda0*/  LEA R92, P4, R11, R6, 0x1 ;  /* 0x000000060b5c7211 */ /* 0x000fc800078808ff */
[----:B------:R-:W-:-:S07]  /*ddb0*/  LEA.HI.X.SX32 R7, R11, R5, 0x1, P4 ;  /* 0x000000050b077211 */ /* 0x000fce00020f0eff */
[----:B0-----:R-:W-:Y:S02]  /*ddc0*/  @P3 IMAD.MOV.U32 R12, RZ, RZ, R92 ;  /* 0x000000ffff0c3224 */ /* 0x001fe400078e005c */
[----:B------:R-:W-:-:S05]  /*ddd0*/  @P3 IMAD.MOV.U32 R13, RZ, RZ, R7 ;  /* 0x000000ffff0d3224 */ /* 0x000fca00078e0007 */
[----:B------:R-:W2:Y:S04]  /*dde0*/  @P3 LDG.E.U16 R32, desc[UR10][R12.64] ;  /* 0x0000000a0c203981 */ /* 0x000ea8000c1e1500 */
[----:B------:R-:W-:Y:S04]  /*ddf0*/  STL [R1+0xbec], R92 ;  /* 0x000bec5c01007387 */ /* 0x000fe80000100800 */
[----:B------:R-:W-:Y:S01]  /*de00*/  STL [R1+0xbe0], R10 ;  /* 0x000be00a01007387 */ /* 0x000fe20000100800 */
[----:B------:R-:W-:Y:S02]  /*de10*/  PLOP3.LUT P1, PT, PT, PT, UP2, 0x80, 0x8 ;  /* 0x000000000008781c */ /* 0x000fe40003f2f028 */
[----:B------:R-:W-:-:S02]  /*de20*/  PLOP3.LUT P0, PT, PT, PT, UP2, 0x80, 0x8 ;  /* 0x000000000008781c */ /* 0x000fc40003f0f028 */
[----:B------:R-:W-:Y:S02]  /*de30*/  PLOP3.LUT P4, PT, PT, PT, UP2, 0x80, 0x8 ;  /* 0x000000000008781c */ /* 0x000fe40003f8f028 */
[----:B------:R-:W-:Y:S02]  /*de40*/  PLOP3.LUT P3, PT, PT, PT, UP2, 0x80, 0x8 ;  /* 0x000000000008781c */ /* 0x000fe40003f6f028 */
[----:B------:R-:W-:Y:S02]  /*de50*/  PRMT R30, RZ, 0x7610, R30 ;  /* 0x00007610ff1e7816 */ /* 0x000fe4000000001e */
[----:B------:R-:W-:Y:S01]  /*de60*/  PRMT R31, RZ, 0x7610, R31 ;  /* 0x00007610ff1f7816 */ /* 0x000fe2000000001f */
[----:B---3--:R0:W-:Y:S04]  /*de70*/  STL [R1+0x1cc], R62 ;  /* 0x0001cc3e01007387 */ /* 0x0081e80000100800 */
[----:B0-----:R-:W3:Y:S04]  /*de80*/  LDL.LU R62, [R1+0x191c] ;  /* 0x00191c00013e7983 */ /* 0x001ee80000300800 */
[----:B------:R-:W3:Y:S04]  /*de90*/  LDL.LU R61, [R1+0x1918] ;  /* 0x00191800013d7983 */ /* 0x000ee80000300800 */
[----:B------:R-:W-:Y:S04]  /*dea0*/  STL [R1+0xbe8], R7 ;  /* 0x000be80701007387 */ /* 0x000fe80000100800 */
[----:B----4-:R0:W-:Y:S02]  /*deb0*/  STL [R1+0x1c8], R4 ;  /* 0x0001c80401007387 */ /* 0x0101e40000100800 */
[----:B0-----:R-:W0:Y:S01]  /*dec0*/  S2R R4, SR_TID.X ;  /* 0x0000000000047919 */ /* 0x001e220000002100 */
[----:B------:R-:W-:Y:S01]  /*ded0*/  IMAD R7, R88, 0x2, R11 ;  /* 0x0000000258077824 */ /* 0x000fe200078e020b */
[----:B--2---:R1:W-:Y:S01]  /*dee0*/  STL [R1+0x1c4], R32 ;  /* 0x0001c42001007387 */ /* 0x0043e20000100800 */
[----:B0-----:R-:W-:-:S04]  /*def0*/  SHF.R.U32.HI R4, RZ, 0x6, R4 ;  /* 0x00000006ff047819 */ /* 0x001fc80000011604 */
[----:B------:R-:W-:-:S04]  /*df00*/  SGXT.U32 R4, R4, 0x1 ;  /* 0x000000010404781a */ /* 0x000fc80000000000 */
[C---:B------:R-:W-:Y:S02]  /*df10*/  LOP3.LUT R10, R4.reuse, 0x9e, RZ, 0xfc, !PT ;  /* 0x0000009e040a7812 */ /* 0x040fe400078efcff */
[----:B------:R-:W-:Y:S02]  /*df20*/  LOP3.LUT R92, R4, 0xa0, RZ, 0xfc, !PT ;  /* 0x000000a0045c7812 */ /* 0x000fe400078efcff */
[----:B------:R-:W-:Y:S02]  /*df30*/  ISETP.LT.AND P1, PT, R10, UR27, P1 ;  /* 0x0000001b0a007c0c */ /* 0x000fe40008f21270 */
[C---:B------:R-:W-:Y:S02]  /*df40*/  LOP3.LUT R13, R4.reuse, 0xa2, RZ, 0xfc, !PT ;  /* 0x000000a2040d7812 */ /* 0x040fe400078efcff */
[----:B-1----:R-:W-:Y:S02]  /*df50*/  LOP3.LUT R32, R4, 0xa4, RZ, 0xfc, !PT ;  /* 0x000000a404207812 */ /* 0x002fe400078efcff */
[----:B------:R-:W-:Y:S01]  /*df60*/  ISETP.LT.AND P0, PT, R92, UR27, P0 ;  /* 0x0000001b5c007c0c */ /* 0x000fe20008701270 */
[----:B------:R-:W-:Y:S01]  /*df70*/  IMAD.MOV.U32 R92, RZ, RZ, R93 ;  /* 0x000000ffff5c7224 */ /* 0x000fe200078e005d */
[----:B------:R-:W-:Y:S01]  /*df80*/  LEA R4, P5, R7, R6, 0x1 ;  /* 0x0000000607047211 */ /* 0x000fe200078a08ff */
[----:B------:R-:W-:-:S02]  /*df90*/  IMAD.MOV.U32 R93, RZ, RZ, R66 ;  /* 0x000000ffff5d7224 */ /* 0x000fc400078e0042 */
[----:B------:R-:W-:Y:S01]  /*dfa0*/  IMAD.MOV.U32 R66, RZ, RZ, R67 ;  /* 0x000000ffff427224 */ /* 0x000fe200078e0043 */
[----:B------:R-:W-:Y:S01]  /*dfb0*/  LEA.HI.X.SX32 R12, R7, R5, 0x1, P5 ;  /* 0x00000005070c7211 */ /* 0x000fe200028f0eff */
[----:B------:R-:W-:Y:S01]  /*dfc0*/  IMAD R10, R88, 0x2, R7 ;  /* 0x00000002580a7824 */ /* 0x000fe200078e0207 */
[----:B------:R-:W-:Y:S01]  /*dfd0*/  ISETP.LT.AND P4, PT, R32, UR27, P4 ;  /* 0x0000001b20007c0c */ /* 0x000fe2000a781270 */
[----:B------:R-:W-:Y:S02]  /*dfe0*/  IMAD.MOV.U32 R67, RZ, RZ, R47 ;  /* 0x000000ffff437224 */ /* 0x000fe400078e002f */
[----:B------:R-:W-:Y:S02]  /*dff0*/  IMAD.MOV.U32 R47, RZ, RZ, R75 ;  /* 0x000000ffff2f7224 */ /* 0x000fe400078e004b */
[----:B------:R-:W-:Y:S02]  /*e000*/  IMAD.MOV.U32 R75, RZ, RZ, R59 ;  /* 0x000000ffff4b7224 */ /* 0x000fe400078e003b */
[----:B------:R-:W-:-:S02]  /*e010*/  IMAD.MOV.U32 R32, RZ, RZ, R93 ;  /* 0x000000ffff207224 */ /* 0x000fc400078e005d */
[----:B------:R-:W-:Y:S01]  /*e020*/  IMAD.MOV.U32 R93, RZ, RZ, R66 ;  /* 0x000000ffff5d7224 */ /* 0x000fe200078e0042 */
[----:B------:R-:W-:Y:S01]  /*e030*/  STL [R1+0xbf4], R4 ;  /* 0x000bf40401007387 */ /* 0x000fe20000100800 */
[----:B------:R-:W-:Y:S01]  /*e040*/  IMAD.MOV.U32 R66, RZ, RZ, R67 ;  /* 0x000000ffff427224 */ /* 0x000fe200078e0043 */
[----:B------:R-:W-:Y:S01]  /*e050*/  LEA R59, P5, R10, R6, 0x1 ;  /* 0x000000060a3b7211 */ /* 0x000fe200078a08ff */
[----:B------:R-:W-:Y:S01]  /*e060*/  IMAD.MOV.U32 R67, RZ, RZ, R47 ;  /* 0x000000ffff437224 */ /* 0x000fe200078e002f */
[----:B------:R-:W-:Y:S01]  /*e070*/  ISETP.LT.AND P3, PT, R13, UR27, P3 ;  /* 0x0000001b0d007c0c */ /* 0x000fe20009f61270 */
[----:B------:R0:W-:Y:S01]  /*e080*/  STL [R1+0xbf0], R12 ;  /* 0x000bf00c01007387 */ /* 0x0001e20000100800 */
[----:B------:R-:W-:Y:S02]  /*e090*/  IMAD.MOV.U32 R47, RZ, RZ, R75 ;  /* 0x000000ffff2f7224 */ /* 0x000fe400078e004b */
[----:B------:R-:W-:Y:S02]  /*e0a0*/  @P1 IMAD.MOV.U32 R13, RZ, RZ, R12 ;  /* 0x000000ffff0d1224 */ /* 0x000fe400078e000c */
[----:B------:R-:W-:-:S02]  /*e0b0*/  IMAD.MOV.U32 R75, RZ, RZ, R56 ;  /* 0x000000ffff4b7224 */ /* 0x000fc400078e0038 */
[----:B------:R-:W-:Y:S01]  /*e0c0*/  IMAD.MOV.U32 R56, RZ, RZ, R60 ;  /* 0x000000ffff387224 */ /* 0x000fe200078e003c */
[----:B------:R-:W-:Y:S01]  /*e0d0*/  LEA.HI.X.SX32 R60, R10, R5, 0x1, P5 ;  /* 0x000000050a3c7211 */ /* 0x000fe200028f0eff */
[----:B0-----:R-:W-:-:S05]  /*e0e0*/  @P1 IMAD.MOV.U32 R12, RZ, RZ, R4 ;  /* 0x000000ffff0c1224 */ /* 0x001fca00078e0004 */
[----:B------:R0:W2:Y:S02]  /*e0f0*/  @P1 LDG.E.U16 R30, desc[UR10][R12.64] ;  /* 0x0000000a0c1e1981 */ /* 0x0000a4000c1e1500 */
[----:B0-----:R-:W-:Y:S02]  /*e100*/  @P0 IMAD.MOV.U32 R12, RZ, RZ, R59 ;  /* 0x000000ffff0c0224 */ /* 0x001fe400078e003b */
[----:B------:R-:W-:-:S05]  /*e110*/  @P0 IMAD.MOV.U32 R13, RZ, RZ, R60 ;  /* 0x000000ffff0d0224 */ /* 0x000fca00078e003c */
[----:B------:R0:W4:Y:S01]  /*e120*/  @P0 LDG.E.U16 R31, desc[UR10][R12.64] ;  /* 0x0000000a0c1f0981 */ /* 0x000122000c1e1500 */
[----:B------:R-:W-:-:S04]  /*e130*/  IMAD R7, R88, 0x2, R10 ;  /* 0x0000000258077824 */ /* 0x000fc800078e020a */
[----:B------:R-:W-:Y:S01]  /*e140*/  IMAD R10, R88, 0x2, R7 ;  /* 0x00000002580a7824 */ /* 0x000fe200078e0207 */
[----:B------:R-:W-:Y:S01]  /*e150*/  STL [R1+0xbfc], R59 ;  /* 0x000bfc3b01007387 */ /* 0x000fe20000100800 */
[----:B------:R-:W-:-:S03]  /*e160*/  LEA R4, P1, R7, R6, 0x1 ;  /* 0x0000000607047211 */ /* 0x000fc600078208ff */
[----:B------:R1:W-:Y:S01]  /*e170*/  STL [R1+0xbf8], R60 ;  /* 0x000bf83c01007387 */ /* 0x0003e20000100800 */
[----:B0-----:R-:W-:Y:S02]  /*e180*/  LEA.HI.X.SX32 R12, R7, R5, 0x1, P1 ;  /* 0x00000005070c7211 */ /* 0x001fe400008f0eff */
[----:B------:R-:W-:-:S03]  /*e190*/  PRMT R7, RZ, 0x7610, R7 ;  /* 0x00007610ff077816 */ /* 0x000fc60000000007 */
[----:B------:R-:W-:Y:S01]  /*e1a0*/  @P3 IMAD.MOV.U32 R13, RZ, RZ, R12 ;  /* 0x000000ffff0d3224 */ /* 0x000fe200078e000c */
[----:B------:R-:W-:Y:S01]  /*e1b0*/  PRMT R11, RZ, 0x7610, R11 ;  /* 0x00007610ff0b7816 */ /* 0x000fe2000000000b */
[----:B--2---:R0:W-:Y:S04]  /*e1c0*/  STL [R1+0x1c0], R30 ;  /* 0x0001c01e01007387 */ /* 0x0041e80000100800 */
[----:B-1----:R-:W2:Y:S04]  /*e1d0*/  LDL.LU R60, [R1+0x1914] ;  /* 0x00191400013c7983 */ /* 0x002ea80000300800 */
[----:B------:R-:W2:Y:S01]  /*e1e0*/  LDL.LU R59, [R1+0x1910] ;  /* 0x00191000013b7983 */ /* 0x000ea20000300800 */
[----:B0-----:R-:W-:-:S03]  /*e1f0*/  LEA R30, P5, R10, R6, 0x1 ;  /* 0x000000060a1e7211 */ /* 0x001fc600078a08ff */
[----:B------:R-:W-:Y:S04]  /*e200*/  STL [R1+0xc04], R4 ;  /* 0x000c040401007387 */ /* 0x000fe80000100800 */
[----:B------:R-:W-:Y:S04]  /*e210*/  STL [R1+0xc0c], R30 ;  /* 0x000c0c1e01007387 */ /* 0x000fe80000100800 */
[----:B----4-:R0:W-:Y:S04]  /*e220*/  STL [R1+0x1bc], R31 ;  /* 0x0001bc1f01007387 */ /* 0x0101e80000100800 */
[----:B------:R1:W-:Y:S01]  /*e230*/  STL [R1+0xc00], R12 ;  /* 0x000c000c01007387 */ /* 0x0003e20000100800 */
[----:B0-----:R-:W-:Y:S01]  /*e240*/  LEA.HI.X.SX32 R31, R10, R5, 0x1, P5 ;  /* 0x000000050a1f7211 */ /* 0x001fe200028f0eff */
[----:B-1----:R-:W-:-:S05]  /*e250*/  @P3 IMAD.MOV.U32 R12, RZ, RZ, R4 ;  /* 0x000000ffff0c3224 */ /* 0x002fca00078e0004 */
[----:B------:R0:W4:Y:S02]  /*e260*/  @P3 LDG.E.U16 R7, desc[UR10][R12.64] ;  /* 0x0000000a0c073981 */ /* 0x000124000c1e1500 */
[----:B0-----:R-:W-:Y:S02]  /*e270*/  @P4 IMAD.MOV.U32 R12, RZ, RZ, R30 ;  /* 0x000000ffff0c4224 */ /* 0x001fe400078e001e */
[----:B------:R-:W-:-:S05]  /*e280*/  @P4 IMAD.MOV.U32 R13, RZ, RZ, R31 ;  /* 0x000000ffff0d4224 */ /* 0x000fca00078e001f */
[----:B------:R0:W2:Y:S01]  /*e290*/  @P4 LDG.E.U16 R11, desc[UR10][R12.64] ;  /* 0x0000000a0c0b4981 */ /* 0x0000a2000c1e1500 */
[----:B------:R-:W1:Y:S01]  /*e2a0*/  S2R R4, SR_TID.X ;  /* 0x0000000000047919 */ /* 0x000e620000002100 */
[----:B------:R-:W-:Y:S02]  /*e2b0*/  PLOP3.LUT P0, PT, PT, PT, UP2, 0x80, 0x8 ;  /* 0x000000000008781c */ /* 0x000fe40003f0f028 */
[----:B------:R0:W-:Y:S01]  /*e2c0*/  STL [R1+0xc08], R31 ;  /* 0x000c081f01007387 */ /* 0x0001e20000100800 */
[----:B------:R-:W-:Y:S02]  /*e2d0*/  PLOP3.LUT P1, PT, PT, PT, UP2, 0x80, 0x8 ;  /* 0x000000000008781c */ /* 0x000fe40003f2f028 */
[----:B------:R-:W-:Y:S01]  /*e2e0*/  PLOP3.LUT P3, PT, PT, PT, UP2, 0x80, 0x8 ;  /* 0x000000000008781c */ /* 0x000fe20003f6f028 */
[----:B0-----:R-:W-:Y:S02]  /*e2f0*/  IMAD.MOV.U32 R31, RZ, RZ, R32 ;  /* 0x000000ffff1f7224 */ /* 0x001fe400078e0020 */
[----:B------:R-:W-:Y:S01]  /*e300*/  IMAD.MOV.U32 R32, RZ, RZ, R93 ;  /* 0x000000ffff207224 */ /* 0x000fe200078e005d */
[----:B-1----:R-:W-:-:S04]  /*e310*/  SHF.R.U32.HI R4, RZ, 0x6, R4 ;  /* 0x00000006ff047819 */ /* 0x002fc80000011604 */
[----:B------:R-:W-:-:S04]  /*e320*/  SGXT.U32 R4, R4, 0x1 ;  /* 0x000000010404781a */ /* 0x000fc80000000000 */
[----:B------:R-:W-:-:S04]  /*e330*/  LOP3.LUT R30, R4, 0xa6, RZ, 0xfc, !PT ;  /* 0x000000a6041e7812 */ /* 0x000fc800078efcff */
[----:B------:R-:W-:Y:S01]  /*e340*/  ISETP.LT.AND P0, PT, R30, UR27, P0 ;  /* 0x0000001b1e007c0c */ /* 0x000fe20008701270 */
[----:B------:R-:W-:Y:S01]  /*e350*/  IMAD.MOV.U32 R93, RZ, RZ, R74 ;  /* 0x000000ffff5d7224 */ /* 0x000fe200078e004a */
[----:B------:R-:W-:Y:S01]  /*e360*/  LOP3.LUT R30, R4, 0xaa, RZ, 0xfc, !PT ;  /* 0x000000aa041e7812 */ /* 0x000fe200078efcff */
[----:B------:R-:W-:Y:S02]  /*e370*/  IMAD.MOV.U32 R74, RZ, RZ, R51 ;  /* 0x000000ffff4a7224 */ /* 0x000fe400078e0033 */
[----:B------:R-:W-:Y:S01]  /*e380*/  IMAD.MOV.U32 R51, RZ, RZ, R58 ;  /* 0x000000ffff337224 */ /* 0x000fe200078e003a */
[----:B------:R-:W-:Y:S01]  /*e390*/  ISETP.LT.AND P3, PT, R30, UR27, P3 ;  /* 0x0000001b1e007c0c */ /* 0x000fe20009f61270 */
[----:B------:R-:W-:Y:S02]  /*e3a0*/  IMAD.MOV.U32 R30, RZ, RZ, R31 ;  /* 0x000000ffff1e7224 */ /* 0x000fe400078e001f */
[----:B------:R-:W-:Y:S02]  /*e3b0*/  IMAD.MOV.U32 R31, RZ, RZ, R93 ;  /* 0x000000ffff1f7224 */ /* 0x000fe400078e005d */
[----:B------:R-:W-:Y:S01]  /*e3c0*/  IMAD.MOV.U32 R93, RZ, RZ, R57 ;  /* 0x000000ffff5d7224 */ /* 0x000fe200078e0039 */
[----:B------:R-:W-:-:S02]  /*e3d0*/  PRMT R28, RZ, 0x7610, R28 ;  /* 0x00007610ff1c7816 */ /* 0x000fc4000000001c */
[----:B------:R-:W-:Y:S01]  /*e3e0*/  PRMT R12, RZ, 0x7610, R12 ;  /* 0x00007610ff0c7816 */ /* 0x000fe2000000000c */
[----:B----4-:R0:W-:Y:S02]  /*e3f0*/  STL [R1+0x1b4], R7 ;  /* 0x0001b40701007387 */ /* 0x0101e40000100800 */
[C---:B0-----:R-:W-:Y:S02]  /*e400*/  IMAD R7, R88.reuse, 0x2, R10 ;  /* 0x0000000258077824 */ /* 0x041fe400078e020a */
[----:B--2---:R0:W-:Y:S02]  /*e410*/  STL [R1+0x1b8], R11 ;  /* 0x0001b80b01007387 */ /* 0x0041e40000100800 */
[----:B------:R-:W-:Y:S01]  /*e420*/  IMAD R10, R88, 0x2, R7 ;  /* 0x00000002580a7824 */ /* 0x000fe200078e0207 */
[----:B0-----:R-:W-:-:S04]  /*e430*/  LOP3.LUT R11, R4, 0xa8, RZ, 0xfc, !PT ;  /* 0x000000a8040b7812 */ /* 0x001fc800078efcff */
[----:B------:R-:W-:Y:S02]  /*e440*/  ISETP.LT.AND P1, PT, R11, UR27, P1 ;  /* 0x0000001b0b007c0c */ /* 0x000fe40008f21270 */
[----:B------:R-:W-:-:S04]  /*e450*/  LEA R11, P4, R7, R6, 0x1 ;  /* 0x00000006070b7211 */ /* 0x000fc800078808ff */
[-C--:B------:R-:W-:Y:S02]  /*e460*/  LEA.HI.X.SX32 R58, R7, R5.reuse, 0x1, P4 ;  /* 0x00000005073a7211 */ /* 0x080fe400020f0eff */
[----:B------:R-:W-:Y:S01]  /*e470*/  LEA R4, P4, R10, R6, 0x1 ;  /* 0x000000060a047211 */ /* 0x000fe200078808ff */
[----:B------:R-:W-:Y:S01]  /*e480*/  IMAD R7, R88, 0x2, R10 ;  /* 0x0000000258077824 */ /* 0x000fe200078e020a */
[----:B------:R0:W-:Y:S02]  /*e490*/  STL [R1+0xc14], R11 ;  /* 0x000c140b01007387 */ /* 0x0001e40000100800 */
[----:B------:R-:W-:Y:S01]  /*e4a0*/  LEA.HI.X.SX32 R57, R10, R5, 0x1, P4 ;  /* 0x000000050a397211 */ /* 0x000fe200020f0eff */
[----:B------:R-:W-:Y:S02]  /*e4b0*/  @P0 IMAD.MOV.U32 R10, RZ, RZ, R11 ;  /* 0x000000ffff0a0224 */ /* 0x000fe400078e000b */
[----:B0-----:R-:W-:-:S05]  /*e4c0*/  @P0 IMAD.MOV.U32 R11, RZ, RZ, R58 ;  /* 0x000000ffff0b0224 */ /* 0x001fca00078e003a */
[----:B------:R0:W2:Y:S02]  /*e4d0*/  @P0 LDG.E.U16 R28, desc[UR10][R10.64] ;  /* 0x0000000a0a1c0981 */ /* 0x0000a4000c1e1500 */
[----:B0-----:R-:W-:Y:S02]  /*e4e0*/  @P1 IMAD.MOV.U32 R10, RZ, RZ, R4 ;  /* 0x000000ffff0a1224 */ /* 0x001fe400078e0004 */
[----:B------:R-:W-:-:S05]  /*e4f0*/  @P1 IMAD.MOV.U32 R11, RZ, RZ, R57 ;  /* 0x000000ffff0b1224 */ /* 0x000fca00078e0039 */
[----:B------:R0:W4:Y:S04]  /*e500*/  @P1 LDG.E.U16 R12, desc[UR10][R10.64] ;  /* 0x0000000a0a0c1981 */ /* 0x000128000c1e1500 */
[----:B------:R1:W-:Y:S04]  /*e510*/  STL [R1+0xc10], R58 ;  /* 0x000c103a01007387 */ /* 0x0003e80000100800 */
[----:B------:R-:W-:Y:S04]  /*e520*/  STL [R1+0xc1c], R4 ;  /* 0x000c1c0401007387 */ /* 0x000fe80000100800 */
[----:B-1----:R-:W3:Y:S04]  /*e530*/  LDL.LU R58, [R1+0x190c] ;  /* 0x00190c00013a7983 */ /* 0x002ee80000300800 */
[----:B------:R1:W-:Y:S01]  /*e540*/  STL [R1+0xc18], R57 ;  /* 0x000c183901007387 */ /* 0x0003e20000100800 */
[----:B------:R-:W-:-:S03]  /*e550*/  PRMT R13, RZ, 0x7610, R13 ;  /* 0x00007610ff0d7816 */ /* 0x000fc6000000000d */
[----:B--2---:R2:W-:Y:S04]  /*e560*/  STL [R1+0x1b0], R28 ;  /* 0x0001b01c01007387 */ /* 0x0045e80000100800 */
[----:B-1----:R-:W3:Y:S01]  /*e570*/  LDL.LU R57, [R1+0x1908] ;  /* 0x0019080001397983 */ /* 0x002ee20000300800 */
[----:B--2---:R-:W-:-:S04]  /*e580*/  LEA R28, P0, R7, R6, 0x1 ;  /* 0x00000006071c7211 */ /* 0x004fc800078008ff */
[----:B0-----:R-:W-:Y:S01]  /*e590*/  LEA.HI.X.SX32 R10, R7, R5, 0x1, P0 ;  /* 0x00000005070a7211 */ /* 0x001fe200000f0eff */
[----:B------:R-:W-:Y:S04]  /*e5a0*/  STL [R1+0xc24], R28 ;  /* 0x000c241c01007387 */ /* 0x000fe80000100800 */
[----:B----4-:R-:W-:Y:S01]  /*e5b0*/  STL [R1+0x1ac], R12 ;  /* 0x0001ac0c01007387 */ /* 0x010fe20000100800 */
[----:B------:R-:W-:-:S03]  /*e5c0*/  @P3 IMAD.MOV.U32 R11, RZ, RZ, R10 ;  /* 0x000000ffff0b3224 */ /* 0x000fc600078e000a */
[----:B------:R0:W-:Y:S02]  /*e5d0*/  STL [R1+0xc20], R10 ;  /* 0x000c200a01007387 */ /* 0x0001e40000100800 */
[----:B0-----:R-:W-:-:S05]  /*e5e0*/  @P3 IMAD.MOV.U32 R10, RZ, RZ, R28 ;  /* 0x000000ffff0a3224 */ /* 0x001fca00078e001c */
[----:B------:R-:W2:Y:S01]  /*e5f0*/  @P3 LDG.E.U16 R13, desc[UR10][R10.64] ;  /* 0x0000000a0a0d3981 */ /* 0x000ea2000c1e1500 */
[----:B------:R-:W0:Y:S01]  /*e600*/  S2R R4, SR_TID.X ;  /* 0x0000000000047919 */ /* 0x000e220000002100 */
[----:B------:R-:W-:Y:S01]  /*e610*/  PLOP3.LUT P0, PT, PT, PT, UP2, 0x80, 0x8 ;  /* 0x000000000008781c */ /* 0x000fe20003f0f028 */
[----:B------:R-:W-:Y:S01]  /*e620*/  IMAD R7, R88, 0x2, R7 ;  /* 0x0000000258077824 */ /* 0x000fe200078e0207 */
[----:B------:R-:W-:Y:S02]  /*e630*/  PRMT R27, RZ, 0x7610, R27 ;  /* 0x00007610ff1b7816 */ /* 0x000fe4000000001b */
[----:B0-----:R-:W-:-:S04]  /*e640*/  SHF.R.U32.HI R4, RZ, 0x6, R4 ;  /* 0x00000006ff047819 */ /* 0x001fc80000011604 */
[----:B------:R-:W-:-:S04]  /*e650*/  SGXT.U32 R4, R4, 0x1 ;  /* 0x000000010404781a */ /* 0x000fc80000000000 */
[----:B------:R-:W-:-:S04]  /*e660*/  LOP3.LUT R12, R4, 0xac, RZ, 0xfc, !PT ;  /* 0x000000ac040c7812 */ /* 0x000fc800078efcff */
[----:B------:R-:W-:Y:S02]  /*e670*/  ISETP.LT.AND P0, PT, R12, UR27, P0 ;  /* 0x0000001b0c007c0c */ /* 0x000fe40008701270 */
[C---:B------:R-:W-:Y:S01]  /*e680*/  LEA R12, P4, R7.reuse, R6, 0x1 ;  /* 0x00000006070c7211 */ /* 0x040fe200078808ff */
[----:B--2---:R0:W-:Y:S03]  /*e690*/  STL [R1+0x1a8], R13 ;  /* 0x0001a80d01007387 */ /* 0x0041e60000100800 */
[----:B0-----:R-:W-:-:S07]  /*e6a0*/  LEA.HI.X.SX32 R13, R7, R5, 0x1, P4 ;  /* 0x00000005070d7211 */ /* 0x001fce00020f0eff */
[----:B------:R-:W2:Y:S01]  /*e6b0*/  @P0 LDG.E.U16 R27, desc[UR10][R12.64] ;  /* 0x0000000a0c1b0981 */ /* 0x000ea2000c1e1500 */
[----:B------:R-:W-:Y:S02]  /*e6c0*/  LOP3.LUT R28, R4, 0xae, RZ, 0xfc, !PT ;  /* 0x000000ae041c7812 */ /* 0x000fe400078efcff */
[----:B------:R-:W-:Y:S01]  /*e6d0*/  PLOP3.LUT P1, PT, PT, PT, UP2, 0x80, 0x8 ;  /* 0x000000000008781c */ /* 0x000fe20003f2f028 */
[----:B------:R-:W-:Y:S01]  /*e6e0*/  IMAD R10, R88, 0x2, R7 ;  /* 0x00000002580a7824 */ /* 0x000fe200078e0207 */
[----:B------:R-:W-:Y:S02]  /*e6f0*/  LOP3.LUT R11, R4, 0xb0, RZ, 0xfc, !PT ;  /* 0x000000b0040b7812 */ /* 0x000fe400078efcff */
[----:B------:R-:W-:Y:S02]  /*e700*/  PLOP3.LUT P3, PT, PT, PT, UP2, 0x80, 0x8 ;  /* 0x000000000008781c */ /* 0x000fe40003f6f028 */
[----:B------:R-:W-:Y:S02]  /*e710*/  ISETP.LT.AND P1, PT, R28, UR27, P1 ;  /* 0x0000001b1c007c0c */ /* 0x000fe40008f21270 */
[----:B------:R-:W-:-:S02]  /*e720*/  ISETP.LT.AND P3, PT, R11, UR27, P3 ;  /* 0x0000001b0b007c0c */ /* 0x000fc40009f61270 */
[----:B------:R-:W-:Y:S01]  /*e730*/  LEA R11, P4, R10, R6, 0x1 ;  /* 0x000000060a0b7211 */ /* 0x000fe200078808ff */
[----:B------:R-:W-:Y:S01]  /*e740*/  IMAD R7, R88, 0x2, R10 ;  /* 0x0000000258077824 */ /* 0x000fe200078e020a */
[----:B------:R-:W-:Y:S02]  /*e750*/  STL [R1+0xc2c], R12 ;  /* 0x000c2c0c01007387 */ /* 0x000fe40000100800 */
[----:B------:R-:W-:Y:S02]  /*e760*/  LEA.HI.X.SX32 R10, R10, R5, 0x1, P4 ;  /* 0x000000050a0a7211 */ /* 0x000fe400020f0eff */
[----:B------:R-:W-:Y:S04]  /*e770*/  STL [R1+0xc28], R13 ;  /* 0x000c280d01007387 */ /* 0x000fe80000100800 */
[----:B------:R0:W-:Y:S01]  /*e780*/  STL [R1+0xc34], R11 ;  /* 0x000c340b01007387 */ /* 0x0001e20000100800 */
[----:B------:R-:W-:-:S02]  /*e790*/  PRMT R4, RZ, 0x7610, R4 ;  /* 0x00007610ff047816 */ /* 0x000fc40000000004 */
[----:B0-----:R-:W-:Y:S02]  /*e7a0*/  @P1 LOP3.LUT R11, R11, R10, RZ, 0x3c, !PT ;  /* 0x0000000a0b0b1212 */ /* 0x001fe400078e3cff */
[----:B------:R-:W-:Y:S01]  /*e7b0*/  PRMT R26, RZ, 0x7610, R26 ;  /* 0x00007610ff1a7816 */ /* 0x000fe2000000001a */
[----:B--2---:R0:W-:Y:S02]  /*e7c0*/  STL [R1+0x184], R27 ;  /* 0x0001841b01007387 */ /* 0x0041e40000100800 */
[----:B0-----:R-:W-:-:S05]  /*e7d0*/  LEA R27, P0, R7, R6, 0x1 ;  /* 0x00000006071b7211 */ /* 0x001fca00078008ff */
[----:B------:R-:W-:Y:S04]  /*e7e0*/  STL [R1+0xc3c], R27 ;  /* 0x000c3c1b01007387 */ /* 0x000fe80000100800 */
[----:B------:R0:W-:Y:S02]  /*e7f0*/  STL [R1+0xc30], R10 ;  /* 0x000c300a01007387 */ /* 0x0001e40000100800 */
[----:B0-----:R-:W-:-:S04]  /*e800*/  @P1 LOP3.LUT R10, R11, R10, RZ, 0x3c, !PT ;  /* 0x0000000a0b0a1212 */ /* 0x001fc800078e3cff */
[----:B------:R-:W-:-:S05]  /*e810*/  @P1 LOP3.LUT R11, R11, R10, RZ, 0x3c, !PT ;  /* 0x0000000a0b0b1212 */ /* 0x000fca00078e3cff */
[----:B------:R0:W2:Y:S01]  /*e820*/  @P1 LDG.E.U16 R4, desc[UR10][R10.64] ;  /* 0x0000000a0a041981 */ /* 0x0000a2000c1e1500 */
[----:B------:R-:W-:Y:S01]  /*e830*/  LEA.HI.X.SX32 R28, R7, R5, 0x1, P0 ;  /* 0x00000005071c7211 */ /* 0x000fe200000f0eff */
[----:B0-----:R-:W-:-:S04]  /*e840*/  @P3 IMAD.MOV.U32 R10, RZ, RZ, R27 ;  /* 0x000000ffff0a3224 */ /* 0x001fc800078e001b */
[----:B------:R-:W-:-:S05]  /*e850*/  @P3 IMAD.MOV.U32 R11, RZ, RZ, R28 ;  /* 0x000000ffff0b3224 */ /* 0x000fca00078e001c */
[----:B------:R-:W4:Y:S04]  /*e860*/  @P3 LDG.E.U16 R26, desc[UR10][R10.64] ;  /* 0x0000000a0a1a3981 */ /* 0x000f28000c1e1500 */
[----:B------:R0:W-:Y:S01]  /*e870*/  STL [R1+0xc38], R28 ;  /* 0x000c381c01007387 */ /* 0x0001e20000100800 */
[----:B------:R-:W-:Y:S01]  /*e880*/  PLOP3.LUT P0, PT, PT, PT, UP2, 0x80, 0x8 ;  /* 0x000000000008781c */ /* 0x000fe20003f0f028 */
[----:B------:R-:W-:Y:S01]  /*e890*/  IMAD R7, R88, 0x2, R7 ;  /* 0x0000000258077824 */ /* 0x000fe200078e0207 */
[----:B------:R-:W-:Y:S02]  /*e8a0*/  PLOP3.LUT P1, PT, PT, PT, UP2, 0x80, 0x8 ;  /* 0x000000000008781c */ /* 0x000fe40003f2f028 */
[----:B------:R-:W-:Y:S01]  /*e8b0*/  PLOP3.LUT P3, PT, PT, PT, UP2, 0x80, 0x8 ;  /* 0x000000000008781c */ /* 0x000fe20003f6f028 */
[----:B0-----:R-:W-:-:S02]  /*e8c0*/  IMAD.MOV.U32 R28, RZ, RZ, R31 ;  /* 0x000000ffff1c7224 */ /* 0x001fc400078e001f */
[----:B------:R-:W-:Y:S02]  /*e8d0*/  IMAD.MOV.U32 R31, RZ, RZ, R32 ;  /* 0x000000ffff1f7224 */ /* 0x000fe400078e0020 */
[----:B------:R-:W-:Y:S02]  /*e8e0*/  IMAD.MOV.U32 R32, RZ, RZ, R48 ;  /* 0x000000ffff207224 */ /* 0x000fe400078e0030 */
[----:B------:R-:W-:Y:S02]  /*e8f0*/  IMAD.MOV.U32 R48, RZ, RZ, R75 ;  /* 0x000000ffff307224 */ /* 0x000fe400078e004b */
[----:B------:R-:W-:Y:S01]  /*e900*/  IMAD.MOV.U32 R75, RZ, RZ, R55 ;  /* 0x000000ffff4b7224 */ /* 0x000fe200078e0037 */
[----:B------:R-:W-:Y:S01]  /*e910*/  PRMT R12, RZ, 0x7610, R12 ;  /* 0x00007610ff0c7816 */ /* 0x000fe2000000000c */
[----:B--2---:R0:W-:Y:S02]  /*e920*/  STL [R1+0x180], R4 ;  /* 0x0001800401007387 */ /* 0x0041e40000100800 */
[----:B0-----:R-:W0:Y:S02]  /*e930*/  S2R R4, SR_TID.X ;  /* 0x0000000000047919 */ /* 0x001e240000002100 */
[----:B----4-:R1:W-:Y:S01]  /*e940*/  STL [R1+0x17c], R26 ;  /* 0x00017c1a01007387 */ /* 0x0103e20000100800 */
[----:B0-----:R-:W-:-:S04]  /*e950*/  SHF.R.U32.HI R4, RZ, 0x6, R4 ;  /* 0x00000006ff047819 */ /* 0x001fc80000011604 */
[----:B------:R-:W-:-:S04]  /*e960*/  SGXT.U32 R4, R4, 0x1 ;  /* 0x000000010404781a */ /* 0x000fc80000000000 */
[C---:B------:R-:W-:Y:S02]  /*e970*/  LOP3.LUT R11, R4.reuse, 0xb2, RZ, 0xfc, !PT ;  /* 0x000000b2040b7812 */ /* 0x040fe400078efcff */
[----:B------:R-:W-:Y:S02]  /*e980*/  LOP3.LUT R10, R4, 0xb4, RZ, 0xfc, !PT ;  /* 0x000000b4040a7812 */ /* 0x000fe400078efcff */
[----:B------:R-:W-:Y:S02]  /*e990*/  ISETP.LT.AND P0, PT, R11, UR27, P0 ;  /* 0x0000001b0b007c0c */ /* 0x000fe40008701270 */
[----:B------:R-:W-:Y:S01]  /*e9a0*/  ISETP.LT.AND P1, PT, R10, UR27, P1 ;  /* 0x0000001b0a007c0c */ /* 0x000fe20008f21270 */
[----:B------:R-:W-:Y:S01]  /*e9b0*/  IMAD R10, R88, 0x2, R7 ;  /* 0x00000002580a7824 */ /* 0x000fe200078e0207 */
[----:B------:R-:W-:Y:S01]  /*e9c0*/  LEA R11, P4, R7, R6, 0x1 ;  /* 0x00000006070b7211 */ /* 0x000fe200078808ff */
[----:B-1----:R-:W-:Y:S01]  /*e9d0*/  IMAD.MOV.U32 R26, RZ, RZ, R93 ;  /* 0x000000ffff1a7224 */ /* 0x002fe200078e005d */
[----:B------:R-:W-:Y:S01]  /*e9e0*/  LOP3.LUT R27, R4, 0xb6, RZ, 0xfc, !PT ;  /* 0x000000b6041b7812 */ /* 0x000fe200078efcff */
[----:B------:R-:W-:-:S02]  /*e9f0*/  IMAD.MOV.U32 R93, RZ, RZ, R67 ;  /* 0x000000ffff5d7224 */ /* 0x000fc400078e0043 */
[----:B------:R-:W-:Y:S01]  /*ea00*/  IMAD.MOV.U32 R67, RZ, RZ, R56 ;  /* 0x000000ffff437224 */ /* 0x000fe200078e0038 */
[-C--:B------:R-:W-:Y:S02]  /*ea10*/  LEA.HI.X.SX32 R56, R7, R5.reuse, 0x1, P4 ;  /* 0x0000000507387211 */ /* 0x080fe400020f0eff */
[C---:B------:R-:W-:Y:S02]  /*ea20*/  LEA R55, P4, R10.reuse, R6, 0x1 ;  /* 0x000000060a377211 */ /* 0x040fe400078808ff */
[----:B------:R-:W-:Y:S01]  /*ea30*/  ISETP.LT.AND P3, PT, R27, UR27, P3 ;  /* 0x0000001b1b007c0c */ /* 0x000fe20009f61270 */
[----:B------:R-:W-:Y:S02]  /*ea40*/  IMAD.MOV.U32 R27, RZ, RZ, R26 ;  /* 0x000000ffff1b7224 */ /* 0x000fe400078e001a */
[----:B------:R-:W-:Y:S02]  /*ea50*/  IMAD.MOV.U32 R26, RZ, RZ, R28 ;  /* 0x000000ffff1a7224 */ /* 0x000fe400078e001c */
[----:B------:R-:W-:Y:S01]  /*ea60*/  IMAD.MOV.U32 R28, RZ, RZ, R79 ;  /* 0x000000ffff1c7224 */ /* 0x000fe200078e004f */
[----:B------:R-:W-:Y:S01]  /*ea70*/  LEA.HI.X.SX32 R79, R10, R5, 0x1, P4 ;  /* 0x000000050a4f7211 */ /* 0x000fe200020f0eff */
[----:B------:R-:W-:Y:S01]  /*ea80*/  IMAD R7, R88, 0x2, R10 ;  /* 0x0000000258077824 */ /* 0x000fe200078e020a */
[----:B------:R0:W-:Y:S01]  /*ea90*/  STL [R1+0xc44], R11 ;  /* 0x000c440b01007387 */ /* 0x0001e20000100800 */
[----:B------:R-:W-:-:S02]  /*eaa0*/  @P0 IMAD.MOV.U32 R10, RZ, RZ, R11 ;  /* 0x000000ffff0a0224 */ /* 0x000fc400078e000b */
[----:B0-----:R-:W-:-:S05]  /*eab0*/  @P0 IMAD.MOV.U32 R11, RZ, RZ, R56 ;  /* 0x000000ffff0b0224 */ /* 0x001fca00078e0038 */
[----:B------:R0:W2:Y:S01]  /*eac0*/  @P0 LDG.E.U16 R12, desc[UR10][R10.64] ;  /* 0x0000000a0a0c0981 */ /* 0x0000a2000c1e1500 */
[----:B------:R-:W-:Y:S01]  /*ead0*/  PRMT R4, RZ, 0x7610, R4 ;  /* 0x00007610ff047816 */ /* 0x000fe20000000004 */
        /* <DEDUP_REMOVED lines=9> */
[----:B-1----:R-:W3:Y:S04]  /*eb70*/  LDL.LU R79, [R1+0x1900] ;  /* 0x00190000014f7983 */ /* 0x002ee80000300800 */
[----:B------:R-:W3:Y:S01]  /*eb80*/  LDL.LU R55, [R1+0x18fc] ;  /* 0x0018fc0001377983 */ /* 0x000ee20000300800 */
[----:B--2---:R-:W-:-:S04]  /*eb90*/  LEA R12, P0, R7, R6, 0x1 ;  /* 0x00000006070c7211 */ /* 0x004fc800078008ff */
[----:B0-----:R-:W-:Y:S01]  /*eba0*/  LEA.HI.X.SX32 R10, R7, R5, 0x1, P0 ;  /* 0x00000005070a7211 */ /* 0x001fe200000f0eff */
[----:B------:R-:W-:Y:S01]  /*ebb0*/  IMAD.MOV.U32 R11, RZ, RZ, R12 ;  /* 0x000000ffff0b7224 */ /* 0x000fe200078e000c */
[----:B----4-:R-:W-:Y:S04]  /*ebc0*/  STL [R1+0x174], R4 ;  /* 0x0001740401007387 */ /* 0x010fe80000100800 */
[-C--:B------:R-:W-:Y:S01]  /*ebd0*/  @P3 LOP3.LUT R11, R11, R10.reuse, RZ, 0x3c, !PT ;  /* 0x0000000a0b0b3212 */ /* 0x080fe200078e3cff */
[----:B------:R-:W-:Y:S04]  /*ebe0*/  STL [R1+0xc54], R12 ;  /* 0x000c540c01007387 */ /* 0x000fe80000100800 */
[----:B------:R0:W-:Y:S02]  /*ebf0*/  STL [R1+0xc50], R10 ;  /* 0x000c500a01007387 */ /* 0x0001e40000100800 */
[----:B0-----:R-:W-:-:S04]  /*ec00*/  @P3 LOP3.LUT R10, R11, R10, RZ, 0x3c, !PT ;  /* 0x0000000a0b0a3212 */ /* 0x001fc800078e3cff */
[----:B------:R-:W-:-:S05]  /*ec10*/  @P3 LOP3.LUT R11, R11, R10, RZ, 0x3c, !PT ;  /* 0x0000000a0b0b3212 */ /* 0x000fca00078e3cff */
[----:B------:R0:W2:Y:S01]  /*ec20*/  @P3 LDG.E.U16 R13, desc[UR10][R10.64] ;  /* 0x0000000a0a0d3981 */ /* 0x0000a2000c1e1500 */
[----:B------:R-:W1:Y:S01]  /*ec30*/  S2R R4, SR_TID.X ;  /* 0x0000000000047919 */ /* 0x000e620000002100 */
[----:B------:R-:W-:Y:S01]  /*ec40*/  PLOP3.LUT P0, PT, PT, PT, UP2, 0x80, 0x8 ;  /* 0x000000000008781c */ /* 0x000fe20003f0f028 */
[----:B------:R-:W-:Y:S01]  /*ec50*/  IMAD R7, R88, 0x2, R7 ;  /* 0x0000000258077824 */ /* 0x000fe200078e0207 */
[----:B------:R-:W-:Y:S02]  /*ec60*/  PRMT R25, RZ, 0x7610, R25 ;  /* 0x00007610ff197816 */ /* 0x000fe40000000019 */
[----:B-1----:R-:W-:-:S04]  /*ec70*/  SHF.R.U32.HI R4, RZ, 0x6, R4 ;  /* 0x00000006ff047819 */ /* 0x002fc80000011604 */
[----:B------:R-:W-:-:S04]  /*ec80*/  SGXT.U32 R4, R4, 0x1 ;  /* 0x000000010404781a */ /* 0x000fc80000000000 */
[----:B------:R-:W-:-:S04]  /*ec90*/  LOP3.LUT R12, R4, 0xb8, RZ, 0xfc, !PT ;  /* 0x000000b8040c7812 */ /* 0x000fc800078efcff */
[----:B------:R-:W-:Y:S02]  /*eca0*/  ISETP.LT.AND P0, PT, R12, UR27, P0 ;  /* 0x0000001b0c007c0c */ /* 0x000fe40008701270 */
[----:B------:R-:W-:Y:S02]  /*ecb0*/  LEA R12, P4, R7, R6, 0x1 ;  /* 0x00000006070c7211 */ /* 0x000fe400078808ff */
[C---:B0-----:R-:W-:Y:S02]  /*ecc0*/  LOP3.LUT R10, R4.reuse, 0xba, RZ, 0xfc, !PT ;  /* 0x000000ba040a7812 */ /* 0x041fe400078efcff */
[----:B------:R-:W-:Y:S01]  /*ecd0*/  LOP3.LUT R11, R4, 0xbc, RZ, 0xfc, !PT ;  /* 0x000000bc040b7812 */ /* 0x000fe200078efcff */
[----:B--2---:R0:W-:Y:S02]  /*ece0*/  STL [R1+0x170], R13 ;  /* 0x0001700d01007387 */ /* 0x0041e40000100800 */
[----:B0-----:R-:W0:Y:S02]  /*ecf0*/  S2R R13, SR_TID.X ;  /* 0x00000000000d7919 */ /* 0x001e240000002100 */
[----:B0-----:R-:W-:-:S02]  /*ed00*/  SHF.R.U32.HI R4, RZ, 0x6, R13 ;  /* 0x00000006ff047819 */ /* 0x001fc4000001160d */
[----:B------:R-:W-:-:S05]  /*ed10*/  LEA.HI.X.SX32 R13, R7, R5, 0x1, P4 ;  /* 0x00000005070d7211 */ /* 0x000fca00020f0eff */
[----:B------:R-:W2:Y:S01]  /*ed20*/  @P0 LDG.E.U16 R25, desc[UR10][R12.64] ;  /* 0x0000000a0c190981 */ /* 0x000ea2000c1e1500 */
[----:B------:R-:W-:Y:S02]  /*ed30*/  SGXT.U32 R4, R4, 0x1 ;  /* 0x000000010404781a */ /* 0x000fe40000000000 */
[----:B------:R-:W-:Y:S02]  /*ed40*/  PLOP3.LUT P1, PT, PT, PT, UP2, 0x80, 0x8 ;  /* 0x000000000008781c */ /* 0x000fe40003f2f028 */
[----:B------:R-:W-:Y:S01]  /*ed50*/  LOP3.LUT R4, R4, 0xba, RZ, 0xfc, !PT ;  /* 0x000000ba04047812 */ /* 0x000fe200078efcff */
[----:B------:R-:W-:Y:S01]  /*ed60*/  IMAD R10, R88, 0x2, R7 ;  /* 0x00000002580a7824 */ /* 0x000fe200078e0207 */
        /* <DEDUP_REMOVED lines=15> */
[----:B------:R0:W-:Y:S01]  /*ee60*/  STL [R1+0xc60], R10 ;  /* 0x000c600a01007387 */ /* 0x0001e20000100800 */
[----:B------:R-:W-:Y:S02]  /*ee70*/  LEA.HI.X.SX32 R4, R7, R5, 0x1, P0 ;  /* 0x0000000507047211 */ /* 0x000fe400000f0eff */
[----:B0-----:R-:W-:-:S04]  /*ee80*/  @P1 LOP3.LUT R10, R11, R10, RZ, 0x3c, !PT ;  /* 0x0000000a0b0a1212 */ /* 0x001fc800078e3cff */
[----:B------:R-:W-:-:S05]  /*ee90*/  @P1 LOP3.LUT R11, R11, R10, RZ, 0x3c, !PT ;  /* 0x0000000a0b0b1212 */ /* 0x000fca00078e3cff */
[----:B------:R0:W2:Y:S02]  /*eea0*/  @P1 LDG.E.U16 R54, desc[UR10][R10.64] ;  /* 0x0000000a0a361981 */ /* 0x0000a4000c1e1500 */
[----:B0-----:R-:W-:Y:S02]  /*eeb0*/  @P3 IMAD.MOV.U32 R10, RZ, RZ, R25 ;  /* 0x000000ffff0a3224 */ /* 0x001fe400078e0019 */
[----:B------:R-:W-:-:S05]  /*eec0*/  @P3 IMAD.MOV.U32 R11, RZ, RZ, R4 ;  /* 0x000000ffff0b3224 */ /* 0x000fca00078e0004 */
[----:B------:R0:W4:Y:S04]  /*eed0*/  @P3 LDG.E.U16 R23, desc[UR10][R10.64] ;  /* 0x0000000a0a173981 */ /* 0x000128000c1e1500 */
[----:B------:R1:W-:Y:S02]  /*eee0*/  STL [R1+0xc68], R4 ;  /* 0x000c680401007387 */ /* 0x0003e40000100800 */
[----:B-1----:R-:W1:Y:S01]  /*eef0*/  S2R R4, SR_TID.X ;  /* 0x0000000000047919 */ /* 0x002e620000002100 */
[----:B------:R-:W-:Y:S01]  /*ef00*/  PLOP3.LUT P0, PT, PT, PT, UP2, 0x80, 0x8 ;  /* 0x000000000008781c */ /* 0x000fe20003f0f028 */
[----:B------:R-:W-:Y:S01]  /*ef10*/  IMAD R7, R88, 0x2, R7 ;  /* 0x0000000258077824 */ /* 0x000fe200078e0207 */
[----:B------:R-:W-:Y:S01]  /*ef20*/  PLOP3.LUT P1, PT, PT, PT, UP2, 0x80, 0x8 ;  /* 0x000000000008781c */ /* 0x000fe20003f2f028 */
[----:B------:R-:W-:Y:S01]  /*ef30*/  IMAD.MOV.U32 R25, RZ, RZ, R27 ;  /* 0x000000ffff197224 */ /* 0x000fe200078e001b */
[----:B------:R-:W-:Y:S01]  /*ef40*/  PLOP3.LUT P3, PT, PT, PT, UP2, 0x80, 0x8 ;  /* 0x000000000008781c */ /* 0x000fe20003f6f028 */
[----:B------:R-:W-:-:S02]  /*ef50*/  IMAD.MOV.U32 R27, RZ, RZ, R26 ;  /* 0x000000ffff1b7224 */ /* 0x000fc400078e001a */
[----:B------:R-:W-:Y:S02]  /*ef60*/  IMAD.MOV.U32 R26, RZ, RZ, R30 ;  /* 0x000000ffff1a7224 */ /* 0x000fe400078e001e */
[----:B------:R-:W-:Y:S02]  /*ef70*/  IMAD.MOV.U32 R30, RZ, RZ, R31 ;  /* 0x000000ffff1e7224 */ /* 0x000fe400078e001f */
[----:B------:R-:W-:Y:S02]  /*ef80*/  IMAD.MOV.U32 R31, RZ, RZ, R66 ;  /* 0x000000ffff1f7224 */ /* 0x000fe400078e0042 */
[----:B------:R-:W-:Y:S01]  /*ef90*/  IMAD.MOV.U32 R66, RZ, RZ, R78 ;  /* 0x000000ffff427224 */ /* 0x000fe200078e004e */
[----:B-1----:R-:W-:-:S04]  /*efa0*/  SHF.R.U32.HI R4, RZ, 0x6, R4 ;  /* 0x00000006ff047819 */ /* 0x002fc80000011604 */
[----:B------:R-:W-:-:S04]  /*efb0*/  SGXT.U32 R4, R4, 0x1 ;  /* 0x000000010404781a */ /* 0x000fc80000000000 */
[C---:B0-----:R-:W-:Y:S02]  /*efc0*/  LOP3.LUT R11, R4.reuse, 0xbe, RZ, 0xfc, !PT ;  /* 0x000000be040b7812 */ /* 0x041fe400078efcff */
[----:B------:R-:W-:Y:S02]  /*efd0*/  LOP3.LUT R10, R4, 0xc0, RZ, 0xfc, !PT ;  /* 0x000000c0040a7812 */ /* 0x000fe400078efcff */
[----:B------:R-:W-:Y:S02]  /*efe0*/  ISETP.LT.AND P0, PT, R11, UR27, P0 ;  /* 0x0000001b0b007c0c */ /* 0x000fe40008701270 */
[----:B------:R-:W-:Y:S01]  /*eff0*/  ISETP.LT.AND P1, PT, R10, UR27, P1 ;  /* 0x0000001b0a007c0c */ /* 0x000fe20008f21270 */
[----:B------:R-:W-:Y:S01]  /*f000*/  IMAD R10, R88, 0x2, R7 ;  /* 0x00000002580a7824 */ /* 0x000fe200078e0207 */
[----:B------:R-:W-:-:S04]  /*f010*/  LEA R11, P4, R7, R6, 0x1 ;  /* 0x00000006070b7211 */ /* 0x000fc800078808ff */
[----:B------:R-:W-:Y:S01]  /*f020*/  LEA.HI.X.SX32 R78, R7, R5, 0x1, P4 ;  /* 0x00000005074e7211 */ /* 0x000fe200020f0eff */
[----:B------:R-:W-:Y:S01]  /*f030*/  IMAD R7, R88, 0x2, R10 ;  /* 0x0000000258077824 */ /* 0x000fe200078e020a */
[----:B------:R-:W-:Y:S02]  /*f040*/  PRMT R24, RZ, 0x7610, R24 ;  /* 0x00007610ff187816 */ /* 0x000fe40000000018 */
[----:B------:R-:W-:Y:S01]  /*f050*/  PRMT R12, RZ, 0x7610, R12 ;  /* 0x00007610ff0c7816 */ /* 0x000fe2000000000c */
[----:B--2---:R0:W-:Y:S04]  /*f060*/  STL [R1+0x164], R54 ;  /* 0x0001643601007387 */ /* 0x0041e80000100800 */
[----:B0-----:R-:W2:Y:S04]  /*f070*/  LDL.LU R54, [R1+0x18f8] ;  /* 0x0018f80001367983 */ /* 0x001ea80000300800 */
[----:B----4-:R0:W-:Y:S02]  /*f080*/  STL [R1+0x168], R23 ;  /* 0x0001681701007387 */ /* 0x0101e40000100800 */
[----:B0-----:R-:W-:-:S02]  /*f090*/  LOP3.LUT R23, R4, 0xc2, RZ, 0xfc, !PT ;  /* 0x000000c204177812 */ /* 0x001fc400078efcff */
[C---:B------:R-:W-:Y:S02]  /*f0a0*/  LEA R4, P4, R10.reuse, R6, 0x1 ;  /* 0x000000060a047211 */ /* 0x040fe400078808ff */
[----:B------:R-:W-:Y:S01]  /*f0b0*/  ISETP.LT.AND P3, PT, R23, UR27, P3 ;  /* 0x0000001b17007c0c */ /* 0x000fe20009f61270 */
[----:B------:R-:W-:Y:S02]  /*f0c0*/  IMAD.MOV.U32 R23, RZ, RZ, R26 ;  /* 0x000000ffff177224 */ /* 0x000fe400078e001a */
[----:B------:R-:W-:Y:S02]  /*f0d0*/  IMAD.MOV.U32 R26, RZ, RZ, R30 ;  /* 0x000000ffff1a7224 */ /* 0x000fe400078e001e */
[----:B------:R-:W-:Y:S02]  /*f0e0*/  IMAD.MOV.U32 R30, RZ, RZ, R32 ;  /* 0x000000ffff1e7224 */ /* 0x000fe400078e0020 */
[----:B------:R-:W-:Y:S01]  /*f0f0*/  IMAD.MOV.U32 R32, RZ, RZ, R53 ;  /* 0x000000ffff207224 */ /* 0x000fe200078e0035 */
[----:B------:R-:W-:Y:S01]  /*f100*/  LEA.HI.X.SX32 R53, R10, R5, 0x1, P4 ;  /* 0x000000050a357211 */ /* 0x000fe200020f0eff */
[----:B------:R0:W-:Y:S01]  /*f110*/  STL [R1+0xc74], R11 ;  /* 0x000c740b01007387 */ /* 0x0001e20000100800 */
[----:B------:R-:W-:-:S02]  /*f120*/  @P0 IMAD.MOV.U32 R10, RZ, RZ, R11 ;  /* 0x000000ffff0a0224 */ /* 0x000fc400078e000b */
[----:B0-----:R-:W-:-:S05]  /*f130*/  @P0 IMAD.MOV.U32 R11, RZ, RZ, R78 ;  /* 0x000000ffff0b0224 */ /* 0x001fca00078e004e */
[----:B------:R0:W4:Y:S02]  /*f140*/  @P0 LDG.E.U16 R24, desc[UR10][R10.64] ;  /* 0x0000000a0a180981 */ /* 0x000124000c1e1500 */
[----:B0-----:R-:W-:Y:S02]  /*f150*/  @P1 IMAD.MOV.U32 R10, RZ, RZ, R4 ;  /* 0x000000ffff0a1224 */ /* 0x001fe400078e0004 */
[----:B------:R-:W-:-:S05]  /*f160*/  @P1 IMAD.MOV.U32 R11, RZ, RZ, R53 ;  /* 0x000000ffff0b1224 */ /* 0x000fca00078e0035 */
[----:B------:R0:W2:Y:S04]  /*f170*/  @P1 LDG.E.U16 R12, desc[UR10][R10.64] ;  /* 0x0000000a0a0c1981 */ /* 0x0000a8000c1e1500 */
[----:B------:R1:W-:Y:S04]  /*f180*/  STL [R1+0xc70], R78 ;  /* 0x000c704e01007387 */ /* 0x0003e80000100800 */
[----:B------:R-:W-:Y:S04]  /*f190*/  STL [R1+0xc7c], R4 ;  /* 0x000c7c0401007387 */ /* 0x000fe80000100800 */
[----:B-1----:R-:W3:Y:S04]  /*f1a0*/  LDL.LU R78, [R1+0x18f4] ;  /* 0x0018f400014e7983 */ /* 0x002ee80000300800 */
[----:B------:R1:W-:Y:S01]  /*f1b0*/  STL [R1+0xc78], R53 ;  /* 0x000c783501007387 */ /* 0x0003e20000100800 */
[----:B------:R-:W-:-:S03]  /*f1c0*/  PRMT R13, RZ, 0x7610, R13 ;  /* 0x00007610ff0d7816 */ /* 0x000fc6000000000d */
[----:B----4-:R4:W-:Y:S04]  /*f1d0*/  STL [R1+0x160], R24 ;  /* 0x0001601801007387 */ /* 0x0109e80000100800 */
[----:B-1----:R-:W3:Y:S01]  /*f1e0*/  LDL.LU R53, [R1+0x18f0] ;  /* 0x0018f00001357983 */ /* 0x002ee20000300800 */
[----:B----4-:R-:W-:-:S04]  /*f1f0*/  LEA R24, P0, R7, R6, 0x1 ;  /* 0x0000000607187211 */ /* 0x010fc800078008ff */
[----:B0-----:R-:W-:Y:S01]  /*f200*/  LEA.HI.X.SX32 R10, R7, R5, 0x1, P0 ;  /* 0x00000005070a7211 */ /* 0x001fe200000f0eff */
[----:B------:R-:W-:Y:S04]  /*f210*/  STL [R1+0xc84], R24 ;  /* 0x000c841801007387 */ /* 0x000fe80000100800 */
[----:B--2---:R-:W-:Y:S01]  /*f220*/  STL [R1+0x15c], R12 ;  /* 0x00015c0c01007387 */ /* 0x004fe20000100800 */
        /* <DEDUP_REMOVED lines=46> */
[----:B------:R-:W-:Y:S01]  /*f510*/  PLOP3.LUT P1, PT, PT, PT, UP2, 0x80, 0x8 ;  /* 0x000000000008781c */ /* 0x000fe20003f2f028 */
[----:B------:R-:W-:Y:S01]  /*f520*/  IMAD.MOV.U32 R22, RZ, RZ, R28 ;  /* 0x000000ffff167224 */ /* 0x000fe200078e001c */
[----:B------:R-:W-:Y:S01]  /*f530*/  PLOP3.LUT P3, PT, PT, PT, UP2, 0x80, 0x8 ;  /* 0x000000000008781c */ /* 0x000fe20003f6f028 */
[----:B------:R-:W-:-:S02]  /*f540*/  IMAD.MOV.U32 R28, RZ, RZ, R52 ;  /* 0x000000ffff1c7224 */ /* 0x000fc400078e0034 */
[----:B0-----:R-:W-:Y:S02]  /*f550*/  IMAD.MOV.U32 R24, RZ, RZ, R92 ;  /* 0x000000ffff187224 */ /* 0x001fe400078e005c */
        /* <DEDUP_REMOVED lines=13> */
[----:B------:R-:W-:Y:S02]  /*f630*/  LEA R11, P4, R7, R6, 0x1 ;  /* 0x00000006070b7211 */ /* 0x000fe400078808ff */
[----:B-1----:R-:W-:-:S02]  /*f640*/  LOP3.LUT R21, R4, 0xce, RZ, 0xfc, !PT ;  /* 0x000000ce04157812 */ /* 0x002fc400078efcff */
[-C--:B------:R-:W-:Y:S02]  /*f650*/  LEA.HI.X.SX32 R52, R7, R5.reuse, 0x1, P4 ;  /* 0x0000000507347211 */ /* 0x080fe400020f0eff */
[C---:B------:R-:W-:Y:S02]  /*f660*/  LEA R51, P4, R10.reuse, R6, 0x1 ;  /* 0x000000060a337211 */ /* 0x040fe400078808ff */
[----:B------:R-:W-:Y:S01]  /*f670*/  ISETP.LT.AND P3, PT, R21, UR27, P3 ;  /* 0x0000001b15007c0c */ /* 0x000fe20009f61270 */
        /* <DEDUP_REMOVED lines=79> */
[----:B------:R-:W-:-:S02]  /*fb70*/  PLOP3.LUT P3, PT, PT, PT, UP2, 0x80, 0x8 ;  /* 0x000000000008781c */ /* 0x000fc40003f6f028 */
[----:B------:R-:W-:Y:S02]  /*fb80*/  PRMT R18, RZ, 0x7610, R18 ;  /* 0x00007610ff127816 */ /* 0x000fe40000000012 */
        /* <DEDUP_REMOVED lines=90> */
[----:B0-----:R-:W-:-:S02]  /*10130*/  IMAD.MOV.U32 R18, RZ, RZ, R20 ;  /* 0x000000ffff127224 */ /* 0x001fc400078e0014 */
        /* <DEDUP_REMOVED lines=16> */
[----:B------:R-:W-:Y:S02]  /*10240*/  LEA R46, P4, R10, R6, 0x1 ;  /* 0x000000060a2e7211 */ /* 0x000fe400078808ff */
        /* <DEDUP_REMOVED lines=77> */
[----:B0-----:R-:W-:Y:S01]  /*10720*/  PRMT R11, RZ, 0x7610, R11 ;  /* 0x00007610ff0b7816 */ /* 0x001fe2000000000b */
[----:B------:R-:W-:Y:S01]  /*10730*/  IMAD R7, R88, 0x2, R7 ;  /* 0x0000000258077824 */ /* 0x000fe200078e0207 */
[----:B------:R-:W-:Y:S02]  /*10740*/  PLOP3.LUT P1, PT, PT, PT, UP2, 0x80, 0x8 ;  /* 0x000000000008781c */ /* 0x000fe40003f2f028 */
[----:B------:R-:W-:Y:S01]  /*10750*/  PLOP3.LUT P0, PT, PT, PT, UP2, 0x80, 0x8 ;  /* 0x000000000008781c */ /* 0x000fe20003f0f028 */
[----:B------:R-:W-:Y:S01]  /*10760*/  IMAD.MOV.U32 R15, RZ, RZ, R19 ;  /* 0x000000ffff0f7224 */ /* 0x000fe200078e0013 */
[----:B------:R-:W-:Y:S01]  /*10770*/  PLOP3.LUT P3, PT, PT, PT, UP2, 0x80, 0x8 ;  /* 0x000000000008781c */ /* 0x000fe20003f6f028 */
[----:B------:R-:W-:-:S02]  /*10780*/  IMAD.MOV.U32 R19, RZ, RZ, R26 ;  /* 0x000000ffff137224 */ /* 0x000fc400078e001a */
[----:B------:R-:W-:Y:S01]  /*10790*/  IMAD.MOV.U32 R26, RZ, RZ, R66 ;  /* 0x000000ffff1a7224 */ /* 0x000fe200078e0042 */
[----:B-1----:R-:W-:-:S04]  /*107a0*/  SHF.R.U32.HI R4, RZ, 0x6, R4 ;  /* 0x00000006ff047819 */ /* 0x002fc80000011604 */
[----:B------:R-:W-:-:S04]  /*107b0*/  SGXT.U32 R4, R4, 0x1 ;  /* 0x000000010404781a */ /* 0x000fc80000000000 */
[----:B------:R-:W-:-:S04]  /*107c0*/  LOP3.LUT R10, R4, 0xf0, RZ, 0xfc, !PT ;  /* 0x000000f0040a7812 */ /* 0x000fc800078efcff */
[----:B------:R-:W-:Y:S01]  /*107d0*/  ISETP.LT.AND P1, PT, R10, UR27, P1 ;  /* 0x0000001b0a007c0c */ /* 0x000fe20008f21270 */
[----:B------:R-:W-:Y:S01]  /*107e0*/  IMAD R10, R88, 0x2, R7 ;  /* 0x00000002580a7824 */ /* 0x000fe200078e0207 */
[----:B--2---:R0:W-:Y:S04]  /*107f0*/  STL [R1+0xe4], R45 ;  /* 0x0000e42d01007387 */ /* 0x0041e80000100800 */
[----:B0-----:R-:W2:Y:S04]  /*10800*/  LDL.LU R45, [R1+0x18c8] ;  /* 0x0018c800012d7983 */ /* 0x001ea80000300800 */
[----:B----4-:R0:W-:Y:S04]  /*10810*/  STL [R1+0xe8], R14 ;  /* 0x0000e80e01007387 */ /* 0x0101e80000100800 */
[----:B------:R1:W-:Y:S01]  /*10820*/  STL.S16 [R1+0xdc], R11 ;  /* 0x0000dc0b01007387 */ /* 0x0003e20000100600 */
[----:B0-----:R-:W-:-:S04]  /*10830*/  LOP3.LUT R14, R4, 0xee, RZ, 0xfc, !PT ;  /* 0x000000ee040e7812 */ /* 0x001fc800078efcff */
[----:B------:R-:W-:Y:S02]  /*10840*/  ISETP.LT.AND P0, PT, R14, UR27, P0 ;  /* 0x0000001b0e007c0c */ /* 0x000fe40008701270 */
[CC--:B-1----:R-:W-:Y:S02]  /*10850*/  LEA R11, P4, R7.reuse, R6.reuse, 0x1 ;  /* 0x00000006070b7211 */ /* 0x0c2fe400078808ff */
[----:B------:R-:W-:Y:S02]  /*10860*/  LOP3.LUT R14, R4, 0xf2, RZ, 0xfc, !PT ;  /* 0x000000f2040e7812 */ /* 0x000fe400078efcff */
[----:B------:R-:W-:Y:S02]  /*10870*/  LEA.HI.X.SX32 R4, R7, R5, 0x1, P4 ;  /* 0x0000000507047211 */ /* 0x000fe400020f0eff */
[----:B------:R-:W-:Y:S02]  /*10880*/  LEA R66, P4, R10, R6, 0x1 ;  /* 0x000000060a427211 */ /* 0x000fe400078808ff */
[----:B------:R-:W-:Y:S01]  /*10890*/  ISETP.LT.AND P3, PT, R14, UR27, P3 ;  /* 0x0000001b0e007c0c */ /* 0x000fe20009f61270 */
[----:B------:R-:W-:-:S02]  /*108a0*/  IMAD.MOV.U32 R14, RZ, RZ, R16 ;  /* 0x000000ffff0e7224 */ /* 0x000fc400078e0010 */
[----:B------:R-:W-:Y:S02]  /*108b0*/  IMAD.MOV.U32 R16, RZ, RZ, R18 ;  /* 0x000000ffff107224 */ /* 0x000fe400078e0012 */
[----:B------:R-:W-:Y:S01]  /*108c0*/  IMAD.MOV.U32 R18, RZ, RZ, R67 ;  /* 0x000000ffff127224 */ /* 0x000fe200078e0043 */
[----:B------:R-:W-:Y:S01]  /*108d0*/  LEA.HI.X.SX32 R67, R10, R5, 0x1, P4 ;  /* 0x000000050a437211 */ /* 0x000fe200020f0eff */
[----:B------:R0:W-:Y:S01]  /*108e0*/  STL [R1+0xd34], R11 ;  /* 0x000d340b01007387 */ /* 0x0001e20000100800 */
[----:B------:R-:W-:Y:S02]  /*108f0*/  IMAD R7, R88, 0x2, R10 ;  /* 0x0000000258077824 */ /* 0x000fe400078e020a */
[----:B------:R-:W-:Y:S01]  /*10900*/  @P0 IMAD.MOV.U32 R10, RZ, RZ, R11 ;  /* 0x000000ffff0a0224 */ /* 0x000fe200078e000b */
[----:B------:R1:W-:Y:S04]  /*10910*/  STL [R1+0xd30], R4 ;  /* 0x000d300401007387 */ /* 0x0003e80000100800 */
[----:B------:R-:W-:Y:S01]  /*10920*/  STL [R1+0xd3c], R66 ;  /* 0x000d3c4201007387 */ /* 0x000fe20000100800 */
[----:B0-----:R-:W-:-:S03]  /*10930*/  @P0 IMAD.MOV.U32 R11, RZ, RZ, R4 ;  /* 0x000000ffff0b0224 */ /* 0x001fc600078e0004 */
[----:B------:R0:W-:Y:S04]  /*10940*/  STL [R1+0xd38], R67 ;  /* 0x000d384301007387 */ /* 0x0001e80000100800 */
[----:B-1----:R-:W4:Y:S01]  /*10950*/  LDL R4, [R1+0xdc] ;  /* 0x0000dc0001047983 */ /* 0x002f220000100800 */
[----:B------:R-:W-:-:S06]  /*10960*/  PRMT R12, RZ, 0x7610, R12 ;  /* 0x00007610ff0c7816 */ /* 0x000fcc000000000c */
[----:B------:R1:W2:Y:S02]  /*10970*/  @P0 LDG.E.U16 R12, desc[UR10][R10.64] ;  /* 0x0000000a0a0c0981 */ /* 0x0002a4000c1e1500 */
[----:B-1----:R-:W-:Y:S02]  /*10980*/  @P1 IMAD.MOV.U32 R10, RZ, RZ, R66 ;  /* 0x000000ffff0a1224 */ /* 0x002fe400078e0042 */
[----:B------:R-:W-:-:S05]  /*10990*/  @P1 IMAD.MOV.U32 R11, RZ, RZ, R67 ;  /* 0x000000ffff0b1224 */ /* 0x000fca00078e0043 */
[----:B----4-:R1:W4:Y:S04]  /*109a0*/  @P1 LDG.E.U16 R4, desc[UR10][R10.64] ;  /* 0x0000000a0a041981 */ /* 0x010328000c1e1500 */
[----:B--2---:R2:W-:Y:S04]  /*109b0*/  STL [R1+0xe0], R12 ;  /* 0x0000e00c01007387 */ /* 0x0045e80000100800 */
[----:B0-----:R-:W3:Y:S04]  /*109c0*/  LDL.LU R67, [R1+0x18c4] ;  /* 0x0018c40001437983 */ /* 0x001ee80000300800 */
[----:B------:R-:W3:Y:S01]  /*109d0*/  LDL.LU R66, [R1+0x18c0] ;  /* 0x0018c00001427983 */ /* 0x000ee20000300800 */
[----:B--2---:R-:W-:-:S04]  /*109e0*/  LEA R12, P0, R7, R6, 0x1 ;  /* 0x00000006070c7211 */ /* 0x004fc800078008ff */
[----:B-1----:R-:W-:Y:S01]  /*109f0*/  LEA.HI.X.SX32 R10, R7, R5, 0x1, P0 ;  /* 0x00000005070a7211 */ /* 0x002fe200000f0eff */
[----:B------:R-:W-:-:S05]  /*10a00*/  IMAD.MOV.U32 R11, RZ, RZ, R12 ;  /* 0x000000ffff0b7224 */ /* 0x000fca00078e000c */
[-C--:B------:R-:W-:Y:S02]  /*10a10*/  @P3 LOP3.LUT R11, R11, R10.reuse, RZ, 0x3c, !PT ;  /* 0x0000000a0b0b3212 */ /* 0x080fe400078e3cff */
[----:B------:R-:W-:Y:S01]  /*10a20*/  PRMT R13, RZ, 0x7610, R13 ;  /* 0x00007610ff0d7816 */ /* 0x000fe2000000000d */
[----:B----4-:R-:W-:Y:S04]  /*10a30*/  @P1 STL [R1+0xdc], R4 ;  /* 0x0000dc0401001387 */ /* 0x010fe80000100800 */
[----:B------:R-:W-:Y:S04]  /*10a40*/  STL [R1+0xd44], R12 ;  /* 0x000d440c01007387 */ /* 0x000fe80000100800 */
[----:B------:R0:W-:Y:S02]  /*10a50*/  STL [R1+0xd40], R10 ;  /* 0x000d400a01007387 */ /* 0x0001e40000100800 */
[----:B0-----:R-:W-:-:S04]  /*10a60*/  @P3 LOP3.LUT R10, R11, R10, RZ, 0x3c, !PT ;  /* 0x0000000a0b0a3212 */ /* 0x001fc800078e3cff */
[----:B------:R-:W-:-:S05]  /*10a70*/  @P3 LOP3.LUT R11, R11, R10, RZ, 0x3c, !PT ;  /* 0x0000000a0b0b3212 */ /* 0x000fca00078e3cff */
        /* <DEDUP_REMOVED lines=13> */
[C---:B------:R-:W-:Y:S02]  /*10b50*/  LOP3.LUT R11, R4.reuse, 0xf8, RZ, 0xfc, !PT ;  /* 0x000000f8040b7812 */ /* 0x040fe400078efcff */
[----:B------:R-:W-:Y:S02]  /*10b60*/  LOP3.LUT R4, R4, 0xf6, RZ, 0xfc, !PT ;  /* 0x000000f604047812 */ /* 0x000fe400078efcff */
[----:B------:R-:W-:Y:S01]  /*10b70*/  PLOP3.LUT P1, PT, PT, PT, UP2, 0x80, 0x8 ;  /* 0x000000000008781c */ /* 0x000fe20003f2f028 */
        /* <DEDUP_REMOVED lines=12> */
[----:B------:R-:W-:Y:S02]  /*10c40*/  PRMT R29, RZ, 0x7610, R29 ;  /* 0x00007610ff1d7816 */ /* 0x000fe4000000001d */
[----:B------:R-:W-:Y:S01]  /*10c50*/  PRMT R33, RZ, 0x7610, R33 ;  /* 0x00007610ff217816 */ /* 0x000fe20000000021 */
[----:B--2---:R0:W-:Y:S02]  /*10c60*/  STL [R1+0xd4], R35 ;  /* 0x0000d42301007387 */ /* 0x0041e40000100800 */
[----:B0-----:R-:W-:-:S05]  /*10c70*/  LEA R35, P0, R7, R6, 0x1 ;  /* 0x0000000607237211 */ /* 0x001fca00078008ff */
[----:B------:R-:W-:Y:S04]  /*10c80*/  STL [R1+0xd5c], R35 ;  /* 0x000d5c2301007387 */ /* 0x000fe80000100800 */
[----:B------:R0:W-:Y:S01]  /*10c90*/  STL [R1+0xd50], R10 ;  /* 0x000d500a01007387 */ /* 0x0001e20000100800 */
[----:B------:R-:W-:Y:S02]  /*10ca0*/  LEA.HI.X.SX32 R4, R7, R5, 0x1, P0 ;  /* 0x0000000507047211 */ /* 0x000fe400000f0eff */
[----:B0-----:R-:W-:-:S04]  /*10cb0*/  @P1 LOP3.LUT R10, R11, R10, RZ, 0x3c, !PT ;  /* 0x0000000a0b0a1212 */ /* 0x001fc800078e3cff */
[----:B------:R-:W-:Y:S01]  /*10cc0*/  @P1 LOP3.LUT R11, R11, R10, RZ, 0x3c, !PT ;  /* 0x0000000a0b0b1212 */ /* 0x000fe200078e3cff */
[----:B------:R0:W-:Y:S04]  /*10cd0*/  STL [R1+0xd58], R4 ;  /* 0x000d580401007387 */ /* 0x0001e80000100800 */
[----:B------:R1:W2:Y:S02]  /*10ce0*/  @P1 LDG.E.U16 R2, desc[UR10][R10.64] ;  /* 0x0000000a0a021981 */ /* 0x0002a4000c1e1500 */
[----:B-1----:R-:W-:Y:S02]  /*10cf0*/  @P3 IMAD.MOV.U32 R11, RZ, RZ, R4 ;  /* 0x000000ffff0b3224 */ /* 0x002fe400078e0004 */
[----:B0-----:R-:W0:Y:S01]  /*10d00*/  S2R R4, SR_TID.X ;  /* 0x0000000000047919 */ /* 0x001e220000002100 */
[----:B------:R-:W-:Y:S01]  /*10d10*/  @P3 IMAD.MOV.U32 R10, RZ, RZ, R35 ;  /* 0x000000ffff0a3224 */ /* 0x000fe200078e0023 */
[----:B------:R-:W-:-:S04]  /*10d20*/  PLOP3.LUT P0, PT, PT, PT, UP2, 0x80, 0x8 ;  /* 0x000000000008781c */ /* 0x000fc80003f0f028 */
[----:B------:R1:W4:Y:S01]  /*10d30*/  @P3 LDG.E.U16 R29, desc[UR10][R10.64] ;  /* 0x0000000a0a1d3981 */ /* 0x000322000c1e1500 */
[----:B------:R-:W-:Y:S01]  /*10d40*/  IMAD R7, R88, 0x2, R7 ;  /* 0x0000000258077824 */ /* 0x000fe200078e0207 */
[----:B0-----:R-:W-:-:S04]  /*10d50*/  SHF.R.U32.HI R4, RZ, 0x6, R4 ;  /* 0x00000006ff047819 */ /* 0x001fc80000011604 */
[----:B------:R-:W-:-:S04]  /*10d60*/  SGXT.U32 R4, R4, 0x1 ;  /* 0x000000010404781a */ /* 0x000fc80000000000 */
[----:B-1----:R-:W-:-:S04]  /*10d70*/  LOP3.LUT R10, R4, 0xfa, RZ, 0xfc, !PT ;  /* 0x000000fa040a7812 */ /* 0x002fc800078efcff */
[----:B------:R-:W-:Y:S02]  /*10d80*/  ISETP.LT.AND P0, PT, R10, UR27, P0 ;  /* 0x0000001b0a007c0c */ /* 0x000fe40008701270 */
[----:B------:R-:W-:-:S04]  /*10d90*/  LEA R10, P4, R7, R6, 0x1 ;  /* 0x00000006070a7211 */ /* 0x000fc800078808ff */
[----:B------:R-:W-:-:S07]  /*10da0*/  LEA.HI.X.SX32 R11, R7, R5, 0x1, P4 ;  /* 0x00000005070b7211 */ /* 0x000fce00020f0eff */
[----:B------:R-:W3:Y:S01]  /*10db0*/  @P0 LDG.E.U16 R33, desc[UR10][R10.64] ;  /* 0x0000000a0a210981 */ /* 0x000ee2000c1e1500 */
[----:B------:R-:W-:Y:S02]  /*10dc0*/  LOP3.LUT R35, R4, 0xfc, RZ, 0xfc, !PT ;  /* 0x000000fc04237812 */ /* 0x000fe400078efcff */
[----:B------:R-:W-:Y:S02]  /*10dd0*/  PLOP3.LUT P3, PT, PT, PT, UP2, 0x80, 0x8 ;  /* 0x000000000008781c */ /* 0x000fe40003f6f028 */
[----:B------:R-:W-:-:S04]  /*10de0*/  PLOP3.LUT P1, PT, PT, PT, UP2, 0x80, 0x8 ;  /* 0x000000000008781c */ /* 0x000fc80003f2f028 */
[----:B------:R-:W-:Y:S01]  /*10df0*/  ISETP.LT.AND P1, PT, R35, UR27, P1 ;  /* 0x0000001b23007c0c */ /* 0x000fe20008f21270 */
[----:B--2---:R-:W-:Y:S04]  /*10e00*/  STL [R1+0x17e4], R2 ;  /* 0x0017e40201007387 */ /* 0x004fe80000100800 */
[----:B----4-:R0:W-:Y:S04]  /*10e10*/  STL [R1+0xcc], R29 ;  /* 0x0000cc1d01007387 */ /* 0x0101e80000100800 */
[----:B------:R-:W-:Y:S01]  /*10e20*/  STL [R1+0x990], R10 ;  /* 0x0009900a01007387 */ /* 0x000fe20000100800 */
[----:B0-----:R-:W-:Y:S01]  /*10e30*/  LOP3.LUT R29, R4, 0xfe, RZ, 0xfc, !PT ;  /* 0x000000fe041d7812 */ /* 0x001fe200078efcff */
[----:B------:R-:W-:-:S02]  /*10e40*/  IMAD R4, R88, 0x2, R7 ;  /* 0x0000000258047824 */ /* 0x000fc400078e0207 */
[----:B------:R-:W-:Y:S02]  /*10e50*/  STL [R1+0x1340], R88 ;  /* 0x0013405801007387 */ /* 0x000fe40000100800 */
[----:B------:R-:W-:Y:S01]  /*10e60*/  IMAD R7, R88, 0x2, R4 ;  /* 0x0000000258077824 */ /* 0x000fe200078e0204 */
[----:B------:R-:W-:Y:S01]  /*10e70*/  ISETP.LT.AND P3, PT, R29, UR27, P3 ;  /* 0x0000001b1d007c0c */ /* 0x000fe20009f61270 */
[----:B------:R-:W-:Y:S01]  /*10e80*/  STL [R1+0x1498], R88 ;  /* 0x0014985801007387 */ /* 0x000fe20000100800 */
[----:B------:R-:W-:Y:S01]  /*10e90*/  IMAD.MOV.U32 R29, RZ, RZ, R20 ;  /* 0x000000ffff1d7224 */ /* 0x000fe200078e0014 */
[CC--:B------:R-:W-:Y:S01]  /*10ea0*/  LEA R35, P4, R4.reuse, R6.reuse, 0x1 ;  /* 0x0000000604237211 */ /* 0x0c0fe200078808ff */
[----:B------:R-:W-:Y:S01]  /*10eb0*/  IMAD.MOV.U32 R20, RZ, RZ, R92 ;  /* 0x000000ffff147224 */ /* 0x000fe200078e005c */
[----:B------:R-:W-:Y:S01]  /*10ec0*/  STL [R1+0x98c], R11 ;  /* 0x00098c0b01007387 */ /* 0x000fe20000100800 */
[----:B------:R-:W-:Y:S02]  /*10ed0*/  LEA R92, P5, R7, R6, 0x1 ;  /* 0x00000006075c7211 */ /* 0x000fe400078a08ff */
[----:B------:R-:W-:Y:S01]  /*10ee0*/  LEA.HI.X.SX32 R4, R4, R5, 0x1, P4 ;  /* 0x0000000504047211 */ /* 0x000fe200020f0eff */
[----:B------:R-:W-:Y:S01]  /*10ef0*/  STL [R1+0x14b4], R88 ;  /* 0x0014b45801007387 */ /* 0x000fe20000100800 */
[----:B------:R-:W0:Y:S03]  /*10f00*/  LDC R6, c[0x0][0x3ac] ;  /* 0x0000eb00ff067b82 */ /* 0x000e260000000800 */
[----:B------:R-:W-:Y:S04]  /*10f10*/  STL [R1+0x17a4], R88 ;  /* 0x0017a45801007387 */ /* 0x000fe80000100800 */
[----:B---3--:R1:W-:Y:S04]  /*10f20*/  STL [R1+0xc8], R33 ;  /* 0x0000c82101007387 */ /* 0x0083e80000100800 */
[----:B------:R-:W-:Y:S04]  /*10f30*/  STL [R1+0x998], R35 ;  /* 0x0009982301007387 */ /* 0x000fe80000100800 */
[----:B------:R-:W-:Y:S01]  /*10f40*/  STL [R1+0x9a0], R92 ;  /* 0x0009a05c01007387 */ /* 0x000fe20000100800 */
[----:B-1----:R-:W-:-:S02]  /*10f50*/  IMAD.MOV.U32 R33, RZ, RZ, R29 ;  /* 0x000000ffff217224 */ /* 0x002fc400078e001d */
[----:B------:R-:W-:Y:S01]  /*10f60*/  IMAD.MOV.U32 R29, RZ, RZ, R93 ;  /* 0x000000ffff1d7224 */ /* 0x000fe200078e005d */
[----:B------:R-:W-:Y:S02]  /*10f70*/  LEA.HI.X.SX32 R93, R7, R5, 0x1, P5 ;  /* 0x00000005075d7211 */ /* 0x000fe400028f0eff */
[----:B------:R-:W0:Y:S01]  /*10f80*/  LDL.LU R5, [R1+0x48] ;  /* 0x0000480001057983 */ /* 0x000e220000300800 */
[----:B------:R-:W-:-:S03]  /*10f90*/  PRMT R34, RZ, 0x7610, R34 ;  /* 0x00007610ff227816 */ /* 0x000fc60000000022 */
[----:B------:R1:W-:Y:S01]  /*10fa0*/  STL [R1+0x994], R4 ;  /* 0x0009940401007387 */ /* 0x0003e20000100800 */
[----:B------:R-:W-:Y:S01]  /*10fb0*/  PRMT R71, RZ, 0x7610, R71 ;  /* 0x00007610ff477816 */ /* 0x000fe20000000047 */
[----:B0-----:R-:W-:Y:S02]  /*10fc0*/  IMAD R6, R6, 0x80, R5 ;  /* 0x0000008006067824 */ /* 0x001fe400078e0205 */
[----:B------:R-:W-:Y:S02]  /*10fd0*/  @P1 IMAD.MOV.U32 R5, RZ, RZ, R4 ;  /* 0x000000ffff051224 */ /* 0x000fe400078e0004 */
[----:B-1----:R-:W-:-:S05]  /*10fe0*/  @P1 IMAD.MOV.U32 R4, RZ, RZ, R35 ;  /* 0x000000ffff041224 */ /* 0x002fca00078e0023 */
[----:B------:R0:W2:Y:S02]  /*10ff0*/  @P1 LDG.E.U16 R34, desc[UR10][R4.64] ;  /* 0x0000000a04221981 */ /* 0x0000a4000c1e1500 */
[----:B0-----:R-:W-:Y:S02]  /*11000*/  @P3 IMAD.MOV.U32 R4, RZ, RZ, R92 ;  /* 0x000000ffff043224 */ /* 0x001fe400078e005c */
[----:B------:R-:W-:-:S05]  /*11010*/  @P3 IMAD.MOV.U32 R5, RZ, RZ, R93 ;  /* 0x000000ffff053224 */ /* 0x000fca00078e005d */
[----:B------:R-:W3:Y:S01]  /*11020*/  @P3 LDG.E.U16 R71, desc[UR10][R4.64] ;  /* 0x0000000a04473981 */ /* 0x000ee2000c1e1500 */
[----:B------:R-:W-:-:S03]  /*11030*/  PRMT R70, RZ, 0x7610, R70 ;  /* 0x00007610ff467816 */ /* 0x000fc60000000046 */
[----:B------:R0:W-:Y:S01]  /*11040*/  STL [R1+0x99c], R93 ;  /* 0x00099c5d01007387 */ /* 0x0001e20000100800 */
[----:B------:R-:W-:Y:S02]  /*11050*/  PRMT R69, RZ, 0x7610, R69 ;  /* 0x00007610ff457816 */ /* 0x000fe40000000045 */
[----:B------:R-:W-:Y:S02]  /*11060*/  PRMT R68, RZ, 0x7610, R68 ;  /* 0x00007610ff447816 */ /* 0x000fe40000000044 */
[----:B------:R-:W-:Y:S02]  /*11070*/  PRMT R72, RZ, 0x7610, R72 ;  /* 0x00007610ff487816 */ /* 0x000fe40000000048 */
[----:B------:R-:W-:Y:S02]  /*11080*/  PRMT R77, RZ, 0x7610, R77 ;  /* 0x00007610ff4d7816 */ /* 0x000fe4000000004d */
[----:B------:R-:W-:Y:S02]  /*11090*/  PRMT R8, RZ, 0x7610, R8 ;  /* 0x00007610ff087816 */ /* 0x000fe40000000008 */
[----:B------:R-:W-:-:S02]  /*110a0*/  PRMT R9, RZ, 0x7610, R9 ;  /* 0x00007610ff097816 */ /* 0x000fc40000000009 */
[----:B------:R-:W-:Y:S02]  /*110b0*/  PRMT R84, RZ, 0x7610, R84 ;  /* 0x00007610ff547816 */ /* 0x000fe40000000054 */
[----:B------:R-:W-:Y:S02]  /*110c0*/  PRMT R76, RZ, 0x7610, R76 ;  /* 0x00007610ff4c7816 */ /* 0x000fe4000000004c */
[----:B------:R-:W-:Y:S02]  /*110d0*/  PRMT R80, RZ, 0x7610, R80 ;  /* 0x00007610ff507816 */ /* 0x000fe40000000050 */
[----:B------:R-:W-:Y:S02]  /*110e0*/  PRMT R73, RZ, 0x7610, R73 ;  /* 0x00007610ff497816 */ /* 0x000fe40000000049 */
[----:B------:R-:W-:Y:S02]  /*110f0*/  PRMT R59, RZ, 0x7610, R59 ;  /* 0x00007610ff3b7816 */ /* 0x000fe4000000003b */
[----:B------:R-:W-:-:S02]  /*11100*/  PRMT R58, RZ, 0x7610, R58 ;  /* 0x00007610ff3a7816 */ /* 0x000fc4000000003a */
[----:B------:R-:W-:Y:S01]  /*11110*/  PRMT R57, RZ, 0x7610, R57 ;  /* 0x00007610ff397816 */ /* 0x000fe20000000039 */
[----:B--2---:R-:W-:Y:S04]  /*11120*/  STL [R1+0xbc], R34 ;  /* 0x0000bc2201007387 */ /* 0x004fe80000100800 */
[----:B0-----:R-:W2:Y:S04]  /*11130*/  LDL.LU R93, [R1+0x18bc] ;  /* 0x0018bc00015d7983 */ /* 0x001ea80000300800 */
[----:B------:R-:W4:Y:S04]  /*11140*/  LDL.LU R92, [R1+0x18b8] ;  /* 0x0018b800015c7983 */ /* 0x000f280000300800 */
[----:B---3--:R0:W-:Y:S04]  /*11150*/  STL [R1+0x90], R71 ;  /* 0x0000904701007387 */ /* 0x0081e80000100800 */
[----:B0-----:R-:W3:Y:S04]  /*11160*/  LDL.LU R71, [R1+0x18b4] ;  /* 0x0018b40001477983 */ /* 0x001ee80000300800 */
[----:B------:R0:W-:Y:S04]  /*11170*/  STL.S16 [R1+0x78], R70 ;  /* 0x0000784601007387 */ /* 0x0001e80000100600 */
[----:B0-----:R-:W2:Y:S04]  /*11180*/  LDL.LU R70, [R1+0x18b0] ;  /* 0x0018b00001467983 */ /* 0x001ea80000300800 */
[----:B------:R0:W-:Y:S04]  /*11190*/  STL.S16 [R1+0x74], R69 ;  /* 0x0000744501007387 */ /* 0x0001e80000100600 */
[----:B0-----:R-:W2:Y:S04]  /*111a0*/  LDL.LU R69, [R1+0x18ac] ;  /* 0x0018ac0001457983 */ /* 0x001ea80000300800 */
[----:B------:R0:W-:Y:S04]  /*111b0*/  STL.S16 [R1+0x84], R68 ;  /* 0x0000844401007387 */ /* 0x0001e80000100600 */
[----:B0-----:R-:W2:Y:S04]  /*111c0*/  LDL.LU R68, [R1+0x18a8] ;  /* 0x0018a80001447983 */ /* 0x001ea80000300800 */
[----:B------:R0:W-:Y:S04]  /*111d0*/  STL.S16 [R1+0x8c], R72 ;  /* 0x00008c4801007387 */ /* 0x0001e80000100600 */
[----:B0-----:R-:W3:Y:S04]  /*111e0*/  LDL.LU R72, [R1+0x18a4] ;  /* 0x0018a40001487983 */ /* 0x001ee80000300800 */
[----:B------:R0:W-:Y:S04]  /*111f0*/  STL.S16 [R1+0x70], R77 ;  /* 0x0000704d01007387 */ /* 0x0001e80000100600 */
[----:B0-----:R-:W3:Y:S04]  /*11200*/  LDL.LU R77, [R1+0x18a0] ;  /* 0x0018a000014d7983 */ /* 0x001ee80000300800 */
[----:B------:R0:W-:Y:S04]  /*11210*/  STL.S16 [R1+0x6c], R8 ;  /* 0x00006c0801007387 */ /* 0x0001e80000100600 */
[----:B0-----:R-:W3:Y:S04]  /*11220*/  LDL.LU R8, [R1+0x189c] ;  /* 0x00189c0001087983 */ /* 0x001ee80000300800 */
[----:B------:R0:W-:Y:S04]  /*11230*/  STL.S16 [R1+0x88], R9 ;  /* 0x0000880901007387 */ /* 0x0001e80000100600 */
[----:B0-----:R-:W3:Y:S04]  /*11240*/  LDL.LU R9, [R1+0x1898] ;  /* 0x0018980001097983 */ /* 0x001ee80000300800 */
[----:B------:R0:W-:Y:S01]  /*11250*/  STL.S16 [R1+0xb8], R84 ;  /* 0x0000b85401007387 */ /* 0x0001e20000100600 */
[----:B------:R-:W-:-:S03]  /*11260*/  PRMT R56, RZ, 0x7610, R56 ;  /* 0x00007610ff387816 */ /* 0x000fc60000000038 */
[----:B0-----:R-:W3:Y:S04]  /*11270*/  LDL.LU R84, [R1+0x1894] ;  /* 0x0018940001547983 */ /* 0x001ee80000300800 */
[----:B------:R0:W-:Y:S04]  /*11280*/  STL.S16 [R1+0x68], R76 ;  /* 0x0000684c01007387 */ /* 0x0001e80000100600 */
[----:B0-----:R-:W4:Y:S04]  /*11290*/  LDL.LU R76, [R1+0x1890] ;  /* 0x00189000014c7983 */ /* 0x001f280000300800 */
[----:B------:R0:W-:Y:S04]  /*112a0*/  STL.S16 [R1+0x64], R80 ;  /* 0x0000645001007387 */ /* 0x0001e80000100600 */
[----:B0-----:R-:W4:Y:S04]  /*112b0*/  LDL.LU R80, [R1+0x188c] ;  /* 0x00188c0001507983 */ /* 0x001f280000300800 */
[----:B------:R0:W-:Y:S04]  /*112c0*/  STL.S16 [R1+0x94], R73 ;  /* 0x0000944901007387 */ /* 0x0001e80000100600 */
[----:B0-----:R-:W4:Y:S04]  /*112d0*/  LDL.LU R73, [R1+0x1888] ;  /* 0x0018880001497983 */ /* 0x001f280000300800 */
[----:B------:R0:W-:Y:S01]  /*112e0*/  STL.64 [R1+0x1880], R58 ;  /* 0x0018803a01007387 */ /* 0x0001e20000100a00 */
[----:B------:R-:W-:-:S02]  /*112f0*/  PRMT R55, RZ, 0x7610, R55 ;  /* 0x00007610ff377816 */ /* 0x000fc40000000037 */
[----:B------:R-:W-:Y:S02]  /*11300*/  PRMT R54, RZ, 0x7610, R54 ;  /* 0x00007610ff367816 */ /* 0x000fe40000000036 */
[----:B0-----:R-:W-:-:S05]  /*11310*/  PRMT R58, RZ, 0x7610, R58 ;  /* 0x00007610ff3a7816 */ /* 0x001fca000000003a */
[----:B------:R-:W-:Y:S04]  /*11320*/  STL.S16 [R1+0x5c], R58 ;  /* 0x00005c3a01007387 */ /* 0x000fe80000100600 */
[----:B------:R0:W-:Y:S01]  /*11330*/  STL.64 [R1+0x1870], R56 ;  /* 0x0018703801007387 */ /* 0x0001e20000100a00 */
[----:B------:R-:W-:Y:S02]  /*11340*/  PRMT R79, RZ, 0x7610, R79 ;  /* 0x00007610ff4f7816 */ /* 0x000fe4000000004f */
[----:B------:R-:W-:Y:S02]  /*11350*/  PRMT R78, RZ, 0x7610, R78 ;  /* 0x00007610ff4e7816 */ /* 0x000fe4000000004e */
[----:B0-----:R-:W-:Y:S02]  /*11360*/  PRMT R56, RZ, 0x7610, R56 ;  /* 0x00007610ff387816 */ /* 0x001fe40000000038 */
[----:B------:R-:W-:-:S03]  /*11370*/  PRMT R53, RZ, 0x7610, R53 ;  /* 0x00007610ff357816 */ /* 0x000fc60000000035 */
[----:B------:R-:W-:Y:S01]  /*11380*/  STL.S16 [R1+0x54], R56 ;  /* 0x0000543801007387 */ /* 0x000fe20000100600 */
[----:B------:R-:W-:-:S03]  /*11390*/  PRMT R52, RZ, 0x7610, R52 ;  /* 0x00007610ff347816 */ /* 0x000fc60000000034 */
[----:B------:R0:W-:Y:S01]  /*113a0*/  STL.64 [R1+0x1868], R54 ;  /* 0x0018683601007387 */ /* 0x0001e20000100a00 */
[----:B------:R-:W-:-:S03]  /*113b0*/  PRMT R13, RZ, 0x7610, R13 ;  /* 0x00007610ff0d7816 */ /* 0x000fc6000000000d */
[----:B------:R-:W-:Y:S01]  /*113c0*/  STL.64 [R1+0x1810], R78 ;  /* 0x0018104e01007387 */ /* 0x000fe20000100a00 */
[----:B0-----:R-:W-:-:S05]  /*113d0*/  PRMT R54, RZ, 0x7610, R54 ;  /* 0x00007610ff367816 */ /* 0x001fca0000000036 */
[----:B------:R-:W-:Y:S04]  /*113e0*/  STL.S16 [R1+0x4c], R54 ;  /* 0x00004c3601007387 */ /* 0x000fe80000100600 */
[----:B------:R-:W-:Y:S04]  /*113f0*/  STL.64 [R1+0x1858], R52 ;  /* 0x0018583401007387 */ /* 0x000fe80000100a00 */
[----:B------:R0:W-:Y:S02]  /*11400*/  STL.S16 [R1+0x44], R13 ;  /* 0x0000440d01007387 */ /* 0x0001e40000100600 */
[----:B0-----:R-:W0:Y:S01]  /*11410*/  S2R R13, SR_TID.X ;  /* 0x00000000000d7919 */ /* 0x001e220000002100 */
[----:B------:R-:W-:-:S02]  /*11420*/  PRMT R51, RZ, 0x7610, R51 ;  /* 0x00007610ff337816 */ /* 0x000fc40000000033 */
[----:B------:R-:W-:Y:S01]  /*11430*/  PRMT R50, RZ, 0x7610, R50 ;  /* 0x00007610ff327816 */ /* 0x000fe20000000032 */
[----:B------:R-:W-:Y:S01]  /*11440*/  IMAD.MOV.U32 R34, RZ, RZ, R22 ;  /* 0x000000ffff227224 */ /* 0x000fe200078e0016 */
[----:B------:R-:W-:Y:S02]  /*11450*/  PRMT R75, RZ, 0x7610, R75 ;  /* 0x00007610ff4b7816 */ /* 0x000fe4000000004b */
[----:B------:R-:W-:Y:S01]  /*11460*/  PRMT R74, RZ, 0x7610, R74 ;  /* 0x00007610ff4a7816 */ /* 0x000fe2000000004a */
[----:B------:R-:W-:Y:S01]  /*11470*/  IMAD.MOV.U32 R22, RZ, RZ, R28 ;  /* 0x000000ffff167224 */ /* 0x000fe200078e001c */
[----:B------:R-:W-:Y:S01]  /*11480*/  PRMT R12, RZ, 0x7610, R12 ;  /* 0x00007610ff0c7816 */ /* 0x000fe2000000000c */
[----:B------:R-:W-:Y:S01]  /*11490*/  IMAD.MOV.U32 R28, RZ, RZ, R90 ;  /* 0x000000ffff1c7224 */ /* 0x000fe200078e005a */
[----:B------:R-:W-:Y:S02]  /*114a0*/  PRMT R49, RZ, 0x7610, R49 ;  /* 0x00007610ff317816 */ /* 0x000fe40000000031 */
[----:B------:R-:W-:Y:S01]  /*114b0*/  PRMT R48, RZ, 0x7610, R48 ;  /* 0x00007610ff307816 */ /* 0x000fe20000000030 */
[----:B------:R-:W-:Y:S01]  /*114c0*/  IMAD.MOV.U32 R35, RZ, RZ, R33 ;  /* 0x000000ffff237224 */ /* 0x000fe200078e0021 */
[----:B------:R-:W-:Y:S01]  /*114d0*/  PRMT R11, RZ, 0x7610, R11 ;  /* 0x00007610ff0b7816 */ /* 0x000fe2000000000b */
[----:B------:R-:W-:Y:S01]  /*114e0*/  STL.64 [R1+0x1850], R50 ;  /* 0x0018503201007387 */ /* 0x000fe20000100a00 */
[----:B------:R-:W-:Y:S01]  /*114f0*/  LEA R90, P0, R6, UR24, 0x1 ;  /* 0x00000018065a7c11 */ /* 0x000fe2000f8008ff */
[----:B------:R-:W-:Y:S01]  /*11500*/  IMAD.MOV.U32 R33, RZ, RZ, R14 ;  /* 0x000000ffff217224 */ /* 0x000fe200078e000e */
[----:B------:R-:W-:Y:S01]  /*11510*/  PRMT R3, RZ, 0x7610, R3 ;  /* 0x00007610ff037816 */ /* 0x000fe20000000003 */
[----:B------:R-:W-:Y:S01]  /*11520*/  STL.64 [R1+0x1818], R74 ;  /* 0x0018184a01007387 */ /* 0x000fe20000100a00 */
[----:B------:R-:W-:Y:S01]  /*11530*/  PRMT R2, RZ, 0x7610, R2 ;  /* 0x00007610ff027816 */ /* 0x000fe20000000002 */
[----:B------:R-:W-:Y:S01]  /*11540*/  IMAD.MOV.U32 R14, RZ, RZ, R30 ;  /* 0x000000ffff0e7224 */ /* 0x000fe200078e001e */
[----:B------:R-:W-:Y:S01]  /*11550*/  PRMT R47, RZ, 0x7610, R47 ;  /* 0x00007610ff2f7816 */ /* 0x000fe2000000002f */
[----:B------:R-:W-:Y:S01]  /*11560*/  STL.S16 [R1+0x1c], R12 ;  /* 0x00001c0c01007387 */ /* 0x000fe20000100600 */
[----:B------:R-:W-:Y:S01]  /*11570*/  PRMT R46, RZ, 0x7610, R46 ;  /* 0x00007610ff2e7816 */ /* 0x000fe2000000002e */
[----:B------:R-:W-:Y:S01]  /*11580*/  IMAD.MOV.U32 R30, RZ, RZ, R91 ;  /* 0x000000ffff1e7224 */ /* 0x000fe200078e005b */
[----:B------:R-:W-:Y:S01]  /*11590*/  PRMT R10, RZ, 0x7610, R10 ;  /* 0x00007610ff0a7816 */ /* 0x000fe2000000000a */
[----:B------:R-:W-:Y:S01]  /*115a0*/  STL.64 [R1+0x1848], R48 ;  /* 0x0018483001007387 */ /* 0x000fe20000100a00 */
[----:B------:R-:W-:-:S02]  /*115b0*/  PRMT R7, RZ, 0x7610, R7 ;  /* 0x00007610ff077816 */ /* 0x000fc40000000007 */
[----:B------:R-:W-:Y:S01]  /*115c0*/  PRMT R45, RZ, 0x7610, R45 ;  /* 0x00007610ff2d7816 */ /* 0x000fe2000000002d */
[----:B------:R-:W-:Y:S01]  /*115d0*/  STL.S16 [R1+0x18], R11 ;  /* 0x0000180b01007387 */ /* 0x000fe20000100600 */
[----:B------:R-:W-:Y:S02]  /*115e0*/  LEA.HI.X.SX32 R91, R6, UR25, 0x1, P0 ;  /* 0x00000019065b7c11 */ /* 0x000fe400080f0eff */
[----:B------:R-:W-:Y:S01]  /*115f0*/  PRMT R44, RZ, 0x7610, R44 ;  /* 0x00007610ff2c7816 */ /* 0x000fe2000000002c */
[----:B------:R1:W-:Y:S01]  /*11600*/  STL.64 [R1+0x1820], R2 ;  /* 0x0018200201007387 */ /* 0x0003e20000100a00 */
[----:B------:R-:W-:Y:S02]  /*11610*/  PRMT R6, RZ, 0x7610, R6 ;  /* 0x00007610ff067816 */ /* 0x000fe40000000006 */
[----:B------:R-:W-:Y:S01]  /*11620*/  PRMT R5, RZ, 0x7610, R5 ;  /* 0x00007610ff057816 */ /* 0x000fe20000000005 */
[----:B------:R-:W-:Y:S01]  /*11630*/  STL.64 [R1+0x1840], R46 ;  /* 0x0018402e01007387 */ /* 0x000fe20000100a00 */
[----:B------:R-:W-:-:S02]  /*11640*/  PRMT R43, RZ, 0x7610, R43 ;  /* 0x00007610ff2b7816 */ /* 0x000fc4000000002b */
[----:B------:R-:W-:Y:S01]  /*11650*/  PRMT R42, RZ, 0x7610, R42 ;  /* 0x00007610ff2a7816 */ /* 0x000fe2000000002a */
[----:B------:R-:W-:Y:S01]  /*11660*/  STL.S16 [R1+0x10], R10 ;  /* 0x0000100a01007387 */ /* 0x000fe20000100600 */
[----:B------:R-:W-:Y:S02]  /*11670*/  PRMT R41, RZ, 0x7610, R41 ;  /* 0x00007610ff297816 */ /* 0x000fe40000000029 */
[----:B------:R-:W-:Y:S01]  /*11680*/  PRMT R40, RZ, 0x7610, R40 ;  /* 0x00007610ff287816 */ /* 0x000fe20000000028 */
[----:B------:R-:W-:Y:S01]  /*11690*/  STL.S16 [R1+0xc], R7 ;  /* 0x00000c0701007387 */ /* 0x000fe20000100600 */
[----:B------:R-:W-:Y:S02]  /*116a0*/  PRMT R39, RZ, 0x7610, R39 ;  /* 0x00007610ff277816 */ /* 0x000fe40000000027 */
[----:B------:R-:W-:Y:S01]  /*116b0*/  PRMT R38, RZ, 0x7610, R38 ;  /* 0x00007610ff267816 */ /* 0x000fe20000000026 */
[----:B------:R-:W-:Y:S01]  /*116c0*/  STL.64 [R1+0x1838], R44 ;  /* 0x0018382c01007387 */ /* 0x000fe20000100a00 */
[----:B------:R-:W-:-:S02]  /*116d0*/  PRMT R37, RZ, 0x7610, R37 ;  /* 0x00007610ff257816 */ /* 0x000fc40000000025 */
[----:B------:R-:W-:Y:S01]  /*116e0*/  PRMT R36, RZ, 0x7610, R36 ;  /* 0x00007610ff247816 */ /* 0x000fe20000000024 */
[----:B------:R-:W-:Y:S01]  /*116f0*/  STL.S16 [R1+0x8], R6 ;  /* 0x0000080601007387 */ /* 0x000fe20000100600 */
[----:B0-----:R-:W-:Y:S02]  /*11700*/  LOP3.LUT R13, R13, 0x7f, RZ, 0xc0, !PT ;  /* 0x0000007f0d0d7812 */ /* 0x001fe400078ec0ff */
[----:B------:R-:W-:Y:S01]  /*11710*/  PRMT R4, RZ, 0x7610, R4 ;  /* 0x00007610ff047816 */ /* 0x000fe20000000004 */
[----:B------:R0:W-:Y:S01]  /*11720*/  STL.S16 [R1+0x4], R5 ;  /* 0x0000040501007387 */ /* 0x0001e20000100600 */
[----:B------:R-:W-:Y:S02]  /*11730*/  PLOP3.LUT P0, PT, PT, PT, UP2, 0x80, 0x8 ;  /* 0x000000000008781c */ /* 0x000fe40003f0f028 */
[----:B------:R-:W-:Y:S01]  /*11740*/  PLOP3.LUT P1, PT, PT, PT, UP2, 0x80, 0x8 ;  /* 0x000000000008781c */ /* 0x000fe20003f2f028 */
[----:B------:R-:W-:Y:S01]  /*11750*/  STL.64 [R1+0x1830], R42 ;  /* 0x0018302a01007387 */ /* 0x000fe20000100a00 */
[----:B-1----:R-:W-:-:S02]  /*11760*/  PRMT R2, RZ, 0x7610, R2 ;  /* 0x00007610ff027816 */ /* 0x002fc40000000002 */
[----:B------:R-:W-:Y:S01]  /*11770*/  PRMT R65, RZ, 0x7610, R65 ;  /* 0x00007610ff417816 */ /* 0x000fe20000000041 */
[----:B------:R-:W-:Y:S01]  /*11780*/  STL.64 [R1+0x1828], R40 ;  /* 0x0018282801007387 */ /* 0x000fe20000100a00 */
[----:B------:R-:W-:Y:S02]  /*11790*/  ISETP.LT.AND P0, PT, R13, UR27, P0 ;  /* 0x0000001b0d007c0c */ /* 0x000fe40008701270 */
[----:B------:R-:W-:Y:S01]  /*117a0*/  PRMT R64, RZ, 0x7610, R64 ;  /* 0x00007610ff407816 */ /* 0x000fe20000000040 */
[----:B------:R-:W-:Y:S01]  /*117b0*/  STL.64 [R1+0x1860], R38 ;  /* 0x0018602601007387 */ /* 0x000fe20000100a00 */
[----:B------:R-:W-:Y:S01]  /*117c0*/  PRMT R3, RZ, 0x7610, R3 ;  /* 0x00007610ff037816 */ /* 0x000fe20000000003 */
[----:B------:R-:W-:Y:S01]  /*117d0*/  IMAD R11, R17, UR41, RZ ;  /* 0x00000029110b7c24 */ /* 0x000fe2000f8e02ff */
[----:B------:R-:W-:Y:S01]  /*117e0*/  PRMT R63, RZ, 0x7610, R63 ;  /* 0x00007610ff3f7816 */ /* 0x000fe2000000003f */
[----:B------:R-:W-:Y:S01]  /*117f0*/  STL.64 [R1+0x1878], R36 ;  /* 0x0018782401007387 */ /* 0x000fe20000100a00 */
[----:B0-----:R-:W-:Y:S01]  /*11800*/  IMAD R5, R33, UR30, RZ ;  /* 0x0000001e21057c24 */ /* 0x001fe2000f8e02ff */
[----:B------:R-:W-:Y:S01]  /*11810*/  PRMT R62, RZ, 0x7610, R62 ;  /* 0x00007610ff3e7816 */ /* 0x000fe2000000003e */
[----:B------:R-:W-:Y:S01]  /*11820*/  IMAD R6, R14, UR33, RZ ;  /* 0x000000210e067c24 */ /* 0x000fe2000f8e02ff */
[----:B------:R0:W-:Y:S01]  /*11830*/  STL.S16 [R1], R2 ;  /* 0x0000000201007387 */ /* 0x0001e20000100600 */
[----:B------:R-:W-:Y:S01]  /*11840*/  IMAD R7, R15, UR36, RZ ;  /* 0x000000240f077c24 */ /* 0x000fe2000f8e02ff */
[----:B------:R-:W-:Y:S01]  /*11850*/  PRMT R61, RZ, 0x7610, R61 ;  /* 0x00007610ff3d7816 */ /* 0x000fe2000000003d */
[----:B------:R-:W-:Y:S01]  /*11860*/  IMAD R10, R16, UR39, RZ ;  /* 0x00000027100a7c24 */ /* 0x000fe2000f8e02ff */
[----:B------:R1:W-:Y:S01]  /*11870*/  STL.S16 [R1+0x7c], R4 ;  /* 0x00007c0401007387 */ /* 0x0003e20000100600 */
[----:B------:R-:W-:Y:S01]  /*11880*/  IMAD R12, R18, UR43, RZ ;  /* 0x0000002b120c7c24 */ /* 0x000fe2000f8e02ff */
[----:B------:R-:W-:Y:S01]  /*11890*/  PRMT R60, RZ, 0x7610, R60 ;  /* 0x00007610ff3c7816 */ /* 0x000fe2000000003c */
[----:B------:R-:W-:Y:S01]  /*118a0*/  IMAD R14, R28, UR47, RZ ;  /* 0x0000002f1c0e7c24 */ /* 0x000fe2000f8e02ff */
[----:B------:R-:W2:Y:S01]  /*118b0*/  LDCU UR24, c[0x0][0x3b0] ;  /* 0x00007600ff1877ac */ /* 0x000ea20008000800 */
[----:B0-----:R-:W-:Y:S01]  /*118c0*/  LOP3.LUT R2, R13, 0x80, RZ, 0xfc, !PT ;  /* 0x000000800d027812 */ /* 0x001fe200078efcff */
[----:B------:R0:W-:Y:S01]  /*118d0*/  STL.S16 [R1+0x80], R3 ;  /* 0x0000800301007387 */ /* 0x0001e20000100600 */
[----:B------:R-:W-:-:S02]  /*118e0*/  IMAD R15, R31, UR49, RZ ;  /* 0x000000311f0f7c24 */ /* 0x000fc4000f8e02ff */
[----:B------:R-:W-:Y:S02]  /*118f0*/  IMAD R21, R21, UR31, RZ ;  /* 0x0000001f15157c24 */ /* 0x000fe4000f8e02ff */
[----:B------:R-:W-:Y:S02]  /*11900*/  IMAD R20, R20, UR28, RZ ;  /* 0x0000001c14147c24 */ /* 0x000fe4000f8e02ff */
[----:B------:R-:W-:Y:S01]  /*11910*/  IMAD R23, R23, UR37, RZ ;  /* 0x0000002517177c24 */ /* 0x000fe2000f8e02ff */
[----:B------:R-:W-:Y:S01]  /*11920*/  PRMT R66, RZ, 0x7610, R66 ;  /* 0x00007610ff427816 */ /* 0x000fe20000000042 */
[----:B-1----:R-:W-:Y:S01]  /*11930*/  IMAD R4, R35, UR26, RZ ;  /* 0x0000001a23047c24 */ /* 0x002fe2000f8e02ff */
[----:B------:R-:W-:Y:S01]  /*11940*/  ISETP.LT.AND P1, PT, R2, UR27, P1 ;  /* 0x0000001b02007c0c */ /* 0x000fe20008f21270 */
[----:B------:R-:W-:Y:S02]  /*11950*/  IMAD R13, R19, UR45, RZ ;  /* 0x0000002d130d7c24 */ /* 0x000fe4000f8e02ff */
[----:B------:R-:W-:-:S02]  /*11960*/  IMAD R24, R24, UR40, RZ ;  /* 0x0000002818187c24 */ /* 0x000fc4000f8e02ff */
[----:B------:R-:W-:Y:S02]  /*11970*/  IMAD R25, R25, UR42, RZ ;  /* 0x0000002a19197c24 */ /* 0x000fe4000f8e02ff */
[----:B------:R-:W-:Y:S02]  /*11980*/  IMAD R26, R26, UR44, RZ ;  /* 0x0000002c1a1a7c24 */ /* 0x000fe4000f8e02ff */
[----:B------:R-:W-:Y:S01]  /*11990*/  IMAD R27, R27, UR46, RZ ;  /* 0x0000002e1b1b7c24 */ /* 0x000fe2000f8e02ff */
[----:B------:R-:W-:Y:S01]  /*119a0*/  PRMT R67, RZ, 0x7610, R67 ;  /* 0x00007610ff437816 */ /* 0x000fe20000000043 */
[----:B------:R-:W-:Y:S01]  /*119b0*/  IMAD.WIDE R36, R4, 0x2, R90 ;  /* 0x0000000204247825 */ /* 0x000fe200078e025a */
[----:B--2---:R-:W-:Y:S01]  /*119c0*/  PRMT R93, RZ, 0x7610, R93 ;  /* 0x00007610ff5d7816 */ /* 0x004fe2000000005d */
[----:B------:R-:W1:Y:S03]  /*119d0*/  LDCU UR25, c[0x0][0x3b0] ;  /* 0x00007600ff1977ac */ /* 0x000e660008000800 */
[----:B------:R-:W2:Y:S01]  /*119e0*/  @P1 LDG.E.U16 R64, desc[UR10][R36.64] ;  /* 0x0000000a24401981 */ /* 0x000ea2000c1e1500 */
[----:B------:R-:W-:-:S02]  /*119f0*/  IMAD R16, R87, UR51, RZ ;  /* 0x0000003357107c24 */ /* 0x000fc4000f8e02ff */
[----:B------:R-:W-:Y:S02]  /*11a00*/  IMAD R22, R22, UR34, RZ ;  /* 0x0000002216167c24 */ /* 0x000fe4000f8e02ff */
[----:B---3--:R-:W-:Y:S01]  /*11a10*/  IMAD R84, R84, UR59, RZ ;  /* 0x0000003b54547c24 */ /* 0x008fe2000f8e02ff */
[----:B------:R-:W-:Y:S01]  /*11a20*/  PRMT R89, RZ, 0x7610, R89 ;  /* 0x00007610ff597816 */ /* 0x000fe20000000059 */
[----:B0-----:R-:W-:Y:S01]  /*11a30*/  IMAD.WIDE R2, R4, 0x2, R8 ;  /* 0x0000000204027825 */ /* 0x001fe200078e0208 */
[----:B----4-:R-:W-:-:S03]  /*11a40*/  PRMT R92, RZ, 0x7610, R92 ;  /* 0x00007610ff5c7816 */ /* 0x010fc6000000005c */
[----:B------:R-:W-:Y:S01]  /*11a50*/  IMAD R76, R76, UR60, RZ ;  /* 0x0000003c4c4c7c24 */ /* 0x000fe2000f8e02ff */
[----:B------:R0:W3:Y:S01]  /*11a60*/  @P0 LDG.E.U16 R65, desc[UR10][R2.64] ;  /* 0x0000000a02410981 */ /* 0x0000e2000c1e1500 */
[----:B------:R-:W-:Y:S01]  /*11a70*/  IMAD.WIDE R58, R5, 0x2, R8 ;  /* 0x00000002053a7825 */ /* 0x000fe200078e0208 */
[----:B------:R-:W-:Y:S02]  /*11a80*/  PRMT R70, RZ, 0x7610, R70 ;  /* 0x00007610ff467816 */ /* 0x000fe40000000046 */
[----:B------:R-:W-:Y:S01]  /*11a90*/  PRMT R71, RZ, 0x7610, R71 ;  /* 0x00007610ff477816 */ /* 0x000fe20000000047 */
[--C-:B------:R-:W-:Y:S01]  /*11aa0*/  IMAD.WIDE R56, R6, 0x2, R8.reuse ;  /* 0x0000000206387825 */ /* 0x100fe200078e0208 */
[----:B------:R0:W-:Y:S03]  /*11ab0*/  STL.64 [R1+0x6a0], R2 ;  /* 0x0006a00201007387 */ /* 0x0001e60000100a00 */
[----:B------:R-:W-:Y:S01]  /*11ac0*/  IMAD R34, R34, UR29, RZ ;  /* 0x0000001d22227c24 */ /* 0x000fe2000f8e02ff */
[----:B------:R-:W4:Y:S01]  /*11ad0*/  @P0 LDG.E.U16 R63, desc[UR10][R58.64] ;  /* 0x0000000a3a3f0981 */ /* 0x000f22000c1e1500 */
[----:B------:R-:W-:Y:S01]  /*11ae0*/  IMAD.WIDE R38, R7, 0x2, R8 ;  /* 0x0000000207267825 */ /* 0x000fe200078e0208 */
[----:B------:R-:W-:-:S04]  /*11af0*/  @!UP1 UIADD3 UR6, UPT, UPT, -UR7, 0x100000, URZ ;  /* 0x0010000007069890 */ /* 0x000fc8000fffe1ff */
[----:B------:R-:W-:Y:S02]  /*11b00*/  @!UP1 USHF.L.U32 UR7, UR6, 0xb, URZ ;  /* 0x0000000b06079899 */ /* 0x000fe400080006ff */
[----:B------:R-:W-:Y:S01]  /*11b10*/  @!UP1 USHF.L.U32 UR6, UR6, 0x1, URZ ;  /* 0x0000000106069899 */ /* 0x000fe200080006ff */
[----:B------:R-:W-:Y:S01]  /*11b20*/  VOTEU.ALL UP2, P2 ;  /* 0x0000000000ff7886 */ /* 0x000fe20001040000 */
[----:B------:R-:W2:Y:S01]  /*11b30*/  @P0 LDG.E.U16 R61, desc[UR10][R56.64] ;  /* 0x0000000a383d0981 */ /* 0x000ea2000c1e1500 */
[----:B------:R-:W-:Y:S01]  /*11b40*/  IMAD.WIDE R50, R10, 0x2, R8 ;  /* 0x000000020a327825 */ /* 0x000fe200078e0208 */
[----:B------:R-:W-:Y:S01]  /*11b50*/  PRMT R0, RZ, 0x7610, R0 ;  /* 0x00007610ff007816 */ /* 0x000fe20000000000 */
[----:B------:R-:W0:Y:S02]  /*11b60*/  LDCU UR30, c[0x0][0x3b0] ;  /* 0x00007600ff1e77ac */ /* 0x000e240008000800 */
[----:B------:R-:W-:Y:S01]  /*11b70*/  IMAD.WIDE R48, R11, 0x2, R8 ;  /* 0x000000020b307825 */ /* 0x000fe200078e0208 */
[----:B------:R-:W-:Y:S01]  /*11b80*/  PRMT R88, RZ, 0x7610, R88 ;  /* 0x00007610ff587816 */ /* 0x000fe20000000058 */
[----:B------:R-:W0:Y:S02]  /*11b90*/  LDCU UR29, c[0x0][0x3b0] ;  /* 0x00007600ff1d77ac */ /* 0x000e240008000800 */
[----:B------:R-:W-:Y:S01]  /*11ba0*/  IMAD.WIDE R46, R12, 0x2, R8 ;  /* 0x000000020c2e7825 */ /* 0x000fe200078e0208 */
[----:B------:R0:W1:Y:S01]  /*11bb0*/  @!UP2 SYNCS.EXCH.64 URZ, [UR9+0x30008], UR6 ;  /* 0x0300080609ffa5b2 */ /* 0x0000620008000100 */
[----:B------:R-:W-:Y:S01]  /*11bc0*/  PRMT R69, RZ, 0x7610, R69 ;  /* 0x00007610ff457816 */ /* 0x000fe20000000045 */
[----:B------:R-:W1:Y:S01]  /*11bd0*/  LDCU UR28, c[0x0][0x3b0] ;  /* 0x00007600ff1c77ac */ /* 0x000e620008000800 */
[----:B------:R-:W-:-:S02]  /*11be0*/  IMAD R17, R85, UR53, RZ ;  /* 0x0000003555117c24 */ /* 0x000fc4000f8e02ff */
[----:B------:R-:W-:Y:S01]  /*11bf0*/  IMAD.WIDE R44, R13, 0x2, R8 ;  /* 0x000000020d2c7825 */ /* 0x000fe200078e0208 */
[----:B------:R-:W-:Y:S01]  /*11c00*/  PRMT R68, RZ, 0x7610, R68 ;  /* 0x00007610ff447816 */ /* 0x000fe20000000044 */
[----:B------:R-:W1:Y:S02]  /*11c10*/  LDCU UR27, c[0x0][0x3b0] ;  /* 0x00007600ff1b77ac */ /* 0x000e640008000800 */
[----:B------:R-:W-:Y:S02]  /*11c20*/  IMAD R18, R82, UR55, RZ ;  /* 0x0000003752127c24 */ /* 0x000fe4000f8e02ff */
[--C-:B------:R-:W-:Y:S01]  /*11c30*/  IMAD.WIDE R42, R14, 0x2, R8.reuse ;  /* 0x000000020e2a7825 */ /* 0x100fe200078e0208 */
[----:B------:R-:W1:Y:S03]  /*11c40*/  LDCU UR26, c[0x0][0x3b0] ;  /* 0x00007600ff1a77ac */ /* 0x000e660008000800 */
[--C-:B------:R-:W-:Y:S01]  /*11c50*/  IMAD.WIDE R40, R15, 0x2, R8.reuse ;  /* 0x000000020f287825 */ /* 0x100fe200078e0208 */
[----:B0-----:R-:W0:Y:S03]  /*11c60*/  LDCU UR7, c[0x0][0x3b0] ;  /* 0x00007600ff0777ac */ /* 0x001e260008000800 */
[----:B------:R-:W-:Y:S01]  /*11c70*/  IMAD R19, R72, UR57, RZ ;  /* 0x0000003948137c24 */ /* 0x000fe2000f8e02ff */
[----:B------:R-:W0:Y:S01]  /*11c80*/  LDCU UR39, c[0x0][0x3b0] ;  /* 0x00007600ff2777ac */ /* 0x000e220008000800 */
[--C-:B------:R-:W-:Y:S01]  /*11c90*/  IMAD.WIDE R2, R16, 0x2, R8.reuse ;  /* 0x0000000210027825 */ /* 0x100fe200078e0208 */
[----:B------:R-:W0:Y:S03]  /*11ca0*/  LDCU UR31, c[0x0][0x3b0] ;  /* 0x00007600ff1f77ac */ /* 0x000e260008000800 */
[--C-:B------:R-:W-:Y:S01]  /*11cb0*/  IMAD.WIDE R74, R17, 0x2, R8.reuse ;  /* 0x00000002114a7825 */ /* 0x100fe200078e0208 */
[----:B------:R-:W0:Y:S03]  /*11cc0*/  LDCU UR33, c[0x0][0x3b0] ;  /* 0x00007600ff2177ac */ /* 0x000e260008000800 */
[----:B------:R-:W-:Y:S01]  /*11cd0*/  IMAD.WIDE R78, R18, 0x2, R8 ;  /* 0x00000002124e7825 */ /* 0x000fe200078e0208 */
[----:B------:R-:W0:Y:S03]  /*11ce0*/  LDCU UR60, c[0x0][0x3b0] ;  /* 0x00007600ff3c77ac */ /* 0x000e260008000800 */
[----:B------:R-:W-:-:S02]  /*11cf0*/  IMAD R31, R83, UR54, RZ ;  /* 0x00000036531f7c24 */ /* 0x000fc4000f8e02ff */
[----:B------:R-:W-:Y:S01]  /*11d00*/  IMAD.WIDE R82, R19, 0x2, R8 ;  /* 0x0000000213527825 */ /* 0x000fe200078e0208 */
[----:B------:R-:W0:Y:S03]  /*11d10*/  LDCU UR57, c[0x0][0x3b0] ;  /* 0x00007600ff3977ac */ /* 0x000e260008000800 */
[--C-:B------:R-:W-:Y:S01]  /*11d20*/  IMAD.WIDE R54, R6, 0x2, R90.reuse ;  /* 0x0000000206367825 */ /* 0x100fe200078e025a */
[----:B------:R-:W0:Y:S03]  /*11d30*/  LDCU UR59, c[0x0][0x3b0] ;  /* 0x00007600ff3b77ac */ /* 0x000e260008000800 */
[--C-:B------:R-:W-:Y:S01]  /*11d40*/  IMAD.WIDE R52, R7, 0x2, R90.reuse ;  /* 0x0000000207347825 */ /* 0x100fe200078e025a */
[----:B------:R-:W4:Y:S01]  /*11d50*/  @P1 LDG.E.U16 R60, desc[UR10][R54.64] ;  /* 0x0000000a363c1981 */ /* 0x000f22000c1e1500 */
[----:B------:R-:W0:Y:S02]  /*11d60*/  LDCU UR55, c[0x0][0x3b0] ;  /* 0x00007600ff3777ac */ /* 0x000e240008000800 */
[----:B------:R-:W-:Y:S01]  /*11d70*/  IMAD.WIDE R6, R10, 0x2, R90 ;  /* 0x000000020a067825 */ /* 0x000fe200078e025a */
[----:B------:R-:W0:Y:S03]  /*11d80*/  LDCU UR54, c[0x0][0x3b0] ;  /* 0x00007600ff3677ac */ /* 0x000e260008000800 */
[----:B------:R-:W-:-:S02]  /*11d90*/  IMAD R33, R77, UR58, RZ ;  /* 0x0000003a4d217c24 */ /* 0x000fc4000f8e02ff */
[----:B------:R-:W-:Y:S01]  /*11da0*/  IMAD R28, R30, UR48, RZ ;  /* 0x000000301e1c7c24 */ /* 0x000fe2000f8e02ff */
[----:B------:R-:W0:Y:S01]  /*11db0*/  LDCU UR58, c[0x0][0x3b0] ;  /* 0x00007600ff3a77ac */ /* 0x000e220008000800 */
[----:B------:R-:W-:Y:S02]  /*11dc0*/  IMAD R80, R80, UR24, RZ ;  /* 0x0000001850507c24 */ /* 0x000fe4000f8e02ff */
[----:B------:R-:W-:Y:S01]  /*11dd0*/  IMAD R35, R29, UR32, RZ ;  /* 0x000000201d237c24 */ /* 0x000fe2000f8e02ff */
[----:B------:R-:W0:Y:S01]  /*11de0*/  LDCU UR32, c[0x0][0x3b0] ;  /* 0x00007600ff2077ac */ /* 0x000e220008000800 */
        /* <DEDUP_REMOVED lines=13> */
[----:B---3--:R-:W-:Y:S01]  /*11ec0*/  STL [R1+0x17e8], R65 ;  /* 0x0017e84101007387 */ /* 0x008fe20000100800 */
[----:B------:R-:W-:Y:S01]  /*11ed0*/  IMAD R30, R86, UR52, RZ ;  /* 0x00000034561e7c24 */ /* 0x000fe2000f8e02ff */
[----:B------:R-:W3:Y:S02]  /*11ee0*/  LDCU UR24, c[0x0][0x3b0] ;  /* 0x00007600ff1877ac */ /* 0x000ee40008000800 */
[----:B------:R0:W-:Y:S01]  /*11ef0*/  STL.64 [R1+0x698], R36 ;  /* 0x0006982401007387 */ /* 0x0001e20000100a00 */
[----:B------:R-:W-:Y:S01]  /*11f00*/  IMAD.WIDE R86, R84, 0x2, R8 ;  /* 0x0000000254567825 */ /* 0x000fe200078e0208 */
[----:B------:R-:W2:Y:S02]  /*11f10*/  LDCU UR53, c[0x0][0x3b0] ;  /* 0x00007600ff3577ac */ /* 0x000ea40008000800 */
[----:B------:R2:W-:Y:S01]  /*11f20*/  STL.64 [R1+0x620], R58 ;  /* 0x0006203a01007387 */ /* 0x0005e20000100a00 */
[----:B------:R-:W-:Y:S01]  /*11f30*/  IMAD R29, R32, UR50, RZ ;  /* 0x00000032201d7c24 */ /* 0x000fe2000f8e02ff */
[----:B------:R-:W2:Y:S02]  /*11f40*/  LDCU UR52, c[0x0][0x3b0] ;  /* 0x00007600ff3477ac */ /* 0x000ea40008000800 */
[----:B------:R-:W-:Y:S01]  /*11f50*/  STL.64 [R1+0x5a0], R56 ;  /* 0x0005a03801007387 */ /* 0x000fe20000100a00 */
[----:B-1----:R-:W-:Y:S01]  /*11f60*/  IMAD R72, R73, UR25, RZ ;  /* 0x0000001949487c24 */ /* 0x002fe2000f8e02ff */
[----:B------:R-:W1:Y:S02]  /*11f70*/  LDCU UR25, c[0x0][0x3b0] ;  /* 0x00007600ff1977ac */ /* 0x000e640008000800 */
[----:B------:R-:W-:Y:S01]  /*11f80*/  STL.64 [R1+0x520], R38 ;  /* 0x0005202601007387 */ /* 0x000fe20000100a00 */
[--C-:B0-----:R-:W-:Y:S01]  /*11f90*/  IMAD.WIDE R36, R5, 0x2, R90.reuse ;  /* 0x0000000205247825 */ /* 0x101fe200078e025a */
[----:B------:R-:W0:Y:S02]  /*11fa0*/  LDCU UR50, c[0x0][0x3b0] ;  /* 0x00007600ff3277ac */ /* 0x000e240008000800 */
[----:B------:R-:W-:Y:S01]  /*11fb0*/  STL.64 [R1+0x4a0], R50 ;  /* 0x0004a03201007387 */ /* 0x000fe20000100a00 */
[----:B------:R-:W0:Y:S03]  /*11fc0*/  LDCU UR48, c[0x0][0x3b0] ;  /* 0x00007600ff3077ac */ /* 0x000e260008000800 */
[----:B------:R-:W-:Y:S01]  /*11fd0*/  STL.64 [R1+0x420], R48 ;  /* 0x0004203001007387 */ /* 0x000fe20000100a00 */
[----:B------:R-:W0:Y:S03]  /*11fe0*/  LDCU UR6, c[0x0][0x3b0] ;  /* 0x00007600ff0677ac */ /* 0x000e260008000800 */
[----:B------:R-:W-:Y:S04]  /*11ff0*/  STL.64 [R1+0x3a0], R46 ;  /* 0x0003a02e01007387 */ /* 0x000fe80000100a00 */
[----:B------:R-:W-:Y:S04]  /*12000*/  STL.64 [R1+0x320], R44 ;  /* 0x0003202c01007387 */ /* 0x000fe80000100a00 */
[----:B------:R-:W-:Y:S04]  /*12010*/  STL.64 [R1+0x2a0], R42 ;  /* 0x0002a02a01007387 */ /* 0x000fe80000100a00 */
[----:B------:R-:W-:Y:S04]  /*12020*/  STL.64 [R1+0x220], R40 ;  /* 0x0002202801007387 */ /* 0x000fe80000100a00 */
[----:B------:R-:W-:Y:S04]  /*12030*/  STL.64 [R1+0x1a0], R2 ;  /* 0x0001a00201007387 */ /* 0x000fe80000100a00 */
[----:B------:R-:W-:Y:S04]  /*12040*/  STL.64 [R1+0x128], R74 ;  /* 0x0001284a01007387 */ /* 0x000fe80000100a00 */
[----:B------:R-:W-:Y:S01]  /*12050*/  STL.64 [R1+0xb0], R78 ;  /* 0x0000b04e01007387 */ /* 0x000fe20000100a00 */
[----:B------:R-:W-:-:S03]  /*12060*/  IMAD.WIDE R4, R11, 0x2, R90 ;  /* 0x000000020b047825 */ /* 0x000fc600078e025a */
[----:B--2---:R2:W-:Y:S04]  /*12070*/  STL [R1+0x17ec], R64 ;  /* 0x0017ec4001007387 */ /* 0x0045e80000100800 */
[----:B------:R-:W-:Y:S04]  /*12080*/  STL.64 [R1+0x38], R82 ;  /* 0x0000385201007387 */ /* 0x000fe80000100a00 */
[----:B------:R-:W-:Y:S04]  /*12090*/  STL.64 [R1+0x618], R36 ;  /* 0x0006182401007387 */ /* 0x000fe80000100a00 */
[----:B------:R-:W-:Y:S04]  /*120a0*/  STL.64 [R1+0x598], R54 ;  /* 0x0005983601007387 */ /* 0x000fe80000100a00 */
[----:B------:R0:W-:Y:S04]  /*120b0*/  STL [R1+0x17a8], R11 ;  /* 0x0017a80b01007387 */ /* 0x0001e80000100800 */
[----:B------:R0:W-:Y:S04]  /*120c0*/  STL.64 [R1+0x518], R52 ;  /* 0x0005183401007387 */ /* 0x0001e80000100a00 */
[----:B------:R-:W-:Y:S04]  /*120d0*/  STL.64 [R1+0x498], R6 ;  /* 0x0004980601007387 */ /* 0x000fe80000100a00 */
[----:B------:R-:W3:Y:S04]  /*120e0*/  @P1 LDG.E.U16 R62, desc[UR10][R36.64] ;  /* 0x0000000a243e1981 */ /* 0x000ee8000c1e1500 */
[----:B------:R0:W-:Y:S04]  /*120f0*/  STL [R1+0x17ac], R12 ;  /* 0x0017ac0c01007387 */ /* 0x0001e80000100800 */
[----:B------:R1:W-:Y:S04]  /*12100*/  STL.64 [R1+0x418], R4 ;  /* 0x0004180401007387 */ /* 0x0003e80000100a00 */
[----:B------:R-:W3:Y:S01]  /*12110*/  LDL.LU.64 R58, [R1+0x1880] ;  /* 0x00188000013a7983 */ /* 0x000ee20000300a00 */
[----:B--2---:R-:W-:-:S03]  /*12120*/  IMAD.WIDE R64, R12, 0x2, R90 ;  /* 0x000000020c407825 */ /* 0x004fc600078e025a */
[----:B----4-:R-:W-:Y:S01]  /*12130*/  STL [R1+0x17f0], R63 ;  /* 0x0017f03f01007387 */ /* 0x010fe20000100800 */
[----:B0-----:R-:W-:-:S03]  /*12140*/  IMAD.WIDE R10, R13, 0x2, R90 ;  /* 0x000000020d0a7825 */ /* 0x001fc600078e025a */
[----:B------:R-:W-:Y:S04]  /*12150*/  STL.64 [R1+0x398], R64 ;  /* 0x0003984001007387 */ /* 0x000fe80000100a00 */
[----:B------:R-:W2:Y:S04]  /*12160*/  LDL.LU.64 R36, [R1+0x1878] ;  /* 0x0018780001247983 */ /* 0x000ea80000300a00 */
[----:B---3--:R-:W-:Y:S04]  /*12170*/  STL [R1+0x17f4], R62 ;  /* 0x0017f43e01007387 */ /* 0x008fe80000100800 */
[----:B------:R-:W3:Y:S04]  /*12180*/  LDL.LU.64 R56, [R1+0x1870] ;  /* 0x0018700001387983 */ /* 0x000ee80000300a00 */
[----:B------:R-:W-:Y:S04]  /*12190*/  STL [R1+0x17f8], R61 ;  /* 0x0017f83d01007387 */ /* 0x000fe80000100800 */
[----:B------:R-:W4:Y:S04]  /*121a0*/  LDL.LU.64 R54, [R1+0x1868] ;  /* 0x0018680001367983 */ /* 0x000f280000300a00 */
[----:B------:R-:W4:Y:S04]  /*121b0*/  @P0 LDG.E.U16 R59, desc[UR10][R38.64] ;  /* 0x0000000a263b0981 */ /* 0x000f28000c1e1500 */
[----:B------:R-:W4:Y:S04]  /*121c0*/  @P1 LDG.E.U16 R58, desc[UR10][R52.64] ;  /* 0x0000000a343a1981 */ /* 0x000f28000c1e1500 */
[----:B------:R-:W-:Y:S04]  /*121d0*/  STL [R1+0x17fc], R60 ;  /* 0x0017fc3c01007387 */ /* 0x000fe80000100800 */
[----:B------:R-:W4:Y:S04]  /*121e0*/  LDL.LU.64 R38, [R1+0x1860] ;  /* 0x0018600001267983 */ /* 0x000f280000300a00 */
[----:B------:R-:W-:Y:S04]  /*121f0*/  STL.64 [R1+0x318], R10 ;  /* 0x0003180a01007387 */ /* 0x000fe80000100a00 */
[----:B------:R-:W4:Y:S01]  /*12200*/  LDL.LU.64 R52, [R1+0x1858] ;  /* 0x0018580001347983 */ /* 0x000f220000300a00 */
[----:B------:R-:W-:-:S03]  /*12210*/  IMAD.WIDE R12, R14, 0x2, R90 ;  /* 0x000000020e0c7825 */ /* 0x000fc600078e025a */
[----:B--2---:R-:W2:Y:S04]  /*12220*/  @P0 LDG.E.U16 R37, desc[UR10][R86.64] ;  /* 0x0000000a56250981 */ /* 0x004ea8000c1e1500 */
[----:B---3--:R-:W3:Y:S04]  /*12230*/  @P0 LDG.E.U16 R57, desc[UR10][R50.64] ;  /* 0x0000000a32390981 */ /* 0x008ee8000c1e1500 */
[----:B------:R0:W2:Y:S04]  /*12240*/  @P1 LDG.E.U16 R56, desc[UR10][R6.64] ;  /* 0x0000000a06381981 */ /* 0x0000a8000c1e1500 */
[----:B----4-:R-:W4:Y:S04]  /*12250*/  @P0 LDG.E.U16 R55, desc[UR10][R48.64] ;  /* 0x0000000a30370981 */ /* 0x010f28000c1e1500 */
[----:B------:R1:W2:Y:S04]  /*12260*/  @P1 LDG.E.U16 R54, desc[UR10][R4.64] ;  /* 0x0000000a04361981 */ /* 0x0002a8000c1e1500 */
[----:B------:R0:W-:Y:S04]  /*12270*/  STL.64 [R1+0x1800], R58 ;  /* 0x0018003a01007387 */ /* 0x0001e80000100a00 */
[----:B------:R-:W2:Y:S04]  /*12280*/  LDL.LU.64 R50, [R1+0x1850] ;  /* 0x0018500001327983 */ /* 0x000ea80000300a00 */
[----:B------:R-:W3:Y:S04]  /*12290*/  LDL.LU.64 R48, [R1+0x1848] ;  /* 0x0018480001307983 */ /* 0x000ee80000300a00 */
[----:B------:R-:W-:Y:S04]  /*122a0*/  STL.64 [R1+0x298], R12 ;  /* 0x0002980c01007387 */ /* 0x000fe80000100a00 */
[----:B------:R-:W4:Y:S04]  /*122b0*/  @P0 LDG.E.U16 R53, desc[UR10][R46.64] ;  /* 0x0000000a2e350981 */ /* 0x000f28000c1e1500 */
[----:B------:R-:W4:Y:S01]  /*122c0*/  @P1 LDG.E.U16 R52, desc[UR10][R64.64] ;  /* 0x0000000a40341981 */ /* 0x000f22000c1e1500 */
[----:B------:R-:W-:-:S03]  /*122d0*/  IMAD.WIDE R84, R84, 0x2, R90 ;  /* 0x0000000254547825 */ /* 0x000fc600078e025a */
[----:B------:R-:W4:Y:S04]  /*122e0*/  @P0 LDG.E.U16 R39, desc[UR10][R82.64] ;  /* 0x0000000a52270981 */ /* 0x000f28000c1e1500 */
[----:B------:R-:W4:Y:S01]  /*122f0*/  LDL.LU.64 R46, [R1+0x1840] ;  /* 0x00184000012e7983 */ /* 0x000f220000300a00 */
[----:B0-----:R-:W-:-:S03]  /*12300*/  IMAD.WIDE R6, R15, 0x2, R90 ;  /* 0x000000020f067825 */ /* 0x001fc600078e025a */
[----:B------:R-:W4:Y:S01]  /*12310*/  @P1 LDG.E.U16 R36, desc[UR10][R84.64] ;  /* 0x0000000a54241981 */ /* 0x000f22000c1e1500 */
[----:B-1----:R-:W-:-:S03]  /*12320*/  IMAD.WIDE R4, R16, 0x2, R90 ;  /* 0x0000000210047825 */ /* 0x002fc600078e025a */
[----:B------:R0:W-:Y:S04]  /*12330*/  STL.64 [R1+0x218], R6 ;  /* 0x0002180601007387 */ /* 0x0001e80000100a00 */
[----:B--2---:R-:W2:Y:S04]  /*12340*/  @P0 LDG.E.U16 R51, desc[UR10][R44.64] ;  /* 0x0000000a2c330981 */ /* 0x004ea8000c1e1500 */
[----:B---3--:R-:W3:Y:S04]  /*12350*/  @P0 LDG.E.U16 R49, desc[UR10][R42.64] ;  /* 0x0000000a2a310981 */ /* 0x008ee8000c1e1500 */
[----:B------:R1:W2:Y:S04]  /*12360*/  @P1 LDG.E.U16 R50, desc[UR10][R10.64] ;  /* 0x0000000a0a321981 */ /* 0x0002a8000c1e1500 */
[----:B------:R-:W2:Y:S04]  /*12370*/  LDL.LU.64 R44, [R1+0x1838] ;  /* 0x00183800012c7983 */ /* 0x000ea80000300a00 */
[----:B------:R-:W3:Y:S04]  /*12380*/  LDL.LU.64 R42, [R1+0x1830] ;  /* 0x00183000012a7983 */ /* 0x000ee80000300a00 */
[----:B------:R0:W-:Y:S04]  /*12390*/  STL.64 [R1+0x198], R4 ;  /* 0x0001980401007387 */ /* 0x0001e80000100a00 */
[----:B----4-:R-:W4:Y:S04]  /*123a0*/  @P0 LDG.E.U16 R47, desc[UR10][R40.64] ;  /* 0x0000000a282f0981 */ /* 0x010f28000c1e1500 */
[----:B------:R0:W4:Y:S01]  /*123b0*/  @P1 LDG.E.U16 R46, desc[UR10][R6.64] ;  /* 0x0000000a062e1981 */ /* 0x000122000c1e1500 */
[----:B------:R-:W-:-:S03]  /*123c0*/  IMAD.WIDE R58, R20, 0x2, R8 ;  /* 0x00000002143a7825 */ /* 0x000fc600078e0208 */
[----:B------:R-:W4:Y:S04]  /*123d0*/  @P1 LDG.E.U16 R48, desc[UR10][R12.64] ;  /* 0x0000000a0c301981 */ /* 0x000f28000c1e1500 */
[----:B------:R-:W4:Y:S01]  /*123e0*/  LDL.LU.64 R40, [R1+0x1828] ;  /* 0x0018280001287983 */ /* 0x000f220000300a00 */
[----:B-1----:R-:W-:-:S04]  /*123f0*/  IMAD.WIDE R10, R17, 0x2, R90 ;  /* 0x00000002110a7825 */ /* 0x002fc800078e025a */
[--C-:B0-----:R-:W-:Y:S01]  /*12400*/  IMAD.WIDE R6, R18, 0x2, R90.reuse ;  /* 0x0000000212067825 */ /* 0x101fe200078e025a */
[----:B------:R-:W-:Y:S04]  /*12410*/  STL.64 [R1+0x120], R10 ;  /* 0x0001200a01007387 */ /* 0x000fe80000100a00 */
[----:B--2---:R0:W2:Y:S04]  /*12420*/  @P1 LDG.E.U16 R44, desc[UR10][R4.64] ;  /* 0x0000000a042c1981 */ /* 0x0040a8000c1e1500 */
[----:B------:R-:W2:Y:S04]  /*12430*/  @P0 LDG.E.U16 R45, desc[UR10][R2.64] ;  /* 0x0000000a022d0981 */ /* 0x000ea8000c1e1500 */
[----:B---3--:R-:W3:Y:S01]  /*12440*/  @P0 LDG.E.U16 R43, desc[UR10][R74.64] ;  /* 0x0000000a4a2b0981 */ /* 0x008ee2000c1e1500 */
[----:B0-----:R-:W-:-:S03]  /*12450*/  IMAD.WIDE R4, R19, 0x2, R90 ;  /* 0x0000000213047825 */ /* 0x001fc600078e025a */
[----:B------:R-:W2:Y:S04]  /*12460*/  @P1 LDG.E.U16 R42, desc[UR10][R10.64] ;  /* 0x0000000a0a2a1981 */ /* 0x000ea8000c1e1500 */
[----:B------:R-:W2:Y:S04]  /*12470*/  LDL.LU.64 R2, [R1+0x1820] ;  /* 0x0018200001027983 */ /* 0x000ea80000300a00 */
[----:B------:R-:W2:Y:S04]  /*12480*/  LDL.LU.64 R74, [R1+0x1818] ;  /* 0x00181800014a7983 */ /* 0x000ea80000300a00 */
[----:B------:R-:W-:Y:S04]  /*12490*/  STL.64 [R1+0xa8], R6 ;  /* 0x0000a80601007387 */ /* 0x000fe80000100a00 */
[----:B----4-:R-:W4:Y:S04]  /*124a0*/  @P0 LDG.E.U16 R41, desc[UR10][R78.64] ;  /* 0x0000000a4e290981 */ /* 0x010f28000c1e1500 */
[----:B------:R-:W2:Y:S01]  /*124b0*/  @P1 LDG.E.U16 R38, desc[UR10][R4.64] ;  /* 0x0000000a04261981 */ /* 0x000ea2000c1e1500 */
[----:B------:R-:W-:-:S03]  /*124c0*/  IMAD.WIDE R12, R21, 0x2, R90 ;  /* 0x00000002150c7825 */ /* 0x000fc600078e025a */
[----:B------:R-:W2:Y:S04]  /*124d0*/  @P1 LDG.E.U16 R40, desc[UR10][R6.64] ;  /* 0x0000000a06281981 */ /* 0x000ea8000c1e1500 */
[----:B------:R-:W2:Y:S04]  /*124e0*/  LDL.LU.64 R78, [R1+0x1810] ;  /* 0x00181000014e7983 */ /* 0x000ea80000300a00 */
[----:B------:R0:W-:Y:S04]  /*124f0*/  STL.64 [R1+0x30], R4 ;  /* 0x0000300401007387 */ /* 0x0001e80000100a00 */
[----:B------:R-:W2:Y:S04]  /*12500*/  LDL R64, [R1+0x74] ;  /* 0x0000740001407983 */ /* 0x000ea80000100800 */
[----:B------:R-:W2:Y:S04]  /*12510*/  LDL R65, [R1+0x70] ;  /* 0x0000700001417983 */ /* 0x000ea80000100800 */
[----:B0-----:R-:W2:Y:S04]  /*12520*/  LDL R4, [R1+0x6c] ;  /* 0x00006c0001047983 */ /* 0x001ea80000100800 */
[----:B------:R-:W3:Y:S04]  /*12530*/  LDL R5, [R1+0x78] ;  /* 0x0000780001057983 */ /* 0x000ee80000100800 */
[----:B------:R-:W4:Y:S04]  /*12540*/  LDL R77, [R1+0x68] ;  /* 0x00006800014d7983 */ /* 0x000f280000100800 */
[----:B------:R-:W4:Y:S04]  /*12550*/  LDL.LU R19, [R1+0x64] ;  /* 0x0000640001137983 */ /* 0x000f280000300800 */
[----:B------:R-:W4:Y:S04]  /*12560*/  LDL.LU R18, [R1+0x5c] ;  /* 0x00005c0001127983 */ /* 0x000f280000300800 */
[----:B------:R-:W4:Y:S04]  /*12570*/  LDL.LU R7, [R1+0x54] ;  /* 0x0000540001077983 */ /* 0x000f280000300800 */
[----:B------:R-:W4:Y:S04]  /*12580*/  LDL.LU R10, [R1+0x4c] ;  /* 0x00004c00010a7983 */ /* 0x000f280000300800 */
[----:B------:R-:W-:Y:S04]  /*12590*/  STL [R1+0x1348], R86 ;  /* 0x0013485601007387 */ /* 0x000fe80000100800 */
[----:B--2---:R-:W2:Y:S04]  /*125a0*/  @P1 LDG.E.U16 R4, desc[UR10][R12.64] ;  /* 0x0000000a0c041981 */ /* 0x004ea8000c1e1500 */
[----:B---3--:R0:W3:Y:S04]  /*125b0*/  @P0 LDG.E.U16 R5, desc[UR10][R58.64] ;  /* 0x0000000a3a050981 */ /* 0x0080e8000c1e1500 */
[----:B------:R-:W-:Y:S01]  /*125c0*/  STL [R1+0x1344], R87 ;  /* 0x0013445701007387 */ /* 0x000fe20000100800 */
[----:B------:R-:W-:-:S03]  /*125d0*/  IMAD.WIDE R82, R80, 0x2, R8 ;  /* 0x0000000250527825 */ /* 0x000fc600078e0208 */
[----:B------:R-:W-:Y:S04]  /*125e0*/  STL.64 [R1+0x1480], R86 ;  /* 0x0014805601007387 */ /* 0x000fe80000100a00 */
[----:B------:R-:W-:Y:S04]  /*125f0*/  STL [R1+0x17b4], R86 ;  /* 0x0017b45601007387 */ /* 0x000fe80000100800 */
[----:B------:R-:W-:Y:S01]  /*12600*/  STL [R1+0x17b0], R87 ;  /* 0x0017b05701007387 */ /* 0x000fe20000100800 */
[----:B------:R-:W-:-:S03]  /*12610*/  IMAD.WIDE R14, R20, 0x2, R90 ;  /* 0x00000002140e7825 */ /* 0x000fc600078e025a */
[----:B------:R-:W-:Y:S04]  /*12620*/  STL [R1+0x1350], R84 ;  /* 0x0013505401007387 */ /* 0x000fe80000100800 */
[----:B------:R-:W-:Y:S04]  /*12630*/  STL [R1+0x134c], R85 ;  /* 0x00134c5501007387 */ /* 0x000fe80000100800 */
[----:B------:R-:W-:Y:S01]  /*12640*/  STL.64 [R1+0x1490], R84 ;  /* 0x0014905401007387 */ /* 0x000fe20000100a00 */
[----:B------:R-:W-:Y:S01]  /*12650*/  IMAD R32, R81, UR56, RZ ;  /* 0x0000003851207c24 */ /* 0x000fe2000f8e02ff */
[----:B------:R-:W1:Y:S02]  /*12660*/  LDCU UR56, c[0x0][0x3b0] ;  /* 0x00007600ff3877ac */ /* 0x000e640008000800 */
[----:B------:R-:W-:Y:S01]  /*12670*/  STL [R1+0x17bc], R84 ;  /* 0x0017bc5401007387 */ /* 0x000fe20000100800 */
[----:B------:R-:W-:-:S03]  /*12680*/  IMAD.WIDE R80, R80, 0x2, R90 ;  /* 0x0000000250507825 */ /* 0x000fc600078e025a */
[----:B------:R-:W-:Y:S04]  /*12690*/  STL [R1+0x17b8], R85 ;  /* 0x0017b85501007387 */ /* 0x000fe80000100800 */
[----:B------:R-:W-:Y:S04]  /*126a0*/  STL [R1+0x1358], R82 ;  /* 0x0013585201007387 */ /* 0x000fe80000100800 */
[----:B------:R0:W-:Y:S04]  /*126b0*/  STL.64 [R1+0x690], R58 ;  /* 0x0006903a01007387 */ /* 0x0001e80000100a00 */
[----:B------:R-:W-:Y:S04]  /*126c0*/  STL [R1+0x1354], R83 ;  /* 0x0013545301007387 */ /* 0x000fe80000100800 */
[----:B------:R0:W-:Y:S01]  /*126d0*/  STL.64 [R1+0x688], R14 ;  /* 0x0006880e01007387 */ /* 0x0001e20000100a00 */
[----:B------:R-:W-:-:S03]  /*126e0*/  IMAD.WIDE R16, R21, 0x2, R8 ;  /* 0x0000000215107825 */ /* 0x000fc600078e0208 */
[----:B------:R-:W-:Y:S04]  /*126f0*/  STL.64 [R1+0x14a0], R82 ;  /* 0x0014a05201007387 */ /* 0x000fe80000100a00 */
[----:B------:R-:W-:Y:S04]  /*12700*/  STL [R1+0x17c4], R82 ;  /* 0x0017c45201007387 */ /* 0x000fe80000100800 */
[----:B------:R-:W-:Y:S04]  /*12710*/  STL [R1+0x17c0], R83 ;  /* 0x0017c05301007387 */ /* 0x000fe80000100800 */
[----:B------:R-:W-:Y:S01]  /*12720*/  STL [R1+0x1360], R80 ;  /* 0x0013605001007387 */ /* 0x000fe20000100800 */
[----:B0-----:R-:W-:-:S03]  /*12730*/  IMAD.WIDE R58, R22, 0x2, R8 ;  /* 0x00000002163a7825 */ /* 0x001fc600078e0208 */
[----:B------:R-:W-:Y:S01]  /*12740*/  STL [R1+0x135c], R81 ;  /* 0x00135c5101007387 */ /* 0x000fe20000100800 */
[----:B------:R-:W-:-:S03]  /*12750*/  IMAD.WIDE R20, R22, 0x2, R90 ;  /* 0x0000000216147825 */ /* 0x000fc600078e025a */
[----:B------:R-:W-:Y:S04]  /*12760*/  STL.64 [R1+0x14a8], R80 ;  /* 0x0014a85001007387 */ /* 0x000fe80000100a00 */
[----:B------:R-:W-:Y:S04]  /*12770*/  STL [R1+0x17cc], R80 ;  /* 0x0017cc5001007387 */ /* 0x000fe80000100800 */
[----:B------:R-:W-:Y:S04]  /*12780*/  STL [R1+0x17c8], R81 ;  /* 0x0017c85101007387 */ /* 0x000fe80000100800 */
[----:B------:R-:W3:Y:S04]  /*12790*/  @P1 LDG.E.U16 R64, desc[UR10][R14.64] ;  /* 0x0000000a0e401981 */ /* 0x000ee8000c1e1500 */
[----:B------:R0:W-:Y:S04]  /*127a0*/  STL.64 [R1+0x610], R16 ;  /* 0x0006101001007387 */ /* 0x0001e80000100a00 */
[----:B------:R0:W3:Y:S04]  /*127b0*/  @P0 LDG.E.U16 R65, desc[UR10][R16.64] ;  /* 0x0000000a10410981 */ /* 0x0000e8000c1e1500 */
[----:B------:R-:W3:Y:S04]  /*127c0*/  LDL.LU R15, [R1+0x44] ;  /* 0x00004400010f7983 */ /* 0x000ee80000300800 */
[----:B------:R1:W-:Y:S01]  /*127d0*/  STL.64 [R1+0x608], R12 ;  /* 0x0006080c01007387 */ /* 0x0003e20000100a00 */
[----:B0-----:R-:W-:-:S03]  /*127e0*/  IMAD.WIDE R16, R23, 0x2, R8 ;  /* 0x0000000217107825 */ /* 0x001fc600078e0208 */
[----:B------:R-:W3:Y:S04]  /*127f0*/  LDL.LU R14, [R1+0x1c] ;  /* 0x00001c00010e7983 */ /* 0x000ee80000300800 */
[----:B------:R-:W-:Y:S04]  /*12800*/  STL.64 [R1+0x590], R58 ;  /* 0x0005903a01007387 */ /* 0x000fe80000100a00 */
[----:B------:R-:W-:Y:S04]  /*12810*/  STL.64 [R1+0x588], R20 ;  /* 0x0005881401007387 */ /* 0x000fe80000100a00 */
[----:B-1----:R-:W3:Y:S04]  /*12820*/  LDL.LU R13, [R1+0x18] ;  /* 0x00001800010d7983 */ /* 0x002ee80000300800 */
[----:B------:R-:W3:Y:S04]  /*12830*/  @P0 LDG.E.U16 R3, desc[UR10][R16.64] ;  /* 0x0000000a10030981 */ /* 0x000ee8000c1e1500 */
[----:B------:R-:W3:Y:S04]  /*12840*/  @P1 LDG.E.U16 R66, desc[UR10][R80.64] ;  /* 0x0000000a50421981 */ /* 0x000ee8000c1e1500 */
[----:B----4-:R0:W4:Y:S04]  /*12850*/  @P0 LDG.E.U16 R77, desc[UR10][R58.64] ;  /* 0x0000000a3a4d0981 */ /* 0x010128000c1e1500 */
[----:B------:R-:W4:Y:S04]  /*12860*/  @P1 LDG.E.U16 R19, desc[UR10][R20.64] ;  /* 0x0000000a14131981 */ /* 0x000f28000c1e1500 */
[----:B------:R-:W4:Y:S04]  /*12870*/  @P0 LDG.E.U16 R67, desc[UR10][R82.64] ;  /* 0x0000000a52430981 */ /* 0x000f28000c1e1500 */
[----:B--2---:R-:W-:Y:S04]  /*12880*/  @P1 STL [R1+0x6c], R4 ;  /* 0x00006c0401001387 */ /* 0x004fe80000100800 */
[----:B---3--:R1:W-:Y:S02]  /*12890*/  @P0 STL [R1+0x78], R5 ;  /* 0x0000780501000387 */ /* 0x0083e40000100800 */
[----:B-1----:R-:W-:-:S02]  /*128a0*/  IMAD.WIDE R4, R23, 0x2, R90 ;  /* 0x0000000217047825 */ /* 0x002fc400078e025a */
[----:B------:R-:W-:Y:S04]  /*128b0*/  STL.64 [R1+0x510], R16 ;  /* 0x0005101001007387 */ /* 0x000fe80000100a00 */
[----:B------:R1:W2:Y:S01]  /*128c0*/  @P1 LDG.E.U16 R18, desc[UR10][R4.64] ;  /* 0x0000000a04121981 */ /* 0x0002a2000c1e1500 */
[----:B------:R-:W-:-:S03]  /*128d0*/  IMAD.WIDE R22, R24, 0x2, R90 ;  /* 0x0000000218167825 */ /* 0x000fc600078e025a */
[----:B------:R-:W3:Y:S04]  /*128e0*/  LDL.LU R80, [R1+0x10] ;  /* 0x0000100001507983 */ /* 0x000ee80000300800 */
[----:B------:R1:W-:Y:S04]  /*128f0*/  STL.64 [R1+0x508], R4 ;  /* 0x0005080401007387 */ /* 0x0003e80000100a00 */
[----:B------:R4:W3:Y:S01]  /*12900*/  @P1 LDG.E.U16 R7, desc[UR10][R22.64] ;  /* 0x0000000a16071981 */ /* 0x0008e2000c1e1500 */
[----:B0-----:R-:W-:-:S03]  /*12910*/  IMAD.WIDE R58, R24, 0x2, R8 ;  /* 0x00000002183a7825 */ /* 0x001fc600078e0208 */
[----:B------:R-:W3:Y:S01]  /*12920*/  LDL.LU R81, [R1+0xc] ;  /* 0x00000c0001517983 */ /* 0x000ee20000300800 */
[----:B-1----:R-:W-:-:S03]  /*12930*/  IMAD.WIDE R4, R25, 0x2, R90 ;  /* 0x0000000219047825 */ /* 0x002fc600078e025a */
[----:B------:R-:W3:Y:S04]  /*12940*/  LDL.LU R6, [R1+0x8] ;  /* 0x0000080001067983 */ /* 0x000ee80000300800 */
[----:B------:R-:W3:Y:S01]  /*12950*/  @P1 LDG.E.U16 R10, desc[UR10][R4.64] ;  /* 0x0000000a040a1981 */ /* 0x000ee2000c1e1500 */
[----:B------:R-:W-:-:S03]  /*12960*/  IMAD.WIDE R20, R25, 0x2, R8 ;  /* 0x0000000219147825 */ /* 0x000fc600078e0208 */
[----:B------:R-:W3:Y:S01]  /*12970*/  @P0 LDG.E.U16 R79, desc[UR10][R58.64] ;  /* 0x0000000a3a4f0981 */ /* 0x000ee2000c1e1500 */
[----:B------:R-:W-:-:S03]  /*12980*/  IMAD.WIDE R24, R26, 0x2, R8 ;  /* 0x000000021a187825 */ /* 0x000fc600078e0208 */
[----:B------:R0:W3:Y:S04]  /*12990*/  @P0 LDG.E.U16 R78, desc[UR10][R20.64] ;  /* 0x0000000a144e0981 */ /* 0x0000e8000c1e1500 */
[----:B------:R-:W3:Y:S04]  /*129a0*/  @P0 LDG.E.U16 R75, desc[UR10][R24.64] ;  /* 0x0000000a184b0981 */ /* 0x000ee8000c1e1500 */
[----:B------:R1:W-:Y:S04]  /*129b0*/  STL [R1+0x60], R3 ;  /* 0x0000600301007387 */ /* 0x0003e80000100800 */
[----:B-1----:R-:W3:Y:S04]  /*129c0*/  LDL.LU R3, [R1+0x1808] ;  /* 0x0018080001037983 */ /* 0x002ee80000300800 */
[----:B------:R-:W3:Y:S04]  /*129d0*/  LDL.LU R17, [R1+0x4] ;  /* 0x0000040001117983 */ /* 0x000ee80000300800 */
[----:B------:R-:W-:Y:S04]  /*129e0*/  STL.64 [R1+0x490], R58 ;  /* 0x0004903a01007387 */ /* 0x000fe80000100a00 */
[----:B------:R4:W-:Y:S02]  /*129f0*/  STL.64 [R1+0x488], R22 ;  /* 0x0004881601007387 */ /* 0x0009e40000100a00 */
[----:B----4-:R-:W-:-:S05]  /*12a00*/  IMAD.WIDE R22, R26, 0x2, R90 ;  /* 0x000000021a167825 */ /* 0x010fca00078e025a */
[----:B------:R1:W4:Y:S04]  /*12a10*/  @P1 LDG.E.U16 R15, desc[UR10][R22.64] ;  /* 0x0000000a160f1981 */ /* 0x000328000c1e1500 */
[----:B--2---:R-:W-:Y:S04]  /*12a20*/  STL [R1+0x17dc], R18 ;  /* 0x0017dc1201007387 */ /* 0x004fe80000100800 */
[----:B------:R-:W-:Y:S04]  /*12a30*/  @P1 STL [R1+0x74], R64 ;  /* 0x0000744001001387 */ /* 0x000fe80000100800 */
[----:B------:R-:W2:Y:S04]  /*12a40*/  LDL.LU R16, [R1] ;  /* 0x0000000001107983 */ /* 0x000ea80000300800 */
[----:B------:R0:W-:Y:S04]  /*12a50*/  STL.64 [R1+0x410], R20 ;  /* 0x0004101401007387 */ /* 0x0001e80000100a00 */
[----:B------:R-:W-:Y:S04]  /*12a60*/  @P0 STL [R1+0x70], R65 ;  /* 0x0000704101000387 */ /* 0x000fe80000100800 */
[----:B---3--:R-:W-:Y:S01]  /*12a70*/  STL [R1+0x17d8], R7 ;  /* 0x0017d80701007387 */ /* 0x008fe20000100800 */
[----:B0-----:R-:W-:-:S03]  /*12a80*/  IMAD.WIDE R20, R27, 0x2, R8 ;  /* 0x000000021b147825 */ /* 0x001fc600078e0208 */
[----:B------:R-:W-:Y:S04]  /*12a90*/  STL.64 [R1+0x408], R4 ;  /* 0x0004080401007387 */ /* 0x000fe80000100a00 */
[----:B------:R-:W-:Y:S04]  /*12aa0*/  STL.64 [R1+0x390], R24 ;  /* 0x0003901801007387 */ /* 0x000fe80000100a00 */
[----:B------:R0:W3:Y:S04]  /*12ab0*/  @P0 LDG.E.U16 R74, desc[UR10][R20.64] ;  /* 0x0000000a144a0981 */ /* 0x0000e8000c1e1500 */
[----:B------:R0:W-:Y:S02]  /*12ac0*/  STL [R1+0x17d4], R10 ;  /* 0x0017d40a01007387 */ /* 0x0001e40000100800 */
[----:B0-----:R-:W-:-:S05]  /*12ad0*/  IMAD.WIDE R10, R28, 0x2, R90 ;  /* 0x000000021c0a7825 */ /* 0x001fca00078e025a */
[----:B------:R-:W2:Y:S01]  /*12ae0*/  @P1 LDG.E.U16 R2, desc[UR10][R10.64] ;  /* 0x0000000a0a021981 */ /* 0x000ea2000c1e1500 */
[----:B------:R-:W-:-:S03]  /*12af0*/  IMAD.WIDE R4, R27, 0x2, R90 ;  /* 0x000000021b047825 */ /* 0x000fc600078e025a */
[----:B------:R1:W-:Y:S04]  /*12b00*/  STL.64 [R1+0x388], R22 ;  /* 0x0003881601007387 */ /* 0x0003e80000100a00 */
[----:B------:R-:W-:Y:S04]  /*12b10*/  @P0 STL [R1+0x68], R77 ;  /* 0x0000684d01000387 */ /* 0x000fe80000100800 */
[----:B------:R0:W-:Y:S01]  /*12b20*/  STL.64 [R1+0x310], R20 ;  /* 0x0003101401007387 */ /* 0x0001e20000100a00 */
[----:B-1----:R-:W-:-:S03]  /*12b30*/  IMAD.WIDE R22, R28, 0x2, R8 ;  /* 0x000000021c167825 */ /* 0x002fc600078e0208 */
[----:B------:R1:W2:Y:S04]  /*12b40*/  @P1 LDG.E.U16 R14, desc[UR10][R4.64] ;  /* 0x0000000a040e1981 */ /* 0x0002a8000c1e1500 */
[----:B------:R1:W2:Y:S01]  /*12b50*/  @P0 LDG.E.U16 R13, desc[UR10][R22.64] ;  /* 0x0000000a160d0981 */ /* 0x0002a2000c1e1500 */
[----:B0-----:R-:W-:-:S05]  /*12b60*/  IMAD.WIDE R20, R29, 0x2, R8 ;  /* 0x000000021d147825 */ /* 0x001fca00078e0208 */
[----:B------:R0:W2:Y:S04]  /*12b70*/  @P0 LDG.E.U16 R80, desc[UR10][R20.64] ;  /* 0x0000000a14500981 */ /* 0x0000a8000c1e1500 */
[----:B----4-:R-:W-:Y:S04]  /*12b80*/  STL [R1+0x17d0], R15 ;  /* 0x0017d00f01007387 */ /* 0x010fe80000100800 */
[----:B------:R1:W-:Y:S04]  /*12b90*/  STL.64 [R1+0x308], R4 ;  /* 0x0003080401007387 */ /* 0x0003e80000100a00 */
[----:B------:R4:W-:Y:S01]  /*12ba0*/  STL.64 [R1+0x290], R22 ;  /* 0x0002901601007387 */ /* 0x0009e20000100a00 */
[----:B-1----:R-:W-:-:S04]  /*12bb0*/  IMAD.WIDE R4, R29, 0x2, R90 ;  /* 0x000000021d047825 */ /* 0x002fc800078e025a */
[C---:B----4-:R-:W-:Y:S01]  /*12bc0*/  IMAD.WIDE R22, R30.reuse, 0x2, R8 ;  /* 0x000000021e167825 */ /* 0x050fe200078e0208 */
[----:B------:R1:W4:Y:S04]  /*12bd0*/  @P1 LDG.E.U16 R81, desc[UR10][R4.64] ;  /* 0x0000000a04511981 */ /* 0x000328000c1e1500 */
[----:B------:R0:W4:Y:S04]  /*12be0*/  @P0 LDG.E.U16 R6, desc[UR10][R22.64] ;  /* 0x0000000a16060981 */ /* 0x000128000c1e1500 */
[----:B---3--:R3:W-:Y:S04]  /*12bf0*/  STL [R1+0x40], R74 ;  /* 0x0000404a01007387 */ /* 0x0087e80000100800 */
[----:B---3--:R-:W3:Y:S04]  /*12c00*/  LDL.LU R74, [R1+0x368] ;  /* 0x00036800014a7983 */ /* 0x008ee80000300800 */
[----:B------:R-:W-:Y:S04]  /*12c10*/  STL.64 [R1+0x288], R10 ;  /* 0x0002880a01007387 */ /* 0x000fe80000100a00 */
[----:B------:R-:W-:Y:S04]  /*12c20*/  STL.64 [R1+0x210], R20 ;  /* 0x0002101401007387 */ /* 0x000fe80000100a00 */
[----:B------:R-:W-:Y:S04]  /*12c30*/  STL [R1+0x58], R79 ;  /* 0x0000584f01007387 */ /* 0x000fe80000100800 */
[----:B------:R-:W-:Y:S04]  /*12c40*/  STL.64 [R1+0x208], R4 ;  /* 0x0002080401007387 */ /* 0x000fe80000100a00 */
[----:B------:R-:W-:Y:S04]  /*12c50*/  STL.64 [R1+0x190], R22 ;  /* 0x0001901601007387 */ /* 0x000fe80000100a00 */
[----:B--2---:R2:W-:Y:S04]  /*12c60*/  STL [R1+0x14], R2 ;  /* 0x0000140201007387 */ /* 0x0045e80000100800 */
[----:B------:R-:W-:Y:S04]  /*12c70*/  STL [R1+0x50], R78 ;  /* 0x0000504e01007387 */ /* 0x000fe80000100800 */
[----:B--2---:R-:W2:Y:S01]  /*12c80*/  LDL.LU R2, [R1+0x360] ;  /* 0x0003600001027983 */ /* 0x004ea20000300800 */
[----:B------:R-:W-:-:S04]  /*12c90*/  IMAD.WIDE R10, R30, 0x2, R90 ;  /* 0x000000021e0a7825 */ /* 0x000fc800078e025a */
[C---:B0-----:R-:W-:Y:S01]  /*12ca0*/  IMAD.WIDE R20, R31.reuse, 0x2, R8 ;  /* 0x000000021f147825 */ /* 0x041fe200078e0208 */
[----:B------:R0:W-:Y:S03]  /*12cb0*/  STL.64 [R1+0x188], R10 ;  /* 0x0001880a01007387 */ /* 0x0001e60000100a00 */
[----:B-1----:R-:W-:Y:S01]  /*12cc0*/  IMAD.WIDE R4, R31, 0x2, R90 ;  /* 0x000000021f047825 */ /* 0x002fe200078e025a */
[----:B------:R-:W4:Y:S03]  /*12cd0*/  LDL.LU R82, [R1+0x7c] ;  /* 0x00007c0001527983 */ /* 0x000f260000300800 */
[C---:B------:R-:W-:Y:S01]  /*12ce0*/  IMAD.WIDE R22, R32.reuse, 0x2, R8 ;  /* 0x0000000220167825 */ /* 0x040fe200078e0208 */
[----:B------:R0:W4:Y:S04]  /*12cf0*/  @P1 LDG.E.U16 R17, desc[UR10][R10.64] ;  /* 0x0000000a0a111981 */ /* 0x000128000c1e1500 */
[----:B------:R1:W-:Y:S04]  /*12d00*/  STL.64 [R1+0x118], R20 ;  /* 0x0001181401007387 */ /* 0x0003e80000100a00 */
[----:B------:R-:W-:Y:S01]  /*12d10*/  STL [R1+0x48], R75 ;  /* 0x0000484b01007387 */ /* 0x000fe20000100800 */
[----:B0-----:R-:W-:-:S03]  /*12d20*/  IMAD.WIDE R10, R32, 0x2, R90 ;  /* 0x00000002200a7825 */ /* 0x001fc600078e025a */
[----:B------:R0:W-:Y:S04]  /*12d30*/  STL.64 [R1+0x110], R4 ;  /* 0x0001100401007387 */ /* 0x0001e80000100a00 */
[----:B------:R1:W4:Y:S04]  /*12d40*/  @P0 LDG.E.U16 R16, desc[UR10][R20.64] ;  /* 0x0000000a14100981 */ /* 0x000328000c1e1500 */
[----:B------:R-:W4:Y:S04]  /*12d50*/  LDL.LU R84, [R1+0x80] ;  /* 0x0000800001547983 */ /* 0x000f280000300800 */
[----:B------:R-:W-:Y:S01]  /*12d60*/  STL.64 [R1+0xa0], R22 ;  /* 0x0000a01601007387 */ /* 0x000fe20000100a00 */
[----:B-1----:R-:W-:-:S03]  /*12d70*/  IMAD.WIDE R20, R33, 0x2, R8 ;  /* 0x0000000221147825 */ /* 0x002fc600078e0208 */
[----:B------:R1:W-:Y:S04]  /*12d80*/  STL.64 [R1+0x98], R10 ;  /* 0x0000980a01007387 */ /* 0x0003e80000100a00 */
[----:B------:R0:W4:Y:S04]  /*12d90*/  @P1 LDG.E.U16 R93, desc[UR10][R4.64] ;  /* 0x0000000a045d1981 */ /* 0x000128000c1e1500 */
[----:B------:R-:W4:Y:S01]  /*12da0*/  LDL.LU R85, [R1+0x84] ;  /* 0x0000840001557983 */ /* 0x000f220000300800 */
[----:B------:R-:W-:-:S03]  /*12db0*/  IMAD.WIDE R78, R76, 0x2, R8 ;  /* 0x000000024c4e7825 */ /* 0x000fc600078e0208 */
[----:B------:R-:W4:Y:S01]  /*12dc0*/  LDL.LU R86, [R1+0x8c] ;  /* 0x00008c0001567983 */ /* 0x000f220000300800 */
[----:B0-----:R-:W-:-:S03]  /*12dd0*/  IMAD.WIDE R4, R33, 0x2, R90 ;  /* 0x0000000221047825 */ /* 0x001fc600078e025a */
[----:B------:R-:W-:Y:S01]  /*12de0*/  STL.64 [R1+0x28], R20 ;  /* 0x0000281401007387 */ /* 0x000fe20000100a00 */
[----:B------:R-:W-:-:S03]  /*12df0*/  IMAD.WIDE R76, R76, 0x2, R90 ;  /* 0x000000024c4c7825 */ /* 0x000fc600078e025a */
[----:B------:R-:W4:Y:S04]  /*12e00*/  LDL.LU R87, [R1+0x88] ;  /* 0x0000880001577983 */ /* 0x000f280000300800 */
[----:B------:R2:W-:Y:S04]  /*12e10*/  STL.64 [R1+0x20], R4 ;  /* 0x0000200401007387 */ /* 0x0005e80000100a00 */
[----:B------:R-:W4:Y:S04]  /*12e20*/  @P1 LDG.E.U16 R89, desc[UR10][R10.64] ;  /* 0x0000000a0a591981 */ /* 0x000f28000c1e1500 */
[----:B------:R-:W4:Y:S04]  /*12e30*/  LDL.LU R12, [R1+0xb8] ;  /* 0x0000b800010c7983 */ /* 0x000f280000300800 */
[----:B------:R-:W4:Y:S04]  /*12e40*/  @P0 LDG.E.U16 R92, desc[UR10][R22.64] ;  /* 0x0000000a165c0981 */ /* 0x000f28000c1e1500 */
[----:B-1----:R-:W4:Y:S04]  /*12e50*/  LDL.LU R11, [R1+0x94] ;  /* 0x00009400010b7983 */ /* 0x002f280000300800 */
[----:B------:R-:W-:Y:S04]  /*12e60*/  STL [R1+0x1368], R78 ;  /* 0x0013684e01007387 */ /* 0x000fe80000100800 */
[----:B------:R-:W-:Y:S04]  /*12e70*/  STL [R1+0x1364], R79 ;  /* 0x0013644f01007387 */ /* 0x000fe80000100800 */
[----:B------:R-:W-:Y:S04]  /*12e80*/  STL [R1+0x1370], R76 ;  /* 0x0013704c01007387 */ /* 0x000fe80000100800 */
[----:B------:R-:W-:Y:S04]  /*12e90*/  STL [R1+0x136c], R77 ;  /* 0x00136c4d01007387 */ /* 0x000fe80000100800 */
[----:B------:R-:W4:Y:S04]  /*12ea0*/  LDL.LU R65, [R1+0x35c] ;  /* 0x00035c0001417983 */ /* 0x000f280000300800 */
[----:B------:R2:W4:Y:S04]  /*12eb0*/  @P1 LDG.E.U16 R70, desc[UR10][R4.64] ;  /* 0x0000000a04461981 */ /* 0x000528000c1e1500 */
[----:B------:R-:W4:Y:S04]  /*12ec0*/  LDL.LU R22, [R1+0x358] ;  /* 0x0003580001167983 */ /* 0x000f280000300800 */
[----:B------:R-:W4:Y:S01]  /*12ed0*/  LDL.LU R23, [R1+0x354] ;  /* 0x0003540001177983 */ /* 0x000f220000300800 */
[----:B------:R-:W-:-:S03]  /*12ee0*/  IMAD.WIDE R24, R35, 0x2, R8 ;  /* 0x0000000223187825 */ /* 0x000fc600078e0208 */
[----:B------:R0:W4:Y:S01]  /*12ef0*/  @P0 LDG.E.U16 R71, desc[UR10][R20.64] ;  /* 0x0000000a14470981 */ /* 0x000122000c1e1500 */
[----:B------:R-:W-:-:S03]  /*12f00*/  IMAD.WIDE R26, R34, 0x2, R90 ;  /* 0x00000002221a7825 */ /* 0x000fc600078e025a */
[----:B------:R-:W4:Y:S01]  /*12f10*/  @P0 LDG.E.U16 R69, desc[UR10][R78.64] ;  /* 0x0000000a4e450981 */ /* 0x000f22000c1e1500 */
[----:B------:R-:W-:-:S03]  /*12f20*/  IMAD.WIDE R58, R35, 0x2, R90 ;  /* 0x00000002233a7825 */ /* 0x000fc600078e025a */
[----:B------:R-:W4:Y:S01]  /*12f30*/  @P1 LDG.E.U16 R68, desc[UR10][R76.64] ;  /* 0x0000000a4c441981 */ /* 0x000f22000c1e1500 */
[----:B--2---:R-:W-:Y:S02]  /*12f40*/  IMAD R5, R2, UR38, RZ ;  /* 0x0000002602057c24 */ /* 0x004fe4000f8e02ff */
[----:B---3--:R-:W-:Y:S01]  /*12f50*/  IMAD R4, R74, UR35, RZ ;  /* 0x000000234a047c24 */ /* 0x008fe2000f8e02ff */
[----:B------:R-:W2:Y:S01]  /*12f60*/  LDL.LU R2, [R1+0x350] ;  /* 0x0003500001027983 */ /* 0x000ea20000300800 */
[----:B------:R-:W-:-:S04]  /*12f70*/  IMAD.WIDE R74, R72, 0x2, R8 ;  /* 0x00000002484a7825 */ /* 0x000fc800078e0208 */
[----:B0-----:R-:W-:Y:S01]  /*12f80*/  IMAD.WIDE R20, R34, 0x2, R8 ;  /* 0x0000000222147825 */ /* 0x001fe200078e0208 */
[----:B------:R-:W-:Y:S04]  /*12f90*/  STL [R1+0x1378], R74 ;  /* 0x0013784a01007387 */ /* 0x000fe80000100800 */
[----:B----4-:R-:W3:Y:S01]  /*12fa0*/  @P1 LDG.E.U16 R86, desc[UR10][R26.64] ;  /* 0x0000000a1a561981 */ /* 0x010ee2000c1e1500 */
[----:B------:R-:W-:-:S03]  /*12fb0*/  IMAD.WIDE R72, R72, 0x2, R90 ;  /* 0x0000000248487825 */ /* 0x000fc600078e025a */
[----:B------:R0:W4:Y:S04]  /*12fc0*/  @P0 LDG.E.U16 R87, desc[UR10][R24.64] ;  /* 0x0000000a18570981 */ /* 0x000128000c1e1500 */
[----:B------:R-:W3:Y:S04]  /*12fd0*/  @P1 LDG.E.U16 R12, desc[UR10][R58.64] ;  /* 0x0000000a3a0c1981 */ /* 0x000ee8000c1e1500 */
[----:B------:R-:W-:Y:S04]  /*12fe0*/  STS.U16 [R3+UR9+0x20000], R65 ;  /* 0x0200004103007988 */ /* 0x000fe80008000409 */
[----:B------:R-:W-:Y:S04]  /*12ff0*/  STS.U16 [R3+UR9+0x20400], R22 ;  /* 0x0204001603007988 */ /* 0x000fe80008000409 */
[----:B------:R-:W-:Y:S01]  /*13000*/  STS.U16 [R3+UR9+0x20800], R23 ;  /* 0x0208001703007988 */ /* 0x000fe20008000409 */
[----:B------:R-:W-:Y:S01]  /*13010*/  PRMT R35, RZ, 0x7610, R35 ;  /* 0x00007610ff237816 */ /* 0x000fe20000000023 */
[----:B------:R-:W1:Y:S02]  /*13020*/  LDCU UR35, c[0x0][0x3b0] ;  /* 0x00007600ff2377ac */ /* 0x000e640008000800 */
[----:B------:R-:W-:Y:S01]  /*13030*/  STL [R1+0x1374], R75 ;  /* 0x0013744b01007387 */ /* 0x000fe20000100800 */
[----:B------:R-:W-:Y:S01]  /*13040*/  IMAD.WIDE R28, R4, 0x2, R8 ;  /* 0x00000002041c7825 */ /* 0x000fe200078e0208 */
[----:B------:R-:W-:Y:S01]  /*13050*/  PRMT R33, RZ, 0x7610, R33 ;  /* 0x00007610ff217816 */ /* 0x000fe20000000021 */
[----:B------:R-:W0:Y:S01]  /*13060*/  LDCU UR38, c[0x0][0x3b0] ;  /* 0x00007600ff2677ac */ /* 0x000e220008000800 */
[----:B------:R-:W-:Y:S04]  /*13070*/  STL.64 [R1+0x680], R20 ;  /* 0x0006801401007387 */ /* 0x000fe80000100a00 */
[----:B------:R-:W-:Y:S04]  /*13080*/  STL [R1+0x1380], R72 ;  /* 0x0013804801007387 */ /* 0x000fe80000100800 */
[----:B------:R0:W-:Y:S04]  /*13090*/  STL.64 [R1+0x600], R24 ;  /* 0x0006001801007387 */ /* 0x0001e80000100a00 */
[----:B------:R1:W-:Y:S04]  /*130a0*/  STL.64 [R1+0x678], R26 ;  /* 0x0006781a01007387 */ /* 0x0003e80000100a00 */
[----:B------:R-:W-:Y:S04]  /*130b0*/  STL [R1+0x137c], R73 ;  /* 0x00137c4901007387 */ /* 0x000fe80000100800 */
[----:B------:R-:W3:Y:S01]  /*130c0*/  @P0 LDG.E.U16 R85, desc[UR10][R20.64] ;  /* 0x0000000a14550981 */ /* 0x000ee2000c1e1500 */
[----:B0-----:R-:W-:-:S03]  /*130d0*/  IMAD.WIDE R24, R5, 0x2, R8 ;  /* 0x0000000205187825 */ /* 0x001fc600078e0208 */
[----:B------:R0:W3:Y:S01]  /*130e0*/  @P0 LDG.E.U16 R11, desc[UR10][R28.64] ;  /* 0x0000000a1c0b0981 */ /* 0x0000e2000c1e1500 */
[----:B-1----:R-:W-:-:S03]  /*130f0*/  IMAD.WIDE R26, R4, 0x2, R90 ;  /* 0x00000002041a7825 */ /* 0x002fc600078e025a */
[----:B------:R-:W3:Y:S04]  /*13100*/  @P0 LDG.E.U16 R0, desc[UR10][R24.64] ;  /* 0x0000000a18000981 */ /* 0x000ee8000c1e1500 */
[----:B------:R-:W3:Y:S04]  /*13110*/  LDL.LU R21, [R1+0x34c] ;  /* 0x00034c0001157983 */ /* 0x000ee80000300800 */
[----:B------:R-:W4:Y:S04]  /*13120*/  LDL.LU R83, [R1+0x348] ;  /* 0x0003480001537983 */ /* 0x000f280000300800 */
[----:B------:R-:W4:Y:S04]  /*13130*/  LDL.LU R20, [R1+0x344] ;  /* 0x0003440001147983 */ /* 0x000f280000300800 */
[----:B------:R-:W-:Y:S04]  /*13140*/  STL.64 [R1+0x580], R28 ;  /* 0x0005801c01007387 */ /* 0x000fe80000100a00 */
[----:B------:R1:W-:Y:S04]  /*13150*/  STL.64 [R1+0x5f8], R58 ;  /* 0x0005f83a01007387 */ /* 0x0003e80000100a00 */
[----:B------:R-:W4:Y:S04]  /*13160*/  LDL.LU R60, [R1+0x340] ;  /* 0x00034000013c7983 */ /* 0x000f280000300800 */
[----:B------:R-:W4:Y:S04]  /*13170*/  LDL.LU R61, [R1+0x33c] ;  /* 0x00033c00013d7983 */ /* 0x000f280000300800 */
[----:B------:R-:W4:Y:S04]  /*13180*/  LDL.LU R62, [R1+0x338] ;  /* 0x00033800013e7983 */ /* 0x000f280000300800 */
[----:B-1----:R-:W4:Y:S04]  /*13190*/  LDL.LU.64 R58, [R1+0x1800] ;  /* 0x00180000013a7983 */ /* 0x002f280000300a00 */
[----:B------:R1:W-:Y:S04]  /*131a0*/  STL.64 [R1+0x500], R24 ;  /* 0x0005001801007387 */ /* 0x0003e80000100a00 */
[----:B------:R-:W-:Y:S04]  /*131b0*/  STL.64 [R1+0x578], R26 ;  /* 0x0005781a01007387 */ /* 0x000fe80000100a00 */
[----:B------:R-:W4:Y:S04]  /*131c0*/  LDL.LU R63, [R1+0x334] ;  /* 0x00033400013f7983 */ /* 0x000f280000300800 */
[----:B------:R-:W4:Y:S04]  /*131d0*/  LDL.LU R64, [R1+0x330] ;  /* 0x0003300001407983 */ /* 0x000f280000300800 */
[----:B------:R-:W4:Y:S04]  /*131e0*/  LDL.LU R65, [R1+0x32c] ;  /* 0x00032c0001417983 */ /* 0x000f280000300800 */
[----:B------:R-:W4:Y:S04]  /*131f0*/  LDL.LU R7, [R1+0x328] ;  /* 0x0003280001077983 */ /* 0x000f280000300800 */
[----:B-1----:R-:W4:Y:S04]  /*13200*/  LDL.LU R25, [R1+0x304] ;  /* 0x0003040001197983 */ /* 0x002f280000300800 */
[----:B------:R-:W4:Y:S04]  /*13210*/  LDL.LU R22, [R1+0x2fc] ;  /* 0x0002fc0001167983 */ /* 0x000f280000300800 */
[----:B------:R-:W4:Y:S04]  /*13220*/  LDL.LU R18, [R1+0x1fc] ;  /* 0x0001fc0001127983 */ /* 0x000f280000300800 */
[----:B--2---:R1:W-:Y:S01]  /*13230*/  STS.U16 [R3+UR9+0x20c00], R2 ;  /* 0x020c000203007988 */ /* 0x0043e20008000409 */
[----:B------:R-:W-:-:S03]  /*13240*/  LOP3.LUT R4, R3, 0x20, RZ, 0x3c, !PT ;  /* 0x0000002003047812 */ /* 0x000fc600078e3cff */
[----:B------:R-:W2:Y:S04]  /*13250*/  @P1 LDG.E.U16 R88, desc[UR10][R26.64] ;  /* 0x0000000a1a581981 */ /* 0x000ea8000c1e1500 */
[----:B------:R-:W2:Y:S04]  /*13260*/  @P0 LDG.E.U16 R82, desc[UR10][R74.64] ;  /* 0x0000000a4a520981 */ /* 0x000ea8000c1e1500 */
[----:B-1----:R-:W2:Y:S04]  /*13270*/  LDL.LU R2, [R1+0x1ec] ;  /* 0x0001ec0001027983 */ /* 0x002ea80000300800 */
[----:B------:R-:W2:Y:S04]  /*13280*/  LDL.LU R24, [R1+0x1dc] ;  /* 0x0001dc0001187983 */ /* 0x000ea80000300800 */
[----:B------:R1:W2:Y:S04]  /*13290*/  @P1 LDG.E.U16 R84, desc[UR10][R72.64] ;  /* 0x0000000a48541981 */ /* 0x0002a8000c1e1500 */
[----:B---3--:R3:W-:Y:S04]  /*132a0*/  STS.U16 [R3+UR9+0x21000], R21 ;  /* 0x0210001503007988 */ /* 0x0087e80008000409 */
[----:B----4-:R4:W-:Y:S04]  /*132b0*/  STS.U16 [R3+UR9+0x21400], R83 ;  /* 0x0214005303007988 */ /* 0x0109e80008000409 */
[----:B------:R0:W-:Y:S04]  /*132c0*/  STS.U16 [R3+UR9+0x21800], R20 ;  /* 0x0218001403007988 */ /* 0x0001e80008000409 */
[----:B---3--:R-:W3:Y:S04]  /*132d0*/  LDL.LU R21, [R1+0x1cc] ;  /* 0x0001cc0001157983 */ /* 0x008ee80000300800 */
[----:B----4-:R-:W4:Y:S04]  /*132e0*/  LDL.LU R83, [R1+0x1bc] ;  /* 0x0001bc0001537983 */ /* 0x010f280000300800 */
[----:B0-----:R-:W4:Y:S04]  /*132f0*/  LDL.LU R20, [R1+0x1ac] ;  /* 0x0001ac0001147983 */ /* 0x001f280000300800 */
[----:B------:R0:W-:Y:S04]  /*13300*/  STS.U16 [R3+UR9+0x21c00], R60 ;  /* 0x021c003c03007988 */ /* 0x0001e80008000409 */
[----:B------:R1:W-:Y:S04]  /*13310*/  STS.U16 [R3+UR9+0x22000], R61 ;  /* 0x0220003d03007988 */ /* 0x0003e80008000409 */
[----:B------:R1:W-:Y:S04]  /*13320*/  STS.U16 [R3+UR9+0x22400], R62 ;  /* 0x0224003e03007988 */ /* 0x0003e80008000409 */
[----:B0-----:R-:W4:Y:S04]  /*13330*/  LDL.LU R60, [R1+0x17c] ;  /* 0x00017c00013c7983 */ /* 0x001f280000300800 */
[----:B-1----:R-:W4:Y:S04]  /*13340*/  LDL.LU R61, [R1+0x16c] ;  /* 0x00016c00013d7983 */ /* 0x002f280000300800 */
[----:B------:R-:W4:Y:S04]  /*13350*/  LDL.LU R62, [R1+0x15c] ;  /* 0x00015c00013e7983 */ /* 0x000f280000300800 */
[----:B------:R0:W-:Y:S04]  /*13360*/  STS.U16 [R3+UR9+0x22800], R63 ;  /* 0x0228003f03007988 */ /* 0x0001e80008000409 */
[----:B------:R1:W-:Y:S04]  /*13370*/  STS.U16 [R3+UR9+0x22c00], R64 ;  /* 0x022c004003007988 */ /* 0x0003e80008000409 */
[----:B------:R1:W-:Y:S04]  /*13380*/  STS.U16 [R3+UR9+0x23000], R65 ;  /* 0x0230004103007988 */ /* 0x0003e80008000409 */
[----:B0-----:R-:W4:Y:S04]  /*13390*/  LDL.LU R63, [R1+0x14c] ;  /* 0x00014c00013f7983 */ /* 0x001f280000300800 */
[----:B------:R-:W4:Y:S04]  /*133a0*/  LDL.LU R23, [R1+0x13c] ;  /* 0x00013c0001177983 */ /* 0x000f280000300800 */
[----:B-1----:R-:W4:Y:S04]  /*133b0*/  LDL.LU R64, [R1+0x10c] ;  /* 0x00010c0001407983 */ /* 0x002f280000300800 */
[----:B------:R-:W4:Y:S04]  /*133c0*/  LDL.LU R65, [R1+0xfc] ;  /* 0x0000fc0001417983 */ /* 0x000f280000300800 */
[----:B------:R0:W-:Y:S04]  /*133d0*/  STS.U16 [R3+UR9+0x23c00], R22 ;  /* 0x023c001603007988 */ /* 0x0001e80008000409 */
[----:B0-----:R-:W4:Y:S04]  /*133e0*/  LDL.LU R22, [R1+0xec] ;  /* 0x0000ec0001167983 */ /* 0x001f280000300800 */
[----:B--2---:R0:W-:Y:S04]  /*133f0*/  STS.U16 [R3+UR9+0x24400], R2 ;  /* 0x0244000203007988 */ /* 0x0041e80008000409 */
[----:B0-----:R-:W2:Y:S04]  /*13400*/  LDL.LU R2, [R1+0xdc] ;  /* 0x0000dc0001027983 */ /* 0x001ea80000300800 */
[----:B------:R0:W-:Y:S04]  /*13410*/  STS.U16 [R3+UR9+0x24800], R24 ;  /* 0x0248001803007988 */ /* 0x0001e80008000409 */
[----:B0-----:R-:W2:Y:S04]  /*13420*/  LDL.LU R24, [R1+0xcc] ;  /* 0x0000cc0001187983 */ /* 0x001ea80000300800 */
[----:B------:R-:W-:Y:S04]  /*13430*/  STS.U16 [R3+UR9+0x24000], R18 ;  /* 0x0240001203007988 */ /* 0x000fe80008000409 */
[----:B---3--:R0:W-:Y:S04]  /*13440*/  STS.U16 [R3+UR9+0x24c00], R21 ;  /* 0x024c001503007988 */ /* 0x0081e80008000409 */
[----:B----4-:R1:W-:Y:S04]  /*13450*/  STS.U16 [R3+UR9+0x25000], R83 ;  /* 0x0250005303007988 */ /* 0x0103e80008000409 */
[----:B------:R3:W-:Y:S04]  /*13460*/  STS.U16 [R3+UR9+0x25400], R20 ;  /* 0x0254001403007988 */ /* 0x0007e80008000409 */
[----:B0-----:R-:W4:Y:S04]  /*13470*/  LDL.LU R21, [R1+0x300] ;  /* 0x0003000001157983 */ /* 0x001f280000300800 */
[----:B-1----:R-:W4:Y:S04]  /*13480*/  LDL.LU R83, [R1+0x2f8] ;  /* 0x0002f80001537983 */ /* 0x002f280000300800 */
[----:B---3--:R-:W3:Y:S04]  /*13490*/  LDL.LU R20, [R1+0x2f4] ;  /* 0x0002f40001147983 */ /* 0x008ee80000300800 */
[----:B------:R0:W-:Y:S04]  /*134a0*/  STS.U16 [R3+UR9+0x25800], R60 ;  /* 0x0258003c03007988 */ /* 0x0001e80008000409 */
[----:B------:R1:W-:Y:S04]  /*134b0*/  STS.U16 [R3+UR9+0x25c00], R61 ;  /* 0x025c003d03007988 */ /* 0x0003e80008000409 */
[----:B------:R1:W-:Y:S04]  /*134c0*/  STS.U16 [R3+UR9+0x26000], R62 ;  /* 0x0260003e03007988 */ /* 0x0003e80008000409 */
[----:B0-----:R-:W3:Y:S04]  /*134d0*/  LDL.LU R60, [R1+0x2f0] ;  /* 0x0002f000013c7983 */ /* 0x001ee80000300800 */
[----:B-1----:R-:W3:Y:S04]  /*134e0*/  LDL.LU R61, [R1+0x2ec] ;  /* 0x0002ec00013d7983 */ /* 0x002ee80000300800 */
[----:B------:R-:W3:Y:S04]  /*134f0*/  LDL.LU R62, [R1+0x2e8] ;  /* 0x0002e800013e7983 */ /* 0x000ee80000300800 */
[----:B------:R0:W-:Y:S04]  /*13500*/  STS.U16 [R3+UR9+0x26400], R63 ;  /* 0x0264003f03007988 */ /* 0x0001e80008000409 */
[----:B------:R-:W-:Y:S04]  /*13510*/  STS.U16 [R3+UR9+0x26800], R23 ;  /* 0x0268001703007988 */ /* 0x000fe80008000409 */
[----:B------:R1:W-:Y:S04]  /*13520*/  STS.U16 [R3+UR9+0x26c00], R64 ;  /* 0x026c004003007988 */ /* 0x0003e80008000409 */
[----:B0-----:R-:W3:Y:S04]  /*13530*/  LDL.LU R63, [R1+0x2e4] ;  /* 0x0002e400013f7983 */ /* 0x001ee80000300800 */
[----:B------:R-:W3:Y:S04]  /*13540*/  LDL.LU R18, [R1+0x2e0] ;  /* 0x0002e00001127983 */ /* 0x000ee80000300800 */
[----:B------:R0:W-:Y:S04]  /*13550*/  STS.U16 [R3+UR9+0x27000], R65 ;  /* 0x0270004103007988 */ /* 0x0001e80008000409 */
[----:B-1----:R-:W3:Y:S04]  /*13560*/  LDL.LU R64, [R1+0x2dc] ;  /* 0x0002dc0001407983 */ /* 0x002ee80000300800 */
[----:B------:R1:W-:Y:S04]  /*13570*/  STS.U16 [R3+UR9+0x27400], R22 ;  /* 0x0274001603007988 */ /* 0x0003e80008000409 */
[----:B0-----:R-:W3:Y:S04]  /*13580*/  LDL.LU R65, [R1+0x2d8] ;  /* 0x0002d80001417983 */ /* 0x001ee80000300800 */
[----:B------:R-:W3:Y:S04]  /*13590*/  LDL.LU R23, [R1+0x2d4] ;  /* 0x0002d40001177983 */ /* 0x000ee80000300800 */
[----:B-1----:R-:W3:Y:S04]  /*135a0*/  LDL.LU R22, [R1+0x2d0] ;  /* 0x0002d00001167983 */ /* 0x002ee80000300800 */
[----:B--2---:R0:W-:Y:S04]  /*135b0*/  STS.U16 [R3+UR9+0x27800], R2 ;  /* 0x0278000203007988 */ /* 0x0041e80008000409 */
[----:B0-----:R-:W2:Y:S04]  /*135c0*/  LDL.LU R2, [R1+0x2cc] ;  /* 0x0002cc0001027983 */ /* 0x001ea80000300800 */
[----:B------:R-:W-:Y:S04]  /*135d0*/  STS.U16 [R3+UR9+0x23400], R7 ;  /* 0x0234000703007988 */ /* 0x000fe80008000409 */
[----:B------:R-:W-:Y:S04]  /*135e0*/  STS.U16 [R3+UR9+0x23800], R25 ;  /* 0x0238001903007988 */ /* 0x000fe80008000409 */
[----:B------:R-:W-:Y:S04]  /*135f0*/  STS.U16 [R3+UR9+0x27c00], R24 ;  /* 0x027c001803007988 */ /* 0x000fe80008000409 */
[----:B----4-:R0:W-:Y:S04]  /*13600*/  STS.U16 [R4+UR9+0x20100], R21 ;  /* 0x0201001504007988 */ /* 0x0101e80008000409 */
[----:B------:R1:W-:Y:S04]  /*13610*/  STS.U16 [R4+UR9+0x20500], R83 ;  /* 0x0205005304007988 */ /* 0x0003e80008000409 */
[----:B---3--:R3:W-:Y:S04]  /*13620*/  STS.U16 [R4+UR9+0x20900], R20 ;  /* 0x0209001404007988 */ /* 0x0087e80008000409 */
[----:B0-----:R-:W4:Y:S04]  /*13630*/  LDL.LU R21, [R1+0x2c8] ;  /* 0x0002c80001157983 */ /* 0x001f280000300800 */
[----:B------:R-:W4:Y:S04]  /*13640*/  LDL.LU R25, [R1+0x2c4] ;  /* 0x0002c40001197983 */ /* 0x000f280000300800 */
[----:B-1----:R-:W4:Y:S04]  /*13650*/  LDL.LU R83, [R1+0x2c0] ;  /* 0x0002c00001537983 */ /* 0x002f280000300800 */
[----:B------:R0:W-:Y:S04]  /*13660*/  STS.U16 [R4+UR9+0x20d00], R60 ;  /* 0x020d003c04007988 */ /* 0x0001e80008000409 */
[----:B---3--:R-:W3:Y:S04]  /*13670*/  LDL.LU R20, [R1+0x1f8] ;  /* 0x0001f80001147983 */ /* 0x008ee80000300800 */
[----:B------:R1:W-:Y:S04]  /*13680*/  STS.U16 [R4+UR9+0x21100], R61 ;  /* 0x0211003d04007988 */ /* 0x0003e80008000409 */
[----:B0-----:R-:W3:Y:S04]  /*13690*/  LDL.LU R60, [R1+0x1e8] ;  /* 0x0001e800013c7983 */ /* 0x001ee80000300800 */
[----:B------:R0:W-:Y:S04]  /*136a0*/  STS.U16 [R4+UR9+0x21500], R62 ;  /* 0x0215003e04007988 */ /* 0x0001e80008000409 */
[----:B-1----:R-:W3:Y:S04]  /*136b0*/  LDL.LU R61, [R1+0x1d8] ;  /* 0x0001d800013d7983 */ /* 0x002ee80000300800 */
[----:B------:R-:W3:Y:S04]  /*136c0*/  LDL.LU R24, [R1+0x1c8] ;  /* 0x0001c80001187983 */ /* 0x000ee80000300800 */
[----:B------:R1:W-:Y:S04]  /*136d0*/  STS.U16 [R4+UR9+0x21900], R63 ;  /* 0x0219003f04007988 */ /* 0x0003e80008000409 */
[----:B0-----:R-:W3:Y:S04]  /*136e0*/  LDL.LU R62, [R1+0x1b4] ;  /* 0x0001b400013e7983 */ /* 0x001ee80000300800 */
[----:B------:R-:W-:Y:S04]  /*136f0*/  STS.U16 [R4+UR9+0x21d00], R18 ;  /* 0x021d001204007988 */ /* 0x000fe80008000409 */
[----:B-1----:R-:W3:Y:S04]  /*13700*/  LDL.LU R63, [R1+0x1a8] ;  /* 0x0001a800013f7983 */ /* 0x002ee80000300800 */
[----:B------:R0:W-:Y:S04]  /*13710*/  STS.U16 [R4+UR9+0x22100], R64 ;  /* 0x0221004004007988 */ /* 0x0001e80008000409 */
[----:B------:R1:W-:Y:S04]  /*13720*/  STS.U16 [R4+UR9+0x22500], R65 ;  /* 0x0225004104007988 */ /* 0x0003e80008000409 */
[----:B------:R1:W-:Y:S04]  /*13730*/  STS.U16 [R4+UR9+0x22900], R23 ;  /* 0x0229001704007988 */ /* 0x0003e80008000409 */
[----:B0-----:R-:W3:Y:S04]  /*13740*/  LDL.LU R64, [R1+0x178] ;  /* 0x0001780001407983 */ /* 0x001ee80000300800 */
[----:B-1----:R-:W3:Y:S04]  /*13750*/  LDL.LU R65, [R1+0x164] ;  /* 0x0001640001417983 */ /* 0x002ee80000300800 */
[----:B------:R-:W3:Y:S04]  /*13760*/  LDL.LU R18, [R1+0x158] ;  /* 0x0001580001127983 */ /* 0x000ee80000300800 */
[----:B------:R-:W-:Y:S04]  /*13770*/  STS.U16 [R4+UR9+0x22d00], R22 ;  /* 0x022d001604007988 */ /* 0x000fe80008000409 */
[----:B------:R-:W3:Y:S04]  /*13780*/  LDL.LU R23, [R1+0x148] ;  /* 0x0001480001177983 */ /* 0x000ee80000300800 */
[----:B--2---:R0:W-:Y:S04]  /*13790*/  STS.U16 [R4+UR9+0x23100], R2 ;  /* 0x0231000204007988 */ /* 0x0041e80008000409 */
[----:B0-----:R-:W2:Y:S04]  /*137a0*/  LDL.LU R2, [R1+0x134] ;  /* 0x0001340001027983 */ /* 0x001ea80000300800 */
[----:B------:R-:W2:Y:S04]  /*137b0*/  LDL.LU R22, [R1+0x108] ;  /* 0x0001080001167983 */ /* 0x000ea80000300800 */
[----:B----4-:R0:W-:Y:S04]  /*137c0*/  STS.U16 [R4+UR9+0x23500], R21 ;  /* 0x0235001504007988 */ /* 0x0101e80008000409 */
[----:B------:R-:W-:Y:S04]  /*137d0*/  STS.U16 [R4+UR9+0x23900], R25 ;  /* 0x0239001904007988 */ /* 0x000fe80008000409 */
[----:B------:R1:W-:Y:S04]  /*137e0*/  STS.U16 [R4+UR9+0x23d00], R83 ;  /* 0x023d005304007988 */ /* 0x0003e80008000409 */
[----:B0-----:R-:W4:Y:S04]  /*137f0*/  LDL.LU R21, [R1+0xf8] ;  /* 0x0000f80001157983 */ /* 0x001f280000300800 */
[----:B---3--:R0:W-:Y:S04]  /*13800*/  STS.U16 [R4+UR9+0x24100], R20 ;  /* 0x0241001404007988 */ /* 0x0081e80008000409 */
[----:B-1----:R-:W3:Y:S04]  /*13810*/  LDL.LU R83, [R1+0xe4] ;  /* 0x0000e40001537983 */ /* 0x002ee80000300800 */
[----:B------:R1:W-:Y:S04]  /*13820*/  STS.U16 [R4+UR9+0x24500], R60 ;  /* 0x0245003c04007988 */ /* 0x0003e80008000409 */
[----:B0-----:R-:W3:Y:S04]  /*13830*/  LDL.LU R20, [R1+0xd8] ;  /* 0x0000d80001147983 */ /* 0x001ee80000300800 */
[----:B------:R0:W-:Y:S04]  /*13840*/  STS.U16 [R4+UR9+0x24900], R61 ;  /* 0x0249003d04007988 */ /* 0x0001e80008000409 */
[----:B-1----:R-:W3:Y:S04]  /*13850*/  LDL.LU R60, [R1+0xc8] ;  /* 0x0000c800013c7983 */ /* 0x002ee80000300800 */
[----:B------:R-:W-:Y:S04]  /*13860*/  STS.U16 [R4+UR9+0x24d00], R24 ;  /* 0x024d001804007988 */ /* 0x000fe80008000409 */
[----:B0-----:R-:W3:Y:S04]  /*13870*/  LDL.LU R61, [R1+0x2bc] ;  /* 0x0002bc00013d7983 */ /* 0x001ee80000300800 */
[----:B------:R0:W-:Y:S04]  /*13880*/  STS.U16 [R4+UR9+0x25100], R62 ;  /* 0x0251003e04007988 */ /* 0x0001e80008000409 */
[----:B------:R1:W-:Y:S04]  /*13890*/  STS.U16 [R4+UR9+0x25500], R63 ;  /* 0x0255003f04007988 */ /* 0x0003e80008000409 */
[----:B0-----:R-:W3:Y:S04]  /*138a0*/  LDL.LU R62, [R1+0x2b8] ;  /* 0x0002b800013e7983 */ /* 0x001ee80000300800 */
[----:B-1----:R-:W3:Y:S04]  /*138b0*/  LDL.LU R63, [R1+0x2b4] ;  /* 0x0002b400013f7983 */ /* 0x002ee80000300800 */
[----:B------:R-:W3:Y:S04]  /*138c0*/  LDL.LU R24, [R1+0x2b0] ;  /* 0x0002b00001187983 */ /* 0x000ee80000300800 */
[----:B------:R0:W-:Y:S04]  /*138d0*/  STS.U16 [R4+UR9+0x25900], R64 ;  /* 0x0259004004007988 */ /* 0x0001e80008000409 */
[----:B------:R1:W-:Y:S04]  /*138e0*/  STS.U16 [R4+UR9+0x25d00], R65 ;  /* 0x025d004104007988 */ /* 0x0003e80008000409 */
[----:B------:R-:W-:Y:S04]  /*138f0*/  STS.U16 [R4+UR9+0x26100], R18 ;  /* 0x0261001204007988 */ /* 0x000fe80008000409 */
[----:B0-----:R-:W3:Y:S04]  /*13900*/  LDL.LU R64, [R1+0x2ac] ;  /* 0x0002ac0001407983 */ /* 0x001ee80000300800 */
[----:B-1----:R-:W3:Y:S04]  /*13910*/  LDL.LU R65, [R1+0x2a8] ;  /* 0x0002a80001417983 */ /* 0x002ee80000300800 */
[----:B------:R0:W-:Y:S04]  /*13920*/  STS.U16 [R4+UR9+0x26500], R23 ;  /* 0x0265001704007988 */ /* 0x0001e80008000409 */
[----:B0-----:R-:W3:Y:S04]  /*13930*/  LDL.LU R23, [R1+0x284] ;  /* 0x0002840001177983 */ /* 0x001ee80000300800 */
[----:B--2---:R0:W-:Y:S04]  /*13940*/  STS.U16 [R4+UR9+0x26900], R2 ;  /* 0x0269000204007988 */ /* 0x0041e80008000409 */
[----:B0-----:R-:W2:Y:S01]  /*13950*/  LDL.LU R2, [R1+0x280] ;  /* 0x0002800001027983 */ /* 0x001ea20000300800 */
[----:B------:R-:W-:-:S03]  /*13960*/  LOP3.LUT R7, R3, 0x40, RZ, 0x3c, !PT ;  /* 0x0000004003077812 */ /* 0x000fc600078e3cff */
[----:B------:R0:W-:Y:S04]  /*13970*/  STS.U16 [R4+UR9+0x26d00], R22 ;  /* 0x026d001604007988 */ /* 0x0001e80008000409 */
[----:B0-----:R-:W2:Y:S04]  /*13980*/  LDL.LU R22, [R1+0x27c] ;  /* 0x00027c0001167983 */ /* 0x001ea80000300800 */
[----:B----4-:R0:W-:Y:S04]  /*13990*/  STS.U16 [R4+UR9+0x27100], R21 ;  /* 0x0271001504007988 */ /* 0x0101e80008000409 */
[----:B---3--:R1:W-:Y:S04]  /*139a0*/  STS.U16 [R4+UR9+0x27500], R83 ;  /* 0x0275005304007988 */ /* 0x0083e80008000409 */
[----:B0-----:R-:W3:Y:S04]  /*139b0*/  LDL.LU R21, [R1+0x278] ;  /* 0x0002780001157983 */ /* 0x001ee80000300800 */
[----:B------:R-:W-:Y:S04]  /*139c0*/  STL [R1+0x112c], R7 ;  /* 0x00112c0701007387 */ /* 0x000fe80000100800 */
[----:B------:R0:W-:Y:S04]  /*139d0*/  STS.U16 [R4+UR9+0x27900], R20 ;  /* 0x0279001404007988 */ /* 0x0001e80008000409 */
[----:B-1----:R-:W4:Y:S04]  /*139e0*/  LDL.LU R83, [R1+0x274] ;  /* 0x0002740001537983 */ /* 0x002f280000300800 */
[----:B------:R1:W-:Y:S04]  /*139f0*/  STS.U16 [R4+UR9+0x27d00], R60 ;  /* 0x027d003c04007988 */ /* 0x0003e80008000409 */
[----:B0-----:R-:W4:Y:S04]  /*13a00*/  LDL.LU R20, [R1+0x270] ;  /* 0x0002700001147983 */ /* 0x001f280000300800 */
[----:B------:R0:W-:Y:S04]  /*13a10*/  STS.U16 [R7+UR9+0x20200], R61 ;  /* 0x0202003d07007988 */ /* 0x0001e80008000409 */
[----:B-1----:R-:W4:Y:S04]  /*13a20*/  LDL.LU R60, [R1+0x26c] ;  /* 0x00026c00013c7983 */ /* 0x002f280000300800 */
[----:B------:R1:W-:Y:S04]  /*13a30*/  STS.U16 [R7+UR9+0x20600], R62 ;  /* 0x0206003e07007988 */ /* 0x0003e80008000409 */
[----:B0-----:R-:W4:Y:S04]  /*13a40*/  LDL.LU R61, [R1+0x268] ;  /* 0x00026800013d7983 */ /* 0x001f280000300800 */
[----:B------:R0:W-:Y:S04]  /*13a50*/  STS.U16 [R7+UR9+0x20a00], R63 ;  /* 0x020a003f07007988 */ /* 0x0001e80008000409 */
[----:B-1----:R-:W4:Y:S04]  /*13a60*/  LDL.LU R62, [R1+0x264] ;  /* 0x00026400013e7983 */ /* 0x002f280000300800 */
[----:B------:R-:W-:Y:S04]  /*13a70*/  STS.U16 [R7+UR9+0x20e00], R24 ;  /* 0x020e001807007988 */ /* 0x000fe80008000409 */
[----:B0-----:R-:W4:Y:S04]  /*13a80*/  LDL.LU R63, [R1+0x25c] ;  /* 0x00025c00013f7983 */ /* 0x001f280000300800 */
[----:B------:R0:W-:Y:S04]  /*13a90*/  STS.U16 [R7+UR9+0x21200], R64 ;  /* 0x0212004007007988 */ /* 0x0001e80008000409 */
[----:B------:R-:W4:Y:S04]  /*13aa0*/  LDL.LU R10, [R1+0x1f4] ;  /* 0x0001f400010a7983 */ /* 0x000f280000300800 */
[----:B------:R1:W-:Y:S04]  /*13ab0*/  STS.U16 [R7+UR9+0x21600], R65 ;  /* 0x0216004107007988 */ /* 0x0003e80008000409 */
[----:B0-----:R-:W4:Y:S04]  /*13ac0*/  LDL.LU R64, [R1+0x1e4] ;  /* 0x0001e40001407983 */ /* 0x001f280000300800 */
[----:B-1----:R-:W4:Y:S04]  /*13ad0*/  LDL.LU R65, [R1+0x1d4] ;  /* 0x0001d40001417983 */ /* 0x002f280000300800 */
[----:B------:R-:W-:Y:S04]  /*13ae0*/  STS.U16 [R7+UR9+0x21a00], R23 ;  /* 0x021a001707007988 */ /* 0x000fe80008000409 */
[----:B------:R-:W4:Y:S04]  /*13af0*/  LDL.LU R26, [R1+0x1c4] ;  /* 0x0001c400011a7983 */ /* 0x000f280000300800 */
[----:B------:R-:W4:Y:S04]  /*13b00*/  LDL.LU R25, [R1+0x1b8] ;  /* 0x0001b80001197983 */ /* 0x000f280000300800 */
[----:B--2---:R0:W-:Y:S04]  /*13b10*/  STS.U16 [R7+UR9+0x21e00], R2 ;  /* 0x021e000207007988 */ /* 0x0041e80008000409 */
[----:B0-----:R-:W2:Y:S04]  /*13b20*/  LDL.LU R2, [R1+0x184] ;  /* 0x0001840001027983 */ /* 0x001ea80000300800 */
[----:B------:R-:W2:Y:S04]  /*13b30*/  LDL.LU R18, [R1+0x174] ;  /* 0x0001740001127983 */ /* 0x000ea80000300800 */
[----:B------:R0:W-:Y:S04]  /*13b40*/  STS.U16 [R7+UR9+0x22200], R22 ;  /* 0x0222001607007988 */ /* 0x0001e80008000409 */
[----:B------:R-:W2:Y:S04]  /*13b50*/  LDL.LU R24, [R1+0x168] ;  /* 0x0001680001187983 */ /* 0x000ea80000300800 */
[----:B------:R-:W2:Y:S04]  /*13b60*/  LDL.LU R23, [R1+0x154] ;  /* 0x0001540001177983 */ /* 0x000ea80000300800 */
[----:B0-----:R-:W2:Y:S04]  /*13b70*/  LDL.LU R22, [R1+0x144] ;  /* 0x0001440001167983 */ /* 0x001ea80000300800 */
[----:B---3--:R0:W-:Y:S04]  /*13b80*/  STS.U16 [R7+UR9+0x22600], R21 ;  /* 0x0226001507007988 */ /* 0x0081e80008000409 */
[----:B0-----:R-:W3:Y:S04]  /*13b90*/  LDL.LU R21, [R1+0x138] ;  /* 0x0001380001157983 */ /* 0x001ee80000300800 */
[----:B----4-:R0:W-:Y:S04]  /*13ba0*/  STS.U16 [R7+UR9+0x22a00], R83 ;  /* 0x022a005307007988 */ /* 0x0101e80008000409 */
        /* <DEDUP_REMOVED lines=10> */
[----:B------:R-:W-:Y:S04]  /*13c50*/  STS.U16 [R7+UR9+0x24200], R10 ;  /* 0x0242000a07007988 */ /* 0x000fe80008000409 */
[----:B-1----:R-:W4:Y:S04]  /*13c60*/  LDL.LU R63, [R1+0x260] ;  /* 0x00026000013f7983 */ /* 0x002f280000300800 */
[----:B------:R0:W-:Y:S04]  /*13c70*/  STS.U16 [R7+UR9+0x24600], R64 ;  /* 0x0246004007007988 */ /* 0x0001e80008000409 */
[----:B------:R1:W-:Y:S04]  /*13c80*/  STS.U16 [R7+UR9+0x24a00], R65 ;  /* 0x024a004107007988 */ /* 0x0003e80008000409 */
[----:B0-----:R-:W4:Y:S04]  /*13c90*/  LDL.LU R64, [R1+0x258] ;  /* 0x0002580001407983 */ /* 0x001f280000300800 */
[----:B------:R-:W-:Y:S04]  /*13ca0*/  STS.U16 [R7+UR9+0x24e00], R26 ;  /* 0x024e001a07007988 */ /* 0x000fe80008000409 */
[----:B------:R-:W-:Y:S04]  /*13cb0*/  STS.U16 [R7+UR9+0x25200], R25 ;  /* 0x0252001907007988 */ /* 0x000fe80008000409 */
[----:B-1----:R-:W4:Y:S04]  /*13cc0*/  LDL.LU R65, [R1+0x254] ;  /* 0x0002540001417983 */ /* 0x002f280000300800 */
[----:B--2---:R0:W-:Y:S04]  /*13cd0*/  STS.U16 [R7+UR9+0x25600], R2 ;  /* 0x0256000207007988 */ /* 0x0041e80008000409 */
[----:B0-----:R-:W2:Y:S01]  /*13ce0*/  LDL.LU R2, [R1+0x250] ;  /* 0x0002500001027983 */ /* 0x001ea20000300800 */
[----:B------:R-:W-:-:S03]  /*13cf0*/  LOP3.LUT R4, R3, 0x60, RZ, 0x3c, !PT ;  /* 0x0000006003047812 */ /* 0x000fc600078e3cff */
[----:B------:R-:W-:Y:S04]  /*13d00*/  STS.U16 [R7+UR9+0x25a00], R18 ;  /* 0x025a001207007988 */ /* 0x000fe80008000409 */
[----:B------:R-:W-:Y:S04]  /*13d10*/  STS.U16 [R7+UR9+0x25e00], R24 ;  /* 0x025e001807007988 */ /* 0x000fe80008000409 */
[----:B------:R-:W-:Y:S04]  /*13d20*/  STS.U16 [R7+UR9+0x26200], R23 ;  /* 0x0262001707007988 */ /* 0x000fe80008000409 */
[----:B------:R0:W-:Y:S04]  /*13d30*/  STS.U16 [R7+UR9+0x26600], R22 ;  /* 0x0266001607007988 */ /* 0x0001e80008000409 */
[----:B0-----:R-:W2:Y:S04]  /*13d40*/  LDL.LU R22, [R1+0x24c] ;  /* 0x00024c0001167983 */ /* 0x001ea80000300800 */
[----:B---3--:R0:W-:Y:S04]  /*13d50*/  STS.U16 [R7+UR9+0x26a00], R21 ;  /* 0x026a001507007988 */ /* 0x0081e80008000409 */
[----:B0-----:R-:W3:Y:S04]  /*13d60*/  LDL.LU R21, [R1+0x248] ;  /* 0x0002480001157983 */ /* 0x001ee80000300800 */
[----:B----4-:R0:W-:Y:S04]  /*13d70*/  STS.U16 [R7+UR9+0x26e00], R83 ;  /* 0x026e005307007988 */ /* 0x0101e80008000409 */
[----:B------:R-:W-:Y:S04]  /*13d80*/  STL [R1+0x1384], R3 ;  /* 0x0013840301007387 */ /* 0x000fe80000100800 */
[----:B------:R-:W-:Y:S04]  /*13d90*/  STS.U16 [R7+UR9+0x27200], R20 ;  /* 0x0272001407007988 */ /* 0x000fe80008000409 */
[----:B0-----:R-:W4:Y:S04]  /*13da0*/  LDL.LU R83, [R1+0x244] ;  /* 0x0002440001537983 */ /* 0x001f280000300800 */
[----:B------:R-:W-:Y:S04]  /*13db0*/  STL [R1+0x1128], R4 ;  /* 0x0011280401007387 */ /* 0x000fe80000100800 */
[----:B------:R0:W-:Y:S04]  /*13dc0*/  STS.U16 [R7+UR9+0x27600], R60 ;  /* 0x0276003c07007988 */ /* 0x0001e80008000409 */
[----:B------:R1:W-:Y:S04]  /*13dd0*/  STS.U16 [R7+UR9+0x27a00], R61 ;  /* 0x027a003d07007988 */ /* 0x0003e80008000409 */
[----:B0-----:R-:W4:Y:S04]  /*13de0*/  LDL.LU R60, [R1+0x240] ;  /* 0x00024000013c7983 */ /* 0x001f280000300800 */
[----:B------:R-:W4:Y:S04]  /*13df0*/  LDL.LU R20, [R1+0x23c] ;  /* 0x00023c0001147983 */ /* 0x000f280000300800 */
[----:B------:R0:W-:Y:S04]  /*13e00*/  STS.U16 [R7+UR9+0x27e00], R62 ;  /* 0x027e003e07007988 */ /* 0x0001e80008000409 */
[----:B-1----:R-:W4:Y:S04]  /*13e10*/  LDL.LU R61, [R1+0x238] ;  /* 0x00023800013d7983 */ /* 0x002f280000300800 */
[----:B------:R1:W-:Y:S04]  /*13e20*/  STS.U16 [R4+UR9+0x20300], R63 ;  /* 0x0203003f04007988 */ /* 0x0003e80008000409 */
[----:B0-----:R-:W4:Y:S04]  /*13e30*/  LDL.LU R62, [R1+0x234] ;  /* 0x00023400013e7983 */ /* 0x001f280000300800 */
[----:B------:R0:W-:Y:S04]  /*13e40*/  STS.U16 [R4+UR9+0x20700], R64 ;  /* 0x0207004004007988 */ /* 0x0001e80008000409 */
[----:B-1----:R-:W4:Y:S04]  /*13e50*/  LDL.LU R63, [R1+0x230] ;  /* 0x00023000013f7983 */ /* 0x002f280000300800 */
[----:B0-----:R-:W4:Y:S04]  /*13e60*/  LDL.LU R64, [R1+0x22c] ;  /* 0x00022c0001407983 */ /* 0x001f280000300800 */
[----:B------:R0:W-:Y:S04]  /*13e70*/  STS.U16 [R4+UR9+0x20b00], R65 ;  /* 0x020b004104007988 */ /* 0x0001e80008000409 */
[----:B0-----:R-:W4:Y:S04]  /*13e80*/  LDL.LU R65, [R1+0x228] ;  /* 0x0002280001417983 */ /* 0x001f280000300800 */
[----:B--2---:R0:W-:Y:S04]  /*13e90*/  STS.U16 [R4+UR9+0x20f00], R2 ;  /* 0x020f000204007988 */ /* 0x0041e80008000409 */
[----:B0-----:R-:W2:Y:S04]  /*13ea0*/  LDL.LU R2, [R1+0x204] ;  /* 0x0002040001027983 */ /* 0x001ea80000300800 */
[----:B------:R-:W2:Y:S04]  /*13eb0*/  LDL.LU R30, [R1+0x200] ;  /* 0x00020000011e7983 */ /* 0x000ea80000300800 */
        /* <DEDUP_REMOVED lines=10> */
[----:B------:R0:W-:Y:S04]  /*13f60*/  STS.U16 [R4+UR9+0x21300], R22 ;  /* 0x0213001604007988 */ /* 0x0001e80008000409 */
[----:B------:R-:W2:Y:S04]  /*13f70*/  LDL.LU R23, [R1+0x130] ;  /* 0x0001300001177983 */ /* 0x000ea80000300800 */
[----:B0-----:R-:W2:Y:S04]  /*13f80*/  LDL.LU R22, [R1+0x100] ;  /* 0x0001000001167983 */ /* 0x001ea80000300800 */
[----:B---3--:R0:W-:Y:S04]  /*13f90*/  STS.U16 [R4+UR9+0x21700], R21 ;  /* 0x0217001504007988 */ /* 0x0081e80008000409 */
[----:B0-----:R-:W3:Y:S04]  /*13fa0*/  LDL.LU R21, [R1+0xf0] ;  /* 0x0000f00001157983 */ /* 0x001ee80000300800 */
[----:B----4-:R0:W-:Y:S04]  /*13fb0*/  STS.U16 [R4+UR9+0x21b00], R83 ;  /* 0x021b005304007988 */ /* 0x0101e80008000409 */
[----:B0-----:R-:W4:Y:S04]  /*13fc0*/  LDL.LU R83, [R1+0xe0] ;  /* 0x0000e00001537983 */ /* 0x001f280000300800 */
[----:B------:R0:W-:Y:S04]  /*13fd0*/  STS.U16 [R4+UR9+0x21f00], R60 ;  /* 0x021f003c04007988 */ /* 0x0001e80008000409 */
[----:B------:R1:W-:Y:S04]  /*13fe0*/  STS.U16 [R4+UR9+0x22300], R20 ;  /* 0x0223001404007988 */ /* 0x0003e80008000409 */
[----:B0-----:R-:W4:Y:S04]  /*13ff0*/  LDL.LU R60, [R1+0x17fc] ;  /* 0x0017fc00013c7983 */ /* 0x001f280000300800 */
[----:B-1----:R-:W4:Y:S04]  /*14000*/  LDL.LU R20, [R1+0x90] ;  /* 0x0000900001147983 */ /* 0x002f280000300800 */
        /* <DEDUP_REMOVED lines=9> */
[----:B0-----:R-:W4:Y:S04]  /*140a0*/  LDL.LU R65, [R1+0x17e8] ;  /* 0x0017e80001417983 */ /* 0x001f280000300800 */
[----:B--2---:R0:W-:Y:S04]  /*140b0*/  STS.U16 [R4+UR9+0x23b00], R2 ;  /* 0x023b000204007988 */ /* 0x0041e80008000409 */
[----:B0-----:R-:W2:Y:S04]  /*140c0*/  LDL.LU R2, [R1+0x17e4] ;  /* 0x0017e40001027983 */ /* 0x001ea80000300800 */
[----:B------:R-:W-:Y:S04]  /*140d0*/  STS.U16 [R4+UR9+0x23f00], R30 ;  /* 0x023f001e04007988 */ /* 0x000fe80008000409 */
        /* <DEDUP_REMOVED lines=12> */
[----:B---3--:R-:W-:Y:S04]  /*141a0*/  STS.U16 [R4+UR9+0x27300], R21 ;  /* 0x0273001504007988 */ /* 0x008fe80008000409 */
[----:B----4-:R-:W-:Y:S04]  /*141b0*/  STS.U16 [R4+UR9+0x27700], R83 ;  /* 0x0277005304007988 */ /* 0x010fe80008000409 */
[----:B--2---:R0:W-:Y:S04]  /*141c0*/  STS.U16 [R4+UR9+0x27b00], R2 ;  /* 0x027b000204007988 */ /* 0x0041e80008000409 */
[----:B0-----:R-:W2:Y:S04]  /*141d0*/  LDL.LU R2, [R1+0x17e0] ;  /* 0x0017e00001027983 */ /* 0x001ea80000300800 */
[----:B------:R-:W3:Y:S04]  /*141e0*/  LDL.LU R24, [R1+0x3d4] ;  /* 0x0003d40001187983 */ /* 0x000ee80000300800 */
[----:B------:R-:W4:Y:S04]  /*141f0*/  LDL.LU R83, [R1+0x3d0] ;  /* 0x0003d00001537983 */ /* 0x000f280000300800 */
[----:B------:R-:W3:Y:S04]  /*14200*/  LDL.LU R23, [R1+0x3e0] ;  /* 0x0003e00001177983 */ /* 0x000ee80000300800 */
[----:B------:R-:W3:Y:S04]  /*14210*/  LDL.LU R22, [R1+0x78] ;  /* 0x0000780001167983 */ /* 0x000ee80000300800 */
[----:B------:R-:W3:Y:S04]  /*14220*/  LDL.LU R27, [R1+0x74] ;  /* 0x00007400011b7983 */ /* 0x000ee80000300800 */
[----:B------:R-:W3:Y:S04]  /*14230*/  LDL.LU R21, [R1+0x3dc] ;  /* 0x0003dc0001157983 */ /* 0x000ee80000300800 */
[----:B------:R0:W-:Y:S04]  /*14240*/  STS.U16 [R4+UR9+0x27f00], R20 ;  /* 0x027f001404007988 */ /* 0x0001e80008000409 */
[----:B------:R-:W3:Y:S04]  /*14250*/  LDL.LU R26, [R1+0x6c] ;  /* 0x00006c00011a7983 */ /* 0x000ee80000300800 */
[----:B0-----:R-:W3:Y:S04]  /*14260*/  LDL.LU R20, [R1+0x3d8] ;  /* 0x0003d80001147983 */ /* 0x001ee80000300800 */
[----:B--2---:R0:W-:Y:S04]  /*14270*/  STS.U16 [R2+UR9+0xa000], R48 ;  /* 0x00a0003002007988 */ /* 0x0041e80008000409 */
[----:B0-----:R-:W2:Y:S04]  /*14280*/  LDL.LU R48, [R1+0x70] ;  /* 0x0000700001307983 */ /* 0x001ea80000300800 */
[----:B------:R-:W2:Y:S04]  /*14290*/  LDL.LU R4, [R1+0x68] ;  /* 0x0000680001047983 */ /* 0x000ea80000300800 */
[----:B------:R-:W2:Y:S04]  /*142a0*/  LDL.LU R25, [R1+0x3cc] ;  /* 0x0003cc0001197983 */ /* 0x000ea80000300800 */
[----:B------:R-:W2:Y:S01]  /*142b0*/  LDL.LU R18, [R1+0x60] ;  /* 0x0000600001127983 */ /* 0x000ea20000300800 */
[----:B----4-:R-:W-:Y:S01]  /*142c0*/  IMAD R29, R83, UR23, RZ ;  /* 0x00000017531d7c24 */ /* 0x010fe2000f8e02ff */
[----:B------:R-:W-:Y:S01]  /*142d0*/  LOP3.LUT R83, R2, 0x10, RZ, 0x3c, !PT ;  /* 0x0000001002537812 */ /* 0x000fe200078e3cff */
[----:B---3--:R-:W-:Y:S01]  /*142e0*/  IMAD R30, R24, UR14, RZ ;  /* 0x0000000e181e7c24 */ /* 0x008fe2000f8e02ff */
[----:B------:R0:W-:Y:S01]  /*142f0*/  STS.U16 [R2+UR9], R65 ;  /* 0x0000004102007988 */ /* 0x0001e20008000409 */
[----:B------:R-:W-:Y:S01]  /*14300*/  IMAD R28, R23, UR22, RZ ;  /* 0x00000016171c7c24 */ /* 0x000fe2000f8e02ff */
[----:B------:R-:W-:Y:S01]  /*14310*/  PRMT R73, RZ, 0x7610, R73 ;  /* 0x00007610ff497816 */ /* 0x000fe20000000049 */
[----:B------:R-:W1:Y:S01]  /*14320*/  LDCU UR14, c[0x0][0x3b0] ;  /* 0x00007600ff0e77ac */ /* 0x000e620008000800 */
[----:B------:R-:W3:Y:S01]  /*14330*/  LDL.LU R24, [R1+0x3c8] ;  /* 0x0003c80001187983 */ /* 0x000ee20000300800 */
[----:B------:R-:W-:-:S02]  /*14340*/  PRMT R74, RZ, 0x7610, R74 ;  /* 0x00007610ff4a7816 */ /* 0x000fc4000000004a */
[----:B------:R-:W-:Y:S01]  /*14350*/  PRMT R75, RZ, 0x7610, R75 ;  /* 0x00007610ff4b7816 */ /* 0x000fe2000000004b */
[----:B------:R-:W4:Y:S01]  /*14360*/  LDL.LU R7, [R1+0x58] ;  /* 0x0000580001077983 */ /* 0x000f220000300800 */
[----:B------:R-:W-:Y:S01]  /*14370*/  PRMT R34, RZ, 0x7610, R34 ;  /* 0x00007610ff227816 */ /* 0x000fe20000000022 */
[----:B------:R-:W0:Y:S02]  /*14380*/  LDCU UR23, c[0x0][0x3b0] ;  /* 0x00007600ff1777ac */ /* 0x000e240008000800 */
        /* <DEDUP_REMOVED lines=29> */
[----:B------:R-:W-:Y:S01]  /*14560*/  STS.U16 [R2+UR9+0xbc00], R66 ;  /* 0x00bc004202007988 */ /* 0x000fe20008000409 */
[----:B0-----:R-:W-:Y:S01]  /*14570*/  PRMT R65, RZ, 0x7610, R65 ;  /* 0x00007610ff417816 */ /* 0x001fe20000000041 */
[----:B------:R-:W0:Y:S02]  /*14580*/  LDCU UR22, c[0x0][0x3b0] ;  /* 0x00007600ff1677ac */ /* 0x000e240008000800 */
[----:B------:R-:W4:Y:S04]  /*14590*/  LDL.LU R23, [R1+0x3c4] ;  /* 0x0003c40001177983 */ /* 0x000f280000300800 */
[----:B------:R-:W4:Y:S04]  /*145a0*/  LDL.LU R10, [R1+0x50] ;  /* 0x00005000010a7983 */ /* 0x000f280000300800 */
[----:B------:R0:W-:Y:S04]  /*145b0*/  STS.U16 [R83+UR9+0x80], R22 ;  /* 0x0000801653007988 */ /* 0x0001e80008000409 */
[----:B------:R1:W-:Y:S04]  /*145c0*/  STS.U16 [R83+UR9+0x8080], R27 ;  /* 0x0080801b53007988 */ /* 0x0003e80008000409 */
[----:B0-----:R-:W4:Y:S04]  /*145d0*/  LDL.LU R22, [R1+0x3c0] ;  /* 0x0003c00001167983 */ /* 0x001f280000300800 */
[----:B------:R-:W4:Y:S01]  /*145e0*/  LDL.LU R15, [R1+0x48] ;  /* 0x00004800010f7983 */ /* 0x000f220000300800 */
[----:B-1----:R-:W-:Y:S01]  /*145f0*/  IMAD R27, R21, UR21, RZ ;  /* 0x00000015151b7c24 */ /* 0x002fe2000f8e02ff */
[----:B------:R-:W-:Y:S01]  /*14600*/  PRMT R59, RZ, 0x7610, R59 ;  /* 0x00007610ff3b7816 */ /* 0x000fe2000000003b */
[----:B------:R-:W0:Y:S01]  /*14610*/  LDCU UR21, c[0x0][0x3b0] ;  /* 0x00007600ff1577ac */ /* 0x000e220008000800 */
[----:B------:R-:W4:Y:S04]  /*14620*/  LDL.LU R21, [R1+0x3bc] ;  /* 0x0003bc0001157983 */ /* 0x000f280000300800 */
[----:B--2---:R1:W-:Y:S04]  /*14630*/  STS.U16 [R83+UR9+0x480], R48 ;  /* 0x0004803053007988 */ /* 0x0043e80008000409 */
[----:B------:R2:W-:Y:S04]  /*14640*/  STS.U16 [R83+UR9+0x8480], R26 ;  /* 0x0084801a53007988 */ /* 0x0005e80008000409 */
[----:B------:R0:W-:Y:S04]  /*14650*/  STS.U16 [R83+UR9+0x880], R4 ;  /* 0x0008800453007988 */ /* 0x0001e80008000409 */
[----:B-1----:R-:W4:Y:S01]  /*14660*/  LDL.LU R48, [R1+0x40] ;  /* 0x0000400001307983 */ /* 0x002f220000300800 */
[----:B--2---:R-:W-:Y:S01]  /*14670*/  IMAD R26, R20, UR5, RZ ;  /* 0x00000005141a7c24 */ /* 0x004fe2000f8e02ff */
[----:B------:R-:W-:-:S02]  /*14680*/  PRMT R58, RZ, 0x7610, R58 ;  /* 0x00007610ff3a7816 */ /* 0x000fc4000000003a */
[----:B------:R-:W2:Y:S01]  /*14690*/  LDL.LU R20, [R1+0x3b8] ;  /* 0x0003b80001147983 */ /* 0x000ea20000300800 */
[----:B------:R-:W-:Y:S02]  /*146a0*/  PRMT R57, RZ, 0x7610, R57 ;  /* 0x00007610ff397816 */ /* 0x000fe40000000039 */
[----:B------:R-:W-:Y:S01]  /*146b0*/  PRMT R3, RZ, 0x7610, R3 ;  /* 0x00007610ff037816 */ /* 0x000fe20000000003 */
[----:B------:R1:W-:Y:S01]  /*146c0*/  STS.U16 [R83+UR9+0x8880], R19 ;  /* 0x0088801353007988 */ /* 0x0003e20008000409 */
[----:B------:R-:W-:Y:S02]  /*146d0*/  PRMT R56, RZ, 0x7610, R56 ;  /* 0x00007610ff387816 */ /* 0x000fe40000000038 */
[----:B------:R-:W-:Y:S01]  /*146e0*/  PRMT R32, RZ, 0x7610, R32 ;  /* 0x00007610ff207816 */ /* 0x000fe20000000020 */
[----:B0-----:R-:W2:Y:S01]  /*146f0*/  LDL.LU R4, [R1+0x14] ;  /* 0x0000140001047983 */ /* 0x001ea20000300800 */
[----:B------:R-:W-:Y:S02]  /*14700*/  PRMT R55, RZ, 0x7610, R55 ;  /* 0x00007610ff377816 */ /* 0x000fe40000000037 */
[----:B------:R-:W-:Y:S01]  /*14710*/  PRMT R76, RZ, 0x7610, R76 ;  /* 0x00007610ff4c7816 */ /* 0x000fe2000000004c */
[----:B------:R0:W-:Y:S01]  /*14720*/  STS.U16 [R83+UR9+0xc80], R18 ;  /* 0x000c801253007988 */ /* 0x0001e20008000409 */
[----:B------:R-:W-:-:S02]  /*14730*/  PRMT R54, RZ, 0x7610, R54 ;  /* 0x00007610ff367816 */ /* 0x000fc40000000036 */
[----:B------:R-:W-:Y:S01]  /*14740*/  PRMT R77, RZ, 0x7610, R77 ;  /* 0x00007610ff4d7816 */ /* 0x000fe2000000004d */
[----:B-1----:R-:W2:Y:S01]  /*14750*/  LDL.LU R19, [R1+0x3b4] ;  /* 0x0003b40001137983 */ /* 0x002ea20000300800 */
[----:B------:R-:W-:Y:S02]  /*14760*/  PRMT R53, RZ, 0x7610, R53 ;  /* 0x00007610ff357816 */ /* 0x000fe40000000035 */
[----:B------:R-:W-:Y:S02]  /*14770*/  PRMT R31, RZ, 0x7610, R31 ;  /* 0x00007610ff1f7816 */ /* 0x000fe4000000001f */
[----:B------:R-:W-:Y:S01]  /*14780*/  PRMT R78, RZ, 0x7610, R78 ;  /* 0x00007610ff4e7816 */ /* 0x000fe2000000004e */
[----:B0-----:R-:W2:Y:S01]  /*14790*/  LDL.LU R18, [R1+0x17dc] ;  /* 0x0017dc0001127983 */ /* 0x001ea20000300800 */
[----:B------:R-:W-:Y:S02]  /*147a0*/  PRMT R52, RZ, 0x7610, R52 ;  /* 0x00007610ff347816 */ /* 0x000fe40000000034 */
[----:B------:R-:W-:-:S02]  /*147b0*/  PRMT R79, RZ, 0x7610, R79 ;  /* 0x00007610ff4f7816 */ /* 0x000fc4000000004f */
[----:B------:R-:W-:Y:S01]  /*147c0*/  PRMT R72, RZ, 0x7610, R72 ;  /* 0x00007610ff487816 */ /* 0x000fe20000000048 */
[----:B------:R-:W-:Y:S01]  /*147d0*/  IMAD R25, R25, UR20, RZ ;  /* 0x0000001419197c24 */ /* 0x000fe2000f8e02ff */
[----:B------:R-:W-:Y:S01]  /*147e0*/  PRMT R51, RZ, 0x7610, R51 ;  /* 0x00007610ff337816 */ /* 0x000fe20000000033 */
[----:B---3--:R-:W-:Y:S01]  /*147f0*/  IMAD R24, R24, UR18, RZ ;  /* 0x0000001218187c24 */ /* 0x008fe2000f8e02ff */
[----:B------:R-:W-:Y:S01]  /*14800*/  PRMT R50, RZ, 0x7610, R50 ;  /* 0x00007610ff327816 */ /* 0x000fe20000000032 */
[----:B------:R-:W0:Y:S01]  /*14810*/  LDCU UR5, c[0x0][0x3b0] ;  /* 0x00007600ff0577ac */ /* 0x000e220008000800 */
[----:B------:R-:W-:Y:S02]  /*14820*/  PRMT R49, RZ, 0x7610, R49 ;  /* 0x00007610ff317816 */ /* 0x000fe40000000031 */
[----:B------:R-:W-:Y:S01]  /*14830*/  PRMT R47, RZ, 0x7610, R47 ;  /* 0x00007610ff2f7816 */ /* 0x000fe2000000002f */
[----:B------:R-:W1:Y:S01]  /*14840*/  LDCU UR20, c[0x0][0x3b0] ;  /* 0x00007600ff1477ac */ /* 0x000e620008000800 */
[----:B------:R-:W-:-:S02]  /*14850*/  PRMT R46, RZ, 0x7610, R46 ;  /* 0x00007610ff2e7816 */ /* 0x000fc4000000002e */
[----:B------:R-:W-:Y:S01]  /*14860*/  PRMT R45, RZ, 0x7610, R45 ;  /* 0x00007610ff2d7816 */ /* 0x000fe2000000002d */
[----:B------:R-:W3:Y:S01]  /*14870*/  LDCU UR18, c[0x0][0x3b0] ;  /* 0x00007600ff1277ac */ /* 0x000ee20008000800 */
[----:B--2---:R2:W-:Y:S04]  /*14880*/  STS.U16 [R83+UR9+0x8c80], R18 ;  /* 0x008c801253007988 */ /* 0x0045e80008000409 */
[----:B----4-:R4:W-:Y:S04]  /*14890*/  STS.U16 [R83+UR9+0x1080], R7 ;  /* 0x0010800753007988 */ /* 0x0109e80008000409 */
[----:B--2---:R-:W2:Y:S04]  /*148a0*/  LDL.LU R18, [R1+0x3b0] ;  /* 0x0003b00001127983 */ /* 0x004ea80000300800 */
[----:B----4-:R-:W4:Y:S04]  /*148b0*/  LDL.LU R7, [R1+0x17d8] ;  /* 0x0017d80001077983 */ /* 0x010f280000300800 */
[----:B----4-:R4:W-:Y:S04]  /*148c0*/  STS.U16 [R83+UR9+0x9080], R7 ;  /* 0x0090800753007988 */ /* 0x0109e80008000409 */
[----:B------:R0:W-:Y:S04]  /*148d0*/  STS.U16 [R83+UR9+0x1480], R10 ;  /* 0x0014800a53007988 */ /* 0x0001e80008000409 */
[----:B----4-:R-:W4:Y:S04]  /*148e0*/  LDL.LU R7, [R1+0x3ac] ;  /* 0x0003ac0001077983 */ /* 0x010f280000300800 */
[----:B0-----:R-:W2:Y:S04]  /*148f0*/  LDL.LU R10, [R1+0x17d4] ;  /* 0x0017d400010a7983 */ /* 0x001ea80000300800 */
[----:B--2---:R0:W-:Y:S04]  /*14900*/  STS.U16 [R83+UR9+0x9480], R10 ;  /* 0x0094800a53007988 */ /* 0x0041e80008000409 */
[----:B------:R2:W-:Y:S04]  /*14910*/  STS.U16 [R83+UR9+0x1880], R15 ;  /* 0x0018800f53007988 */ /* 0x0005e80008000409 */
[----:B0-----:R-:W3:Y:S04]  /*14920*/  LDL.LU R10, [R1+0x3a8] ;  /* 0x0003a800010a7983 */ /* 0x001ee80000300800 */
[----:B--2---:R-:W2:Y:S04]  /*14930*/  LDL.LU R15, [R1+0x17d0] ;  /* 0x0017d000010f7983 */ /* 0x004ea80000300800 */
[----:B--2---:R0:W-:Y:S04]  /*14940*/  STS.U16 [R83+UR9+0x9880], R15 ;  /* 0x0098800f53007988 */ /* 0x0041e80008000409 */
[----:B------:R-:W-:Y:S04]  /*14950*/  STS.U16 [R83+UR9+0x1c80], R48 ;  /* 0x001c803053007988 */ /* 0x000fe80008000409 */
[----:B------:R2:W-:Y:S04]  /*14960*/  STS.U16 [R83+UR9+0x9c80], R14 ;  /* 0x009c800e53007988 */ /* 0x0005e80008000409 */
[----:B------:R0:W-:Y:S04]  /*14970*/  STS.U16 [R83+UR9+0x2080], R13 ;  /* 0x0020800d53007988 */ /* 0x0001e80008000409 */
[----:B------:R-:W-:Y:S04]  /*14980*/  STS.U16 [R83+UR9+0xa080], R4 ;  /* 0x00a0800453007988 */ /* 0x000fe80008000409 */
[----:B------:R-:W-:Y:S04]  /*14990*/  STS.U16 [R83+UR9+0x2480], R80 ;  /* 0x0024805053007988 */ /* 0x000fe80008000409 */
[----:B------:R-:W-:Y:S04]  /*149a0*/  STS.U16 [R83+UR9+0xa480], R81 ;  /* 0x00a4805153007988 */ /* 0x000fe80008000409 */
[----:B------:R-:W-:Y:S04]  /*149b0*/  STS.U16 [R83+UR9+0x2880], R6 ;  /* 0x0028800653007988 */ /* 0x000fe80008000409 */
[----:B0-----:R-:W3:Y:S04]  /*149c0*/  LDL.LU R15, [R1+0x384] ;  /* 0x00038400010f7983 */ /* 0x001ee80000300800 */
[----:B------:R4:W-:Y:S04]  /*149d0*/  STS.U16 [R83+UR9+0xa880], R17 ;  /* 0x00a8801153007988 */ /* 0x0009e80008000409 */
[----:B--2---:R-:W2:Y:S04]  /*149e0*/  LDL.LU R14, [R1+0x380] ;  /* 0x00038000010e7983 */ /* 0x004ea80000300800 */
[----:B------:R3:W-:Y:S04]  /*149f0*/  STS.U16 [R83+UR9+0x2c80], R16 ;  /* 0x002c801053007988 */ /* 0x0007e80008000409 */
[----:B------:R-:W2:Y:S04]  /*14a00*/  LDL.LU R13, [R1+0x37c] ;  /* 0x00037c00010d7983 */ /* 0x000ea80000300800 */
[----:B------:R0:W-:Y:S01]  /*14a10*/  STS.U16 [R83+UR9+0xac80], R93 ;  /* 0x00ac805d53007988 */ /* 0x0001e20008000409 */
[----:B----4-:R-:W-:Y:S01]  /*14a20*/  IMAD R17, R7, UR30, RZ ;  /* 0x0000001e07117c24 */ /* 0x010fe2000f8e02ff */
[----:B------:R-:W-:Y:S01]  /*14a30*/  PRMT R43, RZ, 0x7610, R43 ;  /* 0x00007610ff2b7816 */ /* 0x000fe2000000002b */
[----:B---3--:R-:W-:Y:S01]  /*14a40*/  IMAD R16, R10, UR29, RZ ;  /* 0x0000001d0a107c24 */ /* 0x008fe2000f8e02ff */
[----:B------:R-:W3:Y:S01]  /*14a50*/  LDL.LU R80, [R1+0x17cc] ;  /* 0x0017cc0001507983 */ /* 0x000ee20000300800 */
[----:B------:R-:W-:-:S02]  /*14a60*/  PRMT R42, RZ, 0x7610, R42 ;  /* 0x00007610ff2a7816 */ /* 0x000fc4000000002a */
[----:B------:R-:W-:Y:S01]  /*14a70*/  PRMT R41, RZ, 0x7610, R41 ;  /* 0x00007610ff297816 */ /* 0x000fe20000000029 */
[----:B------:R4:W-:Y:S01]  /*14a80*/  STS.U16 [R83+UR9+0x3080], R92 ;  /* 0x0030805c53007988 */ /* 0x0009e20008000409 */
[----:B------:R-:W-:Y:S02]  /*14a90*/  PRMT R40, RZ, 0x7610, R40 ;  /* 0x00007610ff287816 */ /* 0x000fe40000000028 */
[----:B------:R-:W-:Y:S01]  /*14aa0*/  PRMT R39, RZ, 0x7610, R39 ;  /* 0x00007610ff277816 */ /* 0x000fe20000000027 */
[----:B------:R-:W2:Y:S01]  /*14ab0*/  LDL.LU R4, [R1+0x378] ;  /* 0x0003780001047983 */ /* 0x000ea20000300800 */
[----:B0-----:R-:W-:Y:S02]  /*14ac0*/  PRMT R93, RZ, 0x7610, R93 ;  /* 0x00007610ff5d7816 */ /* 0x001fe4000000005d */
[----:B------:R-:W-:Y:S01]  /*14ad0*/  PRMT R38, RZ, 0x7610, R38 ;  /* 0x00007610ff267816 */ /* 0x000fe20000000026 */
[----:B------:R0:W-:Y:S01]  /*14ae0*/  STS.U16 [R83+UR9+0xb080], R89 ;  /* 0x00b0805953007988 */ /* 0x0001e20008000409 */
[----:B------:R-:W-:-:S02]  /*14af0*/  PRMT R67, RZ, 0x7610, R67 ;  /* 0x00007610ff437816 */ /* 0x000fc40000000043 */
[----:B------:R-:W-:Y:S01]  /*14b00*/  PRMT R66, RZ, 0x7610, R66 ;  /* 0x00007610ff427816 */ /* 0x000fe20000000042 */
[----:B------:R-:W2:Y:S01]  /*14b10*/  LDL.LU R81, [R1+0x17c8] ;  /* 0x0017c80001517983 */ /* 0x000ea20000300800 */
[----:B------:R-:W-:Y:S02]  /*14b20*/  PRMT R64, RZ, 0x7610, R64 ;  /* 0x00007610ff407816 */ /* 0x000fe40000000040 */
[----:B------:R-:W-:Y:S01]  /*14b30*/  PRMT R63, RZ, 0x7610, R63 ;  /* 0x00007610ff3f7816 */ /* 0x000fe2000000003f */
[----:B------:R-:W-:Y:S01]  /*14b40*/  STS.U16 [R83+UR9+0x3480], R71 ;  /* 0x0034804753007988 */ /* 0x000fe20008000409 */
[----:B------:R-:W-:Y:S02]  /*14b50*/  PRMT R62, RZ, 0x7610, R62 ;  /* 0x00007610ff3e7816 */ /* 0x000fe4000000003e */
[----:B------:R-:W-:Y:S01]  /*14b60*/  PRMT R61, RZ, 0x7610, R61 ;  /* 0x00007610ff3d7816 */ /* 0x000fe2000000003d */
[----:B------:R-:W2:Y:S01]  /*14b70*/  LDL.LU R6, [R1+0x374] ;  /* 0x0003740001067983 */ /* 0x000ea20000300800 */
[----:B------:R-:W-:-:S02]  /*14b80*/  PRMT R60, RZ, 0x7610, R60 ;  /* 0x00007610ff3c7816 */ /* 0x000fc4000000003c */
[----:B------:R-:W-:Y:S01]  /*14b90*/  PRMT R44, RZ, 0x7610, R44 ;  /* 0x00007610ff2c7816 */ /* 0x000fe2000000002c */
[----:B------:R1:W-:Y:S01]  /*14ba0*/  STS.U16 [R83+UR9+0xb480], R70 ;  /* 0x00b4804653007988 */ /* 0x0003e20008000409 */
[----:B------:R-:W-:Y:S02]  /*14bb0*/  PRMT R37, RZ, 0x7610, R37 ;  /* 0x00007610ff257816 */ /* 0x000fe40000000025 */
[----:B------:R-:W-:Y:S01]  /*14bc0*/  PRMT R36, RZ, 0x7610, R36 ;  /* 0x00007610ff247816 */ /* 0x000fe20000000024 */
[----:B------:R-:W2:Y:S01]  /*14bd0*/  LDL.LU R7, [R1+0x370] ;  /* 0x0003700001077983 */ /* 0x000ea20000300800 */
[----:B------:R-:W-:Y:S01]  /*14be0*/  IMAD R23, R23, UR17, RZ ;  /* 0x0000001117177c24 */ /* 0x000fe2000f8e02ff */
[----:B----4-:R-:W-:Y:S01]  /*14bf0*/  PRMT R92, RZ, 0x7610, R92 ;  /* 0x00007610ff5c7816 */ /* 0x010fe2000000005c */
[----:B------:R-:W-:Y:S01]  /*14c00*/  IMAD R22, R22, UR16, RZ ;  /* 0x0000001016167c24 */ /* 0x000fe2000f8e02ff */
[----:B------:R-:W4:Y:S01]  /*14c10*/  LDL.LU R10, [R1+0x36c] ;  /* 0x00036c00010a7983 */ /* 0x000f220000300800 */
[----:B0-----:R-:W-:Y:S01]  /*14c20*/  PRMT R89, RZ, 0x7610, R89 ;  /* 0x00007610ff597816 */ /* 0x001fe20000000059 */
[----:B------:R-:W-:Y:S01]  /*14c30*/  IMAD R21, R21, UR15, RZ ;  /* 0x0000000f15157c24 */ /* 0x000fe2000f8e02ff */
[----:B-1----:R-:W-:Y:S01]  /*14c40*/  LOP3.LUT R70, R2, 0x20, RZ, 0x3c, !PT ;  /* 0x0000002002467812 */ /* 0x002fe200078e3cff */
[----:B------:R0:W-:Y:S01]  /*14c50*/  STS.U16 [R83+UR9+0x3880], R69 ;  /* 0x0038804553007988 */ /* 0x0001e20008000409 */
[----:B------:R-:W-:Y:S01]  /*14c60*/  IMAD R20, R20, UR13, RZ ;  /* 0x0000000d14147c24 */ /* 0x000fe2000f8e02ff */
[----:B------:R-:W1:Y:S02]  /*14c70*/  LDCU UR30, c[0x0][0x3b0] ;  /* 0x00007600ff1e77ac */ /* 0x000e640008000800 */
[----:B------:R-:W4:Y:S01]  /*14c80*/  LDL.LU R48, [R1+0x364] ;  /* 0x0003640001307983 */ /* 0x000f220000300800 */
[----:B------:R-:W-:Y:S01]  /*14c90*/  IMAD R19, R19, UR19, RZ ;  /* 0x0000001313137c24 */ /* 0x000fe2000f8e02ff */
[----:B------:R-:W1:Y:S02]  /*14ca0*/  LDCU UR29, c[0x0][0x3b0] ;  /* 0x00007600ff1d77ac */ /* 0x000e640008000800 */
[----:B------:R-:W-:Y:S01]  /*14cb0*/  STS.U16 [R83+UR9+0xb880], R68 ;  /* 0x00b8804453007988 */ /* 0x000fe20008000409 */
[----:B0-----:R-:W-:Y:S01]  /*14cc0*/  PRMT R69, RZ, 0x7610, R69 ;  /* 0x00007610ff457816 */ /* 0x001fe20000000045 */
[----:B------:R-:W-:-:S02]  /*14cd0*/  IMAD R18, R18, UR31, RZ ;  /* 0x0000001f12127c24 */ /* 0x000fc4000f8e02ff */
[----:B------:R-:W-:Y:S01]  /*14ce0*/  STL [R1+0x14b8], R2 ;  /* 0x0014b80201007387 */ /* 0x000fe20000100800 */
[----:B---3--:R-:W-:-:S03]  /*14cf0*/  PRMT R80, RZ, 0x7610, R80 ;  /* 0x00007610ff507816 */ /* 0x008fc60000000050 */
[----:B------:R0:W-:Y:S01]  /*14d00*/  STS.U16 [R83+UR9+0x3c80], R82 ;  /* 0x003c805253007988 */ /* 0x0001e20008000409 */
[----:B--2---:R-:W-:-:S03]  /*14d10*/  PRMT R81, RZ, 0x7610, R81 ;  /* 0x00007610ff517816 */ /* 0x004fc60000000051 */
[----:B0-----:R-:W2:Y:S01]  /*14d20*/  LDL.LU R82, [R1+0x17c4] ;  /* 0x0017c40001527983 */ /* 0x001ea20000300800 */
[----:B------:R-:W-:Y:S01]  /*14d30*/  IMAD R4, R4, UR28, RZ ;  /* 0x0000001c04047c24 */ /* 0x000fe2000f8e02ff */
[----:B------:R-:W-:Y:S01]  /*14d40*/  PRMT R68, RZ, 0x7610, R68 ;  /* 0x00007610ff447816 */ /* 0x000fe20000000044 */
[----:B------:R-:W-:Y:S01]  /*14d50*/  IMAD R15, R15, UR24, RZ ;  /* 0x000000180f0f7c24 */ /* 0x000fe2000f8e02ff */
[----:B------:R-:W-:Y:S01]  /*14d60*/  STL [R1+0x1120], R70 ;  /* 0x0011204601007387 */ /* 0x000fe20000100800 */
[----:B------:R-:W-:Y:S01]  /*14d70*/  PRMT R71, RZ, 0x7610, R71 ;  /* 0x00007610ff477816 */ /* 0x000fe20000000047 */
[----:B------:R-:W-:Y:S01]  /*14d80*/  IMAD R14, R14, UR25, RZ ;  /* 0x000000190e0e7c24 */ /* 0x000fe2000f8e02ff */
[----:B------:R-:W0:Y:S01]  /*14d90*/  LDCU UR15, c[0x0][0x3b0] ;  /* 0x00007600ff0f77ac */ /* 0x000e220008000800 */
[----:B------:R3:W-:Y:S01]  /*14da0*/  STS.U16 [R83+UR9+0xbc80], R84 ;  /* 0x00bc805453007988 */ /* 0x0007e20008000409 */
[----:B------:R-:W-:Y:S02]  /*14db0*/  IMAD R6, R6, UR27, RZ ;  /* 0x0000001b06067c24 */ /* 0x000fe4000f8e02ff */
[----:B------:R-:W-:Y:S01]  /*14dc0*/  IMAD R13, R13, UR33, RZ ;  /* 0x000000210d0d7c24 */ /* 0x000fe2000f8e02ff */
[----:B------:R0:W-:Y:S01]  /*14dd0*/  STS.U16 [R70+UR9+0x100], R85 ;  /* 0x0001005546007988 */ /* 0x0001e20008000409 */
[----:B------:R-:W1:Y:S03]  /*14de0*/  LDCU UR13, c[0x0][0x3b0] ;  /* 0x00007600ff0d77ac */ /* 0x000e660008000800 */
[----:B------:R0:W-:Y:S01]  /*14df0*/  STS.U16 [R70+UR9+0x8100], R86 ;  /* 0x0081005646007988 */ /* 0x0001e20008000409 */
[----:B------:R-:W-:Y:S01]  /*14e00*/  IMAD R7, R7, UR26, RZ ;  /* 0x0000001a07077c24 */ /* 0x000fe2000f8e02ff */
[----:B------:R-:W1:Y:S02]  /*14e10*/  LDCU UR17, c[0x0][0x3b0] ;  /* 0x00007600ff1177ac */ /* 0x000e640008000800 */
[----:B---3--:R-:W3:Y:S01]  /*14e20*/  LDL.LU R83, [R1+0x17c0] ;  /* 0x0017c00001537983 */ /* 0x008ee20000300800 */
[----:B----4-:R-:W-:Y:S01]  /*14e30*/  IMAD R10, R10, UR7, RZ ;  /* 0x000000070a0a7c24 */ /* 0x010fe2000f8e02ff */
[----:B------:R-:W4:Y:S02]  /*14e40*/  LDCU UR16, c[0x0][0x3b0] ;  /* 0x00007600ff1077ac */ /* 0x000f240008000800 */
[----:B------:R-:W2:Y:S01]  /*14e50*/  LDL.LU R84, [R1+0x17bc] ;  /* 0x0017bc0001547983 */ /* 0x000ea20000300800 */
[----:B------:R-:W-:-:S03]  /*14e60*/  IMAD R48, R48, UR39, RZ ;  /* 0x0000002730307c24 */ /* 0x000fc6000f8e02ff */
[----:B0-----:R-:W2:Y:S01]  /*14e70*/  LDL.LU R85, [R1+0x17b8] ;  /* 0x0017b80001557983 */ /* 0x001ea20000300800 */
[----:B------:R-:W-:Y:S01]  /*14e80*/  PRMT R2, RZ, 0x7610, R2 ;  /* 0x00007610ff027816 */ /* 0x000fe20000000002 */
[----:B------:R-:W0:Y:S02]  /*14e90*/  LDCU UR24, c[0x0][0x3b0] ;  /* 0x00007600ff1877ac */ /* 0x000e240008000800 */
[----:B------:R-:W2:Y:S01]  /*14ea0*/  LDL.LU R86, [R1+0x17b4] ;  /* 0x0017b40001567983 */ /* 0x000ea20000300800 */
[----:B------:R-:W0:Y:S03]  /*14eb0*/  LDCU UR7, c[0x0][0x3b0] ;  /* 0x00007600ff0777ac */ /* 0x000e260008000800 */
[----:B------:R1:W-:Y:S01]  /*14ec0*/  STS.U16 [R70+UR9+0x500], R87 ;  /* 0x0005005746007988 */ /* 0x0003e20008000409 */
[----:B------:R-:W0:Y:S03]  /*14ed0*/  LDCU UR25, c[0x0][0x3b0] ;  /* 0x00007600ff1977ac */ /* 0x000e260008000800 */
[----:B------:R4:W-:Y:S01]  /*14ee0*/  STS.U16 [R70+UR9+0x8500], R12 ;  /* 0x0085000c46007988 */ /* 0x0009e20008000409 */
[----:B------:R-:W0:Y:S03]  /*14ef0*/  LDCU UR39, c[0x0][0x3b0] ;  /* 0x00007600ff2777ac */ /* 0x000e260008000800 */
[----:B------:R4:W-:Y:S01]  /*14f00*/  STS.U16 [R70+UR9+0x900], R11 ;  /* 0x0009000b46007988 */ /* 0x0009e20008000409 */
[----:B------:R-:W0:Y:S03]  /*14f10*/  LDCU UR19, c[0x0][0x3b0] ;  /* 0x00007600ff1377ac */ /* 0x000e260008000800 */
[----:B-1----:R-:W2:Y:S01]  /*14f20*/  LDL.LU R87, [R1+0x17b0] ;  /* 0x0017b00001577983 */ /* 0x002ea20000300800 */
[----:B------:R-:W1:Y:S03]  /*14f30*/  LDCU UR33, c[0x0][0x3b0] ;  /* 0x00007600ff2177ac */ /* 0x000e660008000800 */
[----:B----4-:R-:W4:Y:S01]  /*14f40*/  LDL.LU R12, [R1+0x17ac] ;  /* 0x0017ac00010c7983 */ /* 0x010f220000300800 */
[----:B------:R-:W0:Y:S03]  /*14f50*/  LDCU UR28, c[0x0][0x3b0] ;  /* 0x00007600ff1c77ac */ /* 0x000e260008000800 */
[----:B------:R-:W2:Y:S01]  /*14f60*/  LDL.LU R11, [R1+0x17a8] ;  /* 0x0017a800010b7983 */ /* 0x000ea20000300800 */
[----:B------:R-:W0:Y:S03]  /*14f70*/  LDCU UR27, c[0x0][0x3b0] ;  /* 0x00007600ff1b77ac */ /* 0x000e260008000800 */
[----:B------:R1:W-:Y:S01]  /*14f80*/  STS.U16 [R70+UR9+0x8900], R88 ;  /* 0x0089005846007988 */ /* 0x0003e20008000409 */
[----:B------:R-:W0:Y:S03]  /*14f90*/  LDCU UR31, c[0x0][0x3b0] ;  /* 0x00007600ff1f77ac */ /* 0x000e260008000800 */
[----:B------:R1:W-:Y:S01]  /*14fa0*/  STS.U16 [R70+UR9+0xd00], R0 ;  /* 0x000d000046007988 */ /* 0x0003e20008000409 */
[----:B------:R-:W0:Y:S03]  /*14fb0*/  LDCU UR26, c[0x0][0x3b0] ;  /* 0x00007600ff1a77ac */ /* 0x000e260008000800 */
[----:B-1----:R-:W2:Y:S04]  /*14fc0*/  LDL.LU R88, [R1+0x17a4] ;  /* 0x0017a40001587983 */ /* 0x002ea80000300800 */
[----:B------:R-:W2:Y:S04]  /*14fd0*/  LDL.LU R0, [R1+0x17a0] ;  /* 0x0017a00001007983 */ /* 0x000ea80000300800 */
[----:B------:R-:W-:Y:S01]  /*14fe0*/  STL [R1+0x14bc], R70 ;  /* 0x0014bc4601007387 */ /* 0x000fe20000100800 */
[----:B--2---:R-:W-:-:S05]  /*14ff0*/  PRMT R0, RZ, 0x7610, R0 ;  /* 0x00007610ff007816 */ /* 0x004fca0000000000 */
[----:B------:R1:W-:Y:S04]  /*15000*/  STL.S16 [R1+0x874], R0 ;  /* 0x0008740001007387 */ /* 0x0003e80000100600 */
[----:B-1----:R-:W2:Y:S02]  /*15010*/  LDL.LU R0, [R1+0x179c] ;  /* 0x00179c0001007983 */ /* 0x002ea40000300800 */
        /* <DEDUP_REMOVED lines=107> */
[----:B-1----:R-:W2:Y:S01]  /*156d0*/  LDL.LU R0, [R1+0x170c] ;  /* 0x00170c0001007983 */ /* 0x002ea20000300800 */
[----:B------:R-:W-:Y:S02]  /*156e0*/  PRMT R87, RZ, 0x7610, R87 ;  /* 0x00007610ff577816 */ /* 0x000fe40000000057 */
[----:B------:R-:W-:Y:S02]  /*156f0*/  PRMT R86, RZ, 0x7610, R86 ;  /* 0x00007610ff567816 */ /* 0x000fe40000000056 */
[----:B------:R-:W-:Y:S02]  /*15700*/  PRMT R85, RZ, 0x7610, R85 ;  /* 0x00007610ff557816 */ /* 0x000fe40000000055 */
[----:B------:R-:W-:-:S02]  /*15710*/  PRMT R84, RZ, 0x7610, R84 ;  /* 0x00007610ff547816 */ /* 0x000fc40000000054 */
[----:B---3--:R-:W-:Y:S02]  /*15720*/  PRMT R83, RZ, 0x7610, R83 ;  /* 0x00007610ff537816 */ /* 0x008fe40000000053 */
[----:B------:R-:W-:Y:S02]  /*15730*/  PRMT R82, RZ, 0x7610, R82 ;  /* 0x00007610ff527816 */ /* 0x000fe40000000052 */
[----:B--2---:R-:W-:-:S05]  /*15740*/  PRMT R0, RZ, 0x7610, R0 ;  /* 0x00007610ff007816 */ /* 0x004fca0000000000 */
[----:B------:R1:W-:Y:S04]  /*15750*/  STL.S16 [R1+0x900], R0 ;  /* 0x0009000001007387 */ /* 0x0003e80000100600 */
[----:B-1----:R-:W2:Y:S04]  /*15760*/  LDL.LU R0, [R1+0x1708] ;  /* 0x0017080001007983 */ /* 0x002ea80000300800 */
[----:B------:R-:W-:Y:S04]  /*15770*/  STL.S16 [R1+0x93c], R93 ;  /* 0x00093c5d01007387 */ /* 0x000fe80000100600 */
        /* <DEDUP_REMOVED lines=13> */
[----:B------:R1:W-:Y:S04]  /*15850*/  STL.S16 [R1+0x884], R56 ;  /* 0x0008843801007387 */ /* 0x0003e80000100600 */
        /* <DEDUP_REMOVED lines=9> */
[----:B------:R-:W-:Y:S01]  /*158f0*/  STL.S16 [R1+0x878], R45 ;  /* 0x0008782d01007387 */ /* 0x000fe20000100600 */
[----:B-1----:R-:W-:-:S03]  /*15900*/  IMAD.WIDE R56, R4, 0x2, R8 ;  /* 0x0000000204387825 */ /* 0x002fc600078e0208 */
[----:B------:R-:W-:Y:S04]  /*15910*/  STL.S16 [R1+0x8b4], R43 ;  /* 0x0008b42b01007387 */ /* 0x000fe80000100600 */
[----:B------:R-:W-:Y:S01]  /*15920*/  STL.S16 [R1+0x8b0], R42 ;  /* 0x0008b02a01007387 */ /* 0x000fe20000100600 */
[----:B---3--:R-:W-:-:S03]  /*15930*/  IMAD.WIDE R46, R5, 0x2, R90 ;  /* 0x00000002052e7825 */ /* 0x008fc600078e025a */
[----:B------:R-:W-:Y:S04]  /*15940*/  STL.S16 [R1+0x8ec], R41 ;  /* 0x0008ec2901007387 */ /* 0x000fe80000100600 */
[----:B------:R1:W-:Y:S01]  /*15950*/  STL.S16 [R1+0x8e8], R40 ;  /* 0x0008e82801007387 */ /* 0x0003e20000100600 */
[----:B------:R-:W-:-:S03]  /*15960*/  IMAD.WIDE R54, R4, 0x2, R90 ;  /* 0x0000000204367825 */ /* 0x000fc600078e025a */
[----:B------:R-:W-:Y:S01]  /*15970*/  STL [R1+0x1568], R73 ;  /* 0x0015684901007387 */ /* 0x000fe20000100800 */
[----:B------:R-:W-:-:S03]  /*15980*/  IMAD.WIDE R50, R7, 0x2, R8 ;  /* 0x0000000207327825 */ /* 0x000fc600078e0208 */
[----:B------:R-:W-:Y:S01]  /*15990*/  STL.S16 [R1+0x83c], R39 ;  /* 0x00083c2701007387 */ /* 0x000fe20000100600 */
[----:B-1----:R-:W-:-:S03]  /*159a0*/  IMAD.WIDE R40, R6, 0x2, R8 ;  /* 0x0000000206287825 */ /* 0x002fc600078e0208 */
[----:B------:R1:W-:Y:S01]  /*159b0*/  STL.S16 [R1+0x838], R38 ;  /* 0x0008382601007387 */ /* 0x0003e20000100600 */
[----:B------:R-:W-:-:S03]  /*159c0*/  IMAD.WIDE R52, R6, 0x2, R90 ;  /* 0x0000000206347825 */ /* 0x000fc600078e025a */
[----:B------:R-:W-:Y:S04]  /*159d0*/  STL.64 [R1+0x480], R56 ;  /* 0x0004803801007387 */ /* 0x000fe80000100a00 */
[----:B------:R-:W-:Y:S01]  /*159e0*/  STL.64 [R1+0x400], R40 ;  /* 0x0004002801007387 */ /* 0x000fe20000100a00 */
[----:B------:R-:W-:-:S03]  /*159f0*/  IMAD.WIDE R42, R10, 0x2, R8 ;  /* 0x000000020a2a7825 */ /* 0x000fc600078e0208 */
[----:B------:R3:W-:Y:S04]  /*15a00*/  STL.64 [R1+0x4f8], R46 ;  /* 0x0004f82e01007387 */ /* 0x0007e80000100a00 */
[----:B------:R3:W2:Y:S04]  /*15a10*/  @P1 LDG.E.U16 R69, desc[UR10][R46.64] ;  /* 0x0000000a2e451981 */ /* 0x0006a8000c1e1500 */
[----:B------:R-:W2:Y:S01]  /*15a20*/  @P0 LDG.E.U16 R68, desc[UR10][R56.64] ;  /* 0x0000000a38440981 */ /* 0x000ea2000c1e1500 */
[----:B-1----:R-:W-:-:S03]  /*15a30*/  IMAD.WIDE R38, R48, 0x2, R8 ;  /* 0x0000000230267825 */ /* 0x002fc600078e0208 */
[----:B------:R-:W2:Y:S01]  /*15a40*/  @P1 LDG.E.U16 R67, desc[UR10][R54.64] ;  /* 0x0000000a36431981 */ /* 0x000ea2000c1e1500 */
[----:B---3--:R-:W-:-:S03]  /*15a50*/  IMAD.WIDE R46, R7, 0x2, R90 ;  /* 0x00000002072e7825 */ /* 0x008fc600078e025a */
[----:B------:R1:W3:Y:S04]  /*15a60*/  @P0 LDG.E.U16 R66, desc[UR10][R40.64] ;  /* 0x0000000a28420981 */ /* 0x0002e8000c1e1500 */
[----:B------:R-:W3:Y:S04]  /*15a70*/  @P1 LDG.E.U16 R65, desc[UR10][R52.64] ;  /* 0x0000000a34411981 */ /* 0x000ee8000c1e1500 */
[----:B------:R-:W3:Y:S01]  /*15a80*/  @P0 LDG.E.U16 R64, desc[UR10][R50.64] ;  /* 0x0000000a32400981 */ /* 0x000ee2000c1e1500 */
[----:B-1----:R-:W-:-:S03]  /*15a90*/  IMAD.WIDE R40, R10, 0x2, R90 ;  /* 0x000000020a287825 */ /* 0x002fc600078e025a */
[----:B------:R-:W3:Y:S04]  /*15aa0*/  @P1 LDG.E.U16 R63, desc[UR10][R46.64] ;  /* 0x0000000a2e3f1981 */ /* 0x000ee8000c1e1500 */
[----:B------:R-:W3:Y:S04]  /*15ab0*/  @P0 LDG.E.U16 R62, desc[UR10][R42.64] ;  /* 0x0000000a2a3e0981 */ /* 0x000ee8000c1e1500 */
[----:B------:R-:W3:Y:S04]  /*15ac0*/  @P1 LDG.E.U16 R61, desc[UR10][R40.64] ;  /* 0x0000000a283d1981 */ /* 0x000ee8000c1e1500 */
[----:B------:R-:W3:Y:S04]  /*15ad0*/  @P0 LDG.E.U16 R60, desc[UR10][R38.64] ;  /* 0x0000000a263c0981 */ /* 0x000ee8000c1e1500 */
[----:B------:R-:W-:Y:S04]  /*15ae0*/  STL.64 [R1+0x380], R50 ;  /* 0x0003803201007387 */ /* 0x000fe80000100a00 */
[----:B------:R-:W-:Y:S04]  /*15af0*/  STL.64 [R1+0x300], R42 ;  /* 0x0003002a01007387 */ /* 0x000fe80000100a00 */
[----:B------:R-:W-:Y:S04]  /*15b00*/  STL.64 [R1+0x478], R54 ;  /* 0x0004783601007387 */ /* 0x000fe80000100a00 */
[----:B------:R-:W-:Y:S04]  /*15b10*/  STL.64 [R1+0x280], R38 ;  /* 0x0002802601007387 */ /* 0x000fe80000100a00 */
[----:B------:R-:W-:Y:S01]  /*15b20*/  STL.64 [R1+0x3f8], R52 ;  /* 0x0003f83401007387 */ /* 0x000fe20000100a00 */
[----:B----4-:R-:W-:-:S02]  /*15b30*/  PRMT R12, RZ, 0x7610, R12 ;  /* 0x00007610ff0c7816 */ /* 0x010fc4000000000c */
[----:B------:R-:W-:Y:S01]  /*15b40*/  PRMT R11, RZ, 0x7610, R11 ;  /* 0x00007610ff0b7816 */ /* 0x000fe2000000000b */
[----:B--2---:R-:W-:Y:S04]  /*15b50*/  STL.64 [R1+0x14c0], R68 ;  /* 0x0014c04401007387 */ /* 0x004fe80000100a00 */
[----:B------:R-:W-:Y:S04]  /*15b60*/  STL.64 [R1+0x378], R46 ;  /* 0x0003782e01007387 */ /* 0x000fe80000100a00 */
[----:B---3--:R-:W-:Y:S04]  /*15b70*/  STL.64 [R1+0x14c8], R66 ;  /* 0x0014c84201007387 */ /* 0x008fe80000100a00 */
[----:B------:R-:W-:Y:S04]  /*15b80*/  STL.64 [R1+0x14d0], R64 ;  /* 0x0014d04001007387 */ /* 0x000fe80000100a00 */
[----:B------:R-:W-:Y:S04]  /*15b90*/  STL.64 [R1+0x2f8], R40 ;  /* 0x0002f82801007387 */ /* 0x000fe80000100a00 */
[----:B------:R1:W-:Y:S04]  /*15ba0*/  STL [R1+0x14d8], R63 ;  /* 0x0014d83f01007387 */ /* 0x0003e80000100800 */
[----:B------:R2:W-:Y:S04]  /*15bb0*/  STL [R1+0x14e8], R62 ;  /* 0x0014e83e01007387 */ /* 0x0005e80000100800 */
[----:B------:R-:W-:Y:S01]  /*15bc0*/  STL.S16 [R1+0x7ec], R44 ;  /* 0x0007ec2c01007387 */ /* 0x000fe20000100600 */
[----:B-1----:R-:W-:-:S03]  /*15bd0*/  PRMT R63, RZ, 0x7610, R63 ;  /* 0x00007610ff3f7816 */ /* 0x002fc6000000003f */
[----:B------:R-:W-:Y:S01]  /*15be0*/  STL.64 [R1+0x14e0], R60 ;  /* 0x0014e03c01007387 */ /* 0x000fe20000100a00 */
[----:B--2---:R-:W-:-:S03]  /*15bf0*/  PRMT R62, RZ, 0x7610, R62 ;  /* 0x00007610ff3e7816 */ /* 0x004fc6000000003e */
[----:B------:R-:W-:Y:S04]  /*15c00*/  STL.S16 [R1+0x7e8], R37 ;  /* 0x0007e82501007387 */ /* 0x000fe80000100600 */
[----:B------:R-:W-:Y:S04]  /*15c10*/  STL.S16 [R1+0x804], R36 ;  /* 0x0008042401007387 */ /* 0x000fe80000100600 */
[----:B------:R-:W-:Y:S04]  /*15c20*/  STL.64 [R1+0x1518], R62 ;  /* 0x0015183e01007387 */ /* 0x000fe80000100a00 */
[----:B------:R-:W-:Y:S04]  /*15c30*/  STL.S16 [R1+0x81c], R35 ;  /* 0x00081c2301007387 */ /* 0x000fe80000100600 */
[----:B------:R-:W-:Y:S04]  /*15c40*/  STL [R1+0x1640], R74 ;  /* 0x0016404a01007387 */ /* 0x000fe80000100800 */
[----:B------:R1:W-:Y:S02]  /*15c50*/  STL [R1+0x1578], R75 ;  /* 0x0015784b01007387 */ /* 0x0003e40000100800 */
[----:B-1----:R-:W-:-:S05]  /*15c60*/  PRMT R75, RZ, 0x7610, R75 ;  /* 0x00007610ff4b7816 */ /* 0x002fca000000004b */
[----:B------:R-:W-:Y:S04]  /*15c70*/  STL [R1+0x162c], R75 ;  /* 0x00162c4b01007387 */ /* 0x000fe80000100800 */
[----:B------:R-:W-:Y:S04]  /*15c80*/  STL.S16 [R1+0x7d0], R34 ;  /* 0x0007d02201007387 */ /* 0x000fe80000100600 */
[----:B------:R-:W-:Y:S04]  /*15c90*/  STL.64 [R1+0x1558], R2 ;  /* 0x0015580201007387 */ /* 0x000fe80000100a00 */
[----:B------:R-:W-:Y:S04]  /*15ca0*/  STL.S16 [R1+0x7e4], R33 ;  /* 0x0007e42101007387 */ /* 0x000fe80000100600 */
[----:B------:R-:W-:Y:S04]  /*15cb0*/  STL.S16 [R1+0x7fc], R32 ;  /* 0x0007fc2001007387 */ /* 0x000fe80000100600 */
[----:B------:R-:W2:Y:S04]  /*15cc0*/  LDL.LU R85, [R1+0x4d0] ;  /* 0x0004d00001557983 */ /* 0x000ea80000300800 */
[----:B------:R1:W-:Y:S04]  /*15cd0*/  STL.S16 [R1+0x7f8], R12 ;  /* 0x0007f80c01007387 */ /* 0x0003e80000100600 */
[----:B------:R-:W3:Y:S04]  /*15ce0*/  LDL.LU R86, [R1+0x4cc] ;  /* 0x0004cc0001567983 */ /* 0x000ee80000300800 */
[----:B------:R4:W-:Y:S04]  /*15cf0*/  STL.S16 [R1+0x814], R11 ;  /* 0x0008140b01007387 */ /* 0x0009e80000100600 */
[----:B------:R-:W2:Y:S04]  /*15d00*/  LDL.LU R87, [R1+0x4c8] ;  /* 0x0004c80001577983 */ /* 0x000ea80000300800 */
[----:B-1----:R-:W2:Y:S04]  /*15d10*/  LDL.LU R12, [R1+0x4c4] ;  /* 0x0004c400010c7983 */ /* 0x002ea80000300800 */
[----:B----4-:R-:W4:Y:S01]  /*15d20*/  LDL.LU R11, [R1+0x4c0] ;  /* 0x0004c000010b7983 */ /* 0x010f220000300800 */
[----:B------:R-:W-:-:S02]  /*15d30*/  PRMT R73, RZ, 0x7610, R73 ;  /* 0x00007610ff497816 */ /* 0x000fc40000000049 */
[----:B------:R-:W-:Y:S01]  /*15d40*/  PRMT R0, RZ, 0x7610, R0 ;  /* 0x00007610ff007816 */ /* 0x000fe20000000000 */
[----:B------:R-:W-:Y:S01]  /*15d50*/  STL [R1+0x1650], R76 ;  /* 0x0016504c01007387 */ /* 0x000fe20000100800 */
[----:B------:R-:W-:Y:S02]  /*15d60*/  PRMT R10, RZ, 0x7610, R10 ;  /* 0x00007610ff0a7816 */ /* 0x000fe4000000000a */
[----:B------:R-:W-:Y:S01]  /*15d70*/  PRMT R7, RZ, 0x7610, R7 ;  /* 0x00007610ff077816 */ /* 0x000fe20000000007 */
[----:B------:R-:W-:Y:S01]  /*15d80*/  STL [R1+0x1590], R77 ;  /* 0x0015904d01007387 */ /* 0x000fe20000100800 */
[----:B------:R-:W-:Y:S02]  /*15d90*/  PRMT R6, RZ, 0x7610, R6 ;  /* 0x00007610ff067816 */ /* 0x000fe40000000006 */
[----:B------:R-:W-:Y:S01]  /*15da0*/  PRMT R5, RZ, 0x7610, R5 ;  /* 0x00007610ff057816 */ /* 0x000fe20000000005 */
[----:B------:R1:W-:Y:S01]  /*15db0*/  STL [R1+0x1628], R73 ;  /* 0x0016284901007387 */ /* 0x0003e20000100800 */
[----:B------:R-:W-:-:S03]  /*15dc0*/  PRMT R75, RZ, 0x7610, R75 ;  /* 0x00007610ff4b7816 */ /* 0x000fc6000000004b */
[----:B------:R-:W-:Y:S01]  /*15dd0*/  STL.S16 [R1+0x7b4], R31 ;  /* 0x0007b41f01007387 */ /* 0x000fe20000100600 */
[----:B------:R-:W-:-:S03]  /*15de0*/  PRMT R4, RZ, 0x7610, R4 ;  /* 0x00007610ff047816 */ /* 0x000fc60000000004 */
[----:B------:R0:W-:Y:S01]  /*15df0*/  STL [R1+0x15a4], R0 ;  /* 0x0015a40001007387 */ /* 0x0001e20000100800 */
[----:B------:R-:W-:-:S03]  /*15e00*/  PRMT R70, RZ, 0x7610, R70 ;  /* 0x00007610ff467816 */ /* 0x000fc60000000046 */
[----:B------:R-:W-:Y:S01]  /*15e10*/  STL.S16 [R1+0x7c8], R10 ;  /* 0x0007c80a01007387 */ /* 0x000fe20000100600 */
[----:B-1----:R-:W-:-:S03]  /*15e20*/  PRMT R73, RZ, 0x7610, R73 ;  /* 0x00007610ff497816 */ /* 0x002fc60000000049 */
[----:B------:R-:W-:Y:S04]  /*15e30*/  STL.S16 [R1+0x7dc], R7 ;  /* 0x0007dc0701007387 */ /* 0x000fe80000100600 */
[----:B------:R-:W-:Y:S01]  /*15e40*/  STL.S16 [R1+0x7d8], R6 ;  /* 0x0007d80601007387 */ /* 0x000fe20000100600 */
[----:B0-----:R-:W-:-:S03]  /*15e50*/  PRMT R0, RZ, 0x7610, R0 ;  /* 0x00007610ff007816 */ /* 0x001fc60000000000 */
[----:B------:R-:W-:Y:S04]  /*15e60*/  STL.S16 [R1+0x7f4], R5 ;  /* 0x0007f40501007387 */ /* 0x000fe80000100600 */
[----:B------:R-:W-:Y:S04]  /*15e70*/  STL [R1+0x1660], R75 ;  /* 0x0016604b01007387 */ /* 0x000fe80000100800 */
[----:B------:R-:W-:Y:S01]  /*15e80*/  STL.S16 [R1+0x7f0], R4 ;  /* 0x0007f00401007387 */ /* 0x000fe20000100600 */
[----:B------:R-:W-:-:S03]  /*15e90*/  PRMT R3, RZ, 0x7610, R3 ;  /* 0x00007610ff037816 */ /* 0x000fc60000000003 */
[----:B------:R-:W-:Y:S01]  /*15ea0*/  STL.64 [R1+0x14f0], R70 ;  /* 0x0014f04601007387 */ /* 0x000fe20000100a00 */
[----:B------:R-:W-:-:S03]  /*15eb0*/  PRMT R2, RZ, 0x7610, R2 ;  /* 0x00007610ff027816 */ /* 0x000fc60000000002 */
[----:B------:R-:W-:Y:S04]  /*15ec0*/  STL [R1+0x1670], R78 ;  /* 0x0016704e01007387 */ /* 0x000fe80000100800 */
[----:B------:R-:W-:Y:S04]  /*15ed0*/  STL [R1+0x15b0], R79 ;  /* 0x0015b04f01007387 */ /* 0x000fe80000100800 */
[----:B------:R-:W-:Y:S04]  /*15ee0*/  STL.64 [R1+0x1680], R72 ;  /* 0x0016804801007387 */ /* 0x000fe80000100a00 */
[----:B------:R0:W-:Y:S04]  /*15ef0*/  STL [R1+0x1688], R0 ;  /* 0x0016880001007387 */ /* 0x0001e80000100800 */
[----:B------:R-:W-:Y:S01]  /*15f00*/  STL.S16 [R1+0x7c0], R3 ;  /* 0x0007c00301007387 */ /* 0x000fe20000100600 */
[----:B0-----:R-:W-:-:S03]  /*15f10*/  PRMT R0, RZ, 0x7610, R0 ;  /* 0x00007610ff007816 */ /* 0x001fc60000000000 */
[----:B------:R0:W-:Y:S04]  /*15f20*/  STL.S16 [R1+0x7bc], R2 ;  /* 0x0007bc0201007387 */ /* 0x0001e80000100600 */
[----:B------:R-:W-:Y:S01]  /*15f30*/  STL.S16 [R1+0x7d4], R0 ;  /* 0x0007d40001007387 */ /* 0x000fe20000100600 */
[----:B--2---:R-:W-:Y:S02]  /*15f40*/  IMAD R7, R12, UR72, RZ ;  /* 0x000000480c077c24 */ /* 0x004fe4000f8e02ff */
[----:B----4-:R-:W-:Y:S02]  /*15f50*/  IMAD R10, R11, UR71, RZ ;  /* 0x000000470b0a7c24 */ /* 0x010fe4000f8e02ff */
[----:B------:R-:W2:Y:S04]  /*15f60*/  LDL.LU R11, [R1+0x4bc] ;  /* 0x0004bc00010b7983 */ /* 0x000ea80000300800 */
        /* <DEDUP_REMOVED lines=24> */
[----:B------:R-:W4:Y:S01]  /*160f0*/  LDL.LU R82, [R1+0x428] ;  /* 0x0004280001527983 */ /* 0x000f220000300800 */
[----:B------:R-:W-:Y:S01]  /*16100*/  IMAD R4, R85, UR32, RZ ;  /* 0x0000002055047c24 */ /* 0x000fe2000f8e02ff */
[----:B------:R-:W-:Y:S01]  /*16110*/  PRMT R88, RZ, 0x7610, R88 ;  /* 0x00007610ff587816 */ /* 0x000fe20000000058 */
[----:B---3--:R-:W-:Y:S01]  /*16120*/  IMAD R5, R86, UR74, RZ ;  /* 0x0000004a56057c24 */ /* 0x008fe2000f8e02ff */
[----:B------:R-:W3:Y:S01]  /*16130*/  LDL.LU R83, [R1+0x3f4] ;  /* 0x0003f40001537983 */ /* 0x000ee20000300800 */
[----:B------:R-:W-:Y:S01]  /*16140*/  IMAD R6, R87, UR73, RZ ;  /* 0x0000004957067c24 */ /* 0x000fe2000f8e02ff */
[----:B------:R-:W1:Y:S02]  /*16150*/  LDCU UR32, c[0x0][0x3b0] ;  /* 0x00007600ff2077ac */ /* 0x000e640008000800 */
[----:B------:R-:W3:Y:S04]  /*16160*/  LDL.LU R84, [R1+0x3f0] ;  /* 0x0003f00001547983 */ /* 0x000ee80000300800 */
[----:B------:R-:W3:Y:S04]  /*16170*/  LDL.LU R85, [R1+0x3ec] ;  /* 0x0003ec0001557983 */ /* 0x000ee80000300800 */
[----:B------:R-:W3:Y:S04]  /*16180*/  LDL.LU R86, [R1+0x3e8] ;  /* 0x0003e80001567983 */ /* 0x000ee80000300800 */
[----:B------:R-:W3:Y:S01]  /*16190*/  LDL.LU R87, [R1+0x3e4] ;  /* 0x0003e40001577983 */ /* 0x000ee20000300800 */
[----:B------:R-:W-:-:S04]  /*161a0*/  IMAD.WIDE R60, R30, 0x2, R8 ;  /* 0x000000021e3c7825 */ /* 0x000fc800078e0208 */
[--C-:B0-----:R-:W-:Y:S01]  /*161b0*/  IMAD.WIDE R2, R29, 0x2, R8.reuse ;  /* 0x000000021d027825 */ /* 0x101fe200078e0208 */
[----:B------:R0:W-:Y:S03]  /*161c0*/  STL.64 [R1+0x670], R60 ;  /* 0x0006703c01007387 */ /* 0x0001e60000100a00 */
[--C-:B------:R-:W-:Y:S01]  /*161d0*/  IMAD.WIDE R62, R28, 0x2, R8.reuse ;  /* 0x000000021c3e7825 */ /* 0x100fe200078e0208 */
[----:B------:R1:W-:Y:S04]  /*161e0*/  STL.64 [R1+0x660], R2 ;  /* 0x0006600201007387 */ /* 0x0003e80000100a00 */
[----:B------:R1:W-:Y:S01]  /*161f0*/  STL.64 [R1+0x650], R62 ;  /* 0x0006503e01007387 */ /* 0x0003e20000100a00 */
[----:B0-----:R-:W-:-:S04]  /*16200*/  IMAD.WIDE R60, R27, 0x2, R8 ;  /* 0x000000021b3c7825 */ /* 0x001fc800078e0208 */
[--C-:B-1----:R-:W-:Y:S01]  /*16210*/  IMAD.WIDE R2, R26, 0x2, R8.reuse ;  /* 0x000000021a027825 */ /* 0x102fe200078e0208 */
        /* <DEDUP_REMOVED lines=35> */
[----:B-1----:R-:W-:Y:S01]  /*16450*/  IMAD.WIDE R2, R10, 0x2, R8 ;  /* 0x000000020a027825 */ /* 0x002fe200078e0208 */
[----:B------:R0:W-:Y:S04]  /*16460*/  STL.64 [R1+0x460], R60 ;  /* 0x0004603c01007387 */ /* 0x0001e80000100a00 */
[----:B------:R1:W-:Y:S01]  /*16470*/  STL.64 [R1+0x450], R2 ;  /* 0x0004500201007387 */ /* 0x0003e20000100a00 */
[----:B--2---:R-:W-:Y:S02]  /*16480*/  IMAD R11, R11, UR70, RZ ;  /* 0x000000460b0b7c24 */ /* 0x004fe4000f8e02ff */
[----:B----4-:R-:W-:Y:S02]  /*16490*/  IMAD R12, R12, UR69, RZ ;  /* 0x000000450c0c7c24 */ /* 0x010fe4000f8e02ff */
[----:B------:R-:W-:-:S02]  /*164a0*/  IMAD R31, R31, UR68, RZ ;  /* 0x000000441f1f7c24 */ /* 0x000fc4000f8e02ff */
[----:B------:R-:W-:-:S04]  /*164b0*/  IMAD.WIDE R62, R12, 0x2, R8 ;  /* 0x000000020c3e7825 */ /* 0x000fc800078e0208 */
[----:B------:R-:W-:Y:S02]  /*164c0*/  IMAD R32, R32, UR67, RZ ;  /* 0x0000004320207c24 */ /* 0x000fe4000f8e02ff */
[--C-:B------:R-:W-:Y:S01]  /*164d0*/  IMAD.WIDE R72, R11, 0x2, R8.reuse ;  /* 0x000000020b487825 */ /* 0x100fe200078e0208 */
[----:B------:R2:W-:Y:S03]  /*164e0*/  STL.64 [R1+0x430], R62 ;  /* 0x0004303e01007387 */ /* 0x0005e60000100a00 */
[----:B0-----:R-:W-:Y:S01]  /*164f0*/  IMAD.WIDE R60, R31, 0x2, R8 ;  /* 0x000000021f3c7825 */ /* 0x001fe200078e0208 */
[----:B------:R-:W-:Y:S03]  /*16500*/  STL.64 [R1+0x440], R72 ;  /* 0x0004404801007387 */ /* 0x000fe60000100a00 */
[----:B------:R-:W-:-:S02]  /*16510*/  IMAD R33, R33, UR66, RZ ;  /* 0x0000004221217c24 */ /* 0x000fc4000f8e02ff */
[----:B------:R-:W-:Y:S02]  /*16520*/  IMAD R34, R34, UR65, RZ ;  /* 0x0000004122227c24 */ /* 0x000fe4000f8e02ff */
[--C-:B-1----:R-:W-:Y:S01]  /*16530*/  IMAD.WIDE R2, R32, 0x2, R8.reuse ;  /* 0x0000000220027825 */ /* 0x102fe200078e0208 */
[----:B------:R0:W-:Y:S03]  /*16540*/  STL.64 [R1+0x3f0], R60 ;  /* 0x0003f03c01007387 */ /* 0x0001e60000100a00 */
[----:B------:R-:W-:Y:S01]  /*16550*/  IMAD R35, R35, UR64, RZ ;  /* 0x0000004023237c24 */ /* 0x000fe2000f8e02ff */
[----:B------:R-:W-:Y:S01]  /*16560*/  STL.64 [R1+0x1690], R72 ;  /* 0x0016904801007387 */ /* 0x000fe20000100a00 */
[----:B--2---:R-:W-:-:S03]  /*16570*/  IMAD.WIDE R62, R33, 0x2, R8 ;  /* 0x00000002213e7825 */ /* 0x004fc600078e0208 */
[----:B------:R1:W-:Y:S01]  /*16580*/  STL.64 [R1+0x3e0], R2 ;  /* 0x0003e00201007387 */ /* 0x0003e20000100a00 */
[----:B------:R-:W-:Y:S02]  /*16590*/  IMAD R36, R43, UR63, RZ ;  /* 0x0000003f2b247c24 */ /* 0x000fe4000f8e02ff */
[--C-:B0-----:R-:W-:Y:S01]  /*165a0*/  IMAD.WIDE R60, R34, 0x2, R8.reuse ;  /* 0x00000002223c7825 */ /* 0x101fe200078e0208 */
[----:B------:R0:W-:Y:S03]  /*165b0*/  STL.64 [R1+0x3d0], R62 ;  /* 0x0003d03e01007387 */ /* 0x0001e60000100a00 */
[----:B------:R-:W-:Y:S01]  /*165c0*/  IMAD R37, R44, UR62, RZ ;  /* 0x0000003e2c257c24 */ /* 0x000fe2000f8e02ff */
[----:B------:R2:W-:Y:S01]  /*165d0*/  STL.64 [R1+0x3c0], R60 ;  /* 0x0003c03c01007387 */ /* 0x0005e20000100a00 */
[----:B------:R-:W-:Y:S02]  /*165e0*/  IMAD R38, R45, UR61, RZ ;  /* 0x0000003d2d267c24 */ /* 0x000fe4000f8e02ff */
[----:B-1----:R-:W-:-:S04]  /*165f0*/  IMAD.WIDE R2, R35, 0x2, R8 ;  /* 0x0000000223027825 */ /* 0x002fc800078e0208 */
[--C-:B0-----:R-:W-:Y:S01]  /*16600*/  IMAD.WIDE R62, R36, 0x2, R8.reuse ;  /* 0x00000002243e7825 */ /* 0x101fe200078e0208 */
[----:B------:R0:W-:Y:S03]  /*16610*/  STL.64 [R1+0x3b0], R2 ;  /* 0x0003b00201007387 */ /* 0x0001e60000100a00 */
[----:B--2---:R-:W-:Y:S01]  /*16620*/  IMAD.WIDE R60, R37, 0x2, R8 ;  /* 0x00000002253c7825 */ /* 0x004fe200078e0208 */
[----:B------:R-:W-:Y:S03]  /*16630*/  STL.64 [R1+0x370], R62 ;  /* 0x0003703e01007387 */ /* 0x000fe60000100a00 */
[----:B------:R-:W-:Y:S02]  /*16640*/  IMAD R39, R46, UR60, RZ ;  /* 0x0000003c2e277c24 */ /* 0x000fe4000f8e02ff */
[----:B------:R-:W-:-:S02]  /*16650*/  IMAD R41, R49, UR58, RZ ;  /* 0x0000003a31297c24 */ /* 0x000fc4000f8e02ff */
[--C-:B0-----:R-:W-:Y:S01]  /*16660*/  IMAD.WIDE R2, R38, 0x2, R8.reuse ;  /* 0x0000000226027825 */ /* 0x101fe200078e0208 */
[----:B------:R0:W-:Y:S03]  /*16670*/  STL.64 [R1+0x360], R60 ;  /* 0x0003603c01007387 */ /* 0x0001e60000100a00 */
[----:B------:R-:W-:Y:S02]  /*16680*/  IMAD R42, R50, UR57, RZ ;  /* 0x00000039322a7c24 */ /* 0x000fe4000f8e02ff */
[----:B------:R-:W-:Y:S01]  /*16690*/  IMAD.WIDE R78, R39, 0x2, R8 ;  /* 0x00000002274e7825 */ /* 0x000fe200078e0208 */
[----:B------:R1:W-:Y:S03]  /*166a0*/  STL.64 [R1+0x350], R2 ;  /* 0x0003500201007387 */ /* 0x0003e60000100a00 */
[----:B------:R-:W-:-:S02]  /*166b0*/  IMAD R40, R47, UR59, RZ ;  /* 0x0000003b2f287c24 */ /* 0x000fc4000f8e02ff */
[--C-:B0-----:R-:W-:Y:S01]  /*166c0*/  IMAD.WIDE R60, R41, 0x2, R8.reuse ;  /* 0x00000002293c7825 */ /* 0x101fe200078e0208 */
[----:B------:R-:W-:Y:S03]  /*166d0*/  STL.64 [R1+0x340], R78 ;  /* 0x0003404e01007387 */ /* 0x000fe60000100a00 */
[----:B------:R-:W-:Y:S02]  /*166e0*/  IMAD R43, R51, UR56, RZ ;  /* 0x00000038332b7c24 */ /* 0x000fe4000f8e02ff */
[--C-:B-1----:R-:W-:Y:S01]  /*166f0*/  IMAD.WIDE R2, R42, 0x2, R8.reuse ;  /* 0x000000022a027825 */ /* 0x102fe200078e0208 */
[----:B------:R-:W-:Y:S03]  /*16700*/  STL.64 [R1+0x2f0], R60 ;  /* 0x0002f03c01007387 */ /* 0x000fe60000100a00 */
[----:B------:R-:W-:Y:S01]  /*16710*/  IMAD.WIDE R74, R40, 0x2, R8 ;  /* 0x00000002284a7825 */ /* 0x000fe200078e0208 */
[----:B------:R-:W-:Y:S04]  /*16720*/  STL [R1+0x16a8], R78 ;  /* 0x0016a84e01007387 */ /* 0x000fe80000100800 */
[----:B------:R0:W-:Y:S01]  /*16730*/  STL.64 [R1+0x2e0], R2 ;  /* 0x0002e00201007387 */ /* 0x0001e20000100a00 */
[----:B------:R-:W-:-:S03]  /*16740*/  IMAD R44, R52, UR55, RZ ;  /* 0x00000037342c7c24 */ /* 0x000fc6000f8e02ff */
[----:B------:R-:W-:Y:S01]  /*16750*/  STL [R1+0x1698], R79 ;  /* 0x0016984f01007387 */ /* 0x000fe20000100800 */
[----:B------:R-:W-:-:S03]  /*16760*/  IMAD R45, R53, UR54, RZ ;  /* 0x00000036352d7c24 */ /* 0x000fc6000f8e02ff */
[----:B------:R-:W-:Y:S01]  /*16770*/  STL.64 [R1+0x330], R74 ;  /* 0x0003304a01007387 */ /* 0x000fe20000100a00 */
[----:B0-----:R-:W-:-:S03]  /*16780*/  IMAD.WIDE R2, R43, 0x2, R8 ;  /* 0x000000022b027825 */ /* 0x001fc600078e0208 */
[----:B------:R-:W-:Y:S01]  /*16790*/  STL.64 [R1+0x16a0], R74 ;  /* 0x0016a04a01007387 */ /* 0x000fe20000100a00 */
[----:B------:R-:W-:-:S03]  /*167a0*/  IMAD R46, R54, UR53, RZ ;  /* 0x00000035362e7c24 */ /* 0x000fc6000f8e02ff */
[----:B------:R0:W-:Y:S01]  /*167b0*/  STL.64 [R1+0x2d0], R2 ;  /* 0x0002d00201007387 */ /* 0x0001e20000100a00 */
[----:B------:R-:W-:Y:S02]  /*167c0*/  IMAD R47, R55, UR52, RZ ;  /* 0x00000034372f7c24 */ /* 0x000fe4000f8e02ff */
[----:B------:R-:W-:-:S04]  /*167d0*/  IMAD.WIDE R62, R45, 0x2, R8 ;  /* 0x000000022d3e7825 */ /* 0x000fc800078e0208 */
[----:B------:R-:W-:Y:S02]  /*167e0*/  IMAD R49, R56, UR51, RZ ;  /* 0x0000003338317c24 */ /* 0x000fe4000f8e02ff */
[----:B0-----:R-:W-:-:S04]  /*167f0*/  IMAD.WIDE R2, R44, 0x2, R8 ;  /* 0x000000022c027825 */ /* 0x001fc800078e0208 */
[--C-:B------:R-:W-:Y:S01]  /*16800*/  IMAD.WIDE R60, R46, 0x2, R8.reuse ;  /* 0x000000022e3c7825 */ /* 0x100fe200078e0208 */
[----:B------:R0:W-:Y:S03]  /*16810*/  STL.64 [R1+0x2c0], R2 ;  /* 0x0002c00201007387 */ /* 0x0001e60000100a00 */
[----:B------:R-:W-:Y:S01]  /*16820*/  IMAD R50, R57, UR50, RZ ;  /* 0x0000003239327c24 */ /* 0x000fe2000f8e02ff */
[----:B------:R1:W-:Y:S01]  /*16830*/  STL.64 [R1+0x2b0], R62 ;  /* 0x0002b03e01007387 */ /* 0x0003e20000100a00 */
[----:B------:R-:W-:Y:S02]  /*16840*/  IMAD R51, R58, UR49, RZ ;  /* 0x000000313a337c24 */ /* 0x000fe4000f8e02ff */
[----:B------:R-:W-:Y:S01]  /*16850*/  IMAD R52, R59, UR48, RZ ;  /* 0x000000303b347c24 */ /* 0x000fe2000f8e02ff */
[----:B------:R2:W-:Y:S01]  /*16860*/  STL.64 [R1+0x270], R60 ;  /* 0x0002703c01007387 */ /* 0x0005e20000100a00 */
[----:B0-----:R-:W-:-:S04]  /*16870*/  IMAD.WIDE R2, R47, 0x2, R8 ;  /* 0x000000022f027825 */ /* 0x001fc800078e0208 */
[--C-:B-1----:R-:W-:Y:S01]  /*16880*/  IMAD.WIDE R62, R49, 0x2, R8.reuse ;  /* 0x00000002313e7825 */ /* 0x102fe200078e0208 */
[----:B------:R0:W-:Y:S03]  /*16890*/  STL.64 [R1+0x260], R2 ;  /* 0x0002600201007387 */ /* 0x0001e60000100a00 */
[----:B--2---:R-:W-:Y:S01]  /*168a0*/  IMAD.WIDE R60, R50, 0x2, R8 ;  /* 0x00000002323c7825 */ /* 0x004fe200078e0208 */
[----:B------:R1:W-:Y:S03]  /*168b0*/  STL.64 [R1+0x250], R62 ;  /* 0x0002503e01007387 */ /* 0x0003e60000100a00 */
[----:B------:R-:W-:Y:S01]  /*168c0*/  IMAD R53, R80, UR47, RZ ;  /* 0x0000002f50357c24 */ /* 0x000fe2000f8e02ff */
[----:B------:R2:W-:Y:S01]  /*168d0*/  STL.64 [R1+0x240], R60 ;  /* 0x0002403c01007387 */ /* 0x0005e20000100a00 */
[----:B------:R-:W-:-:S02]  /*168e0*/  IMAD R54, R81, UR46, RZ ;  /* 0x0000002e51367c24 */ /* 0x000fc4000f8e02ff */
[----:B0-----:R-:W-:-:S04]  /*168f0*/  IMAD.WIDE R2, R51, 0x2, R8 ;  /* 0x0000000233027825 */ /* 0x001fc800078e0208 */
[--C-:B-1----:R-:W-:Y:S01]  /*16900*/  IMAD.WIDE R62, R52, 0x2, R8.reuse ;  /* 0x00000002343e7825 */ /* 0x102fe200078e0208 */
[----:B------:R0:W-:Y:S03]  /*16910*/  STL.64 [R1+0x230], R2 ;  /* 0x0002300201007387 */ /* 0x0001e60000100a00 */
[----:B------:R-:W-:Y:S02]  /*16920*/  IMAD R55, R82, UR45, RZ ;  /* 0x0000002d52377c24 */ /* 0x000fe4000f8e02ff */
[----:B--2---:R-:W-:Y:S01]  /*16930*/  IMAD.WIDE R60, R53, 0x2, R8 ;  /* 0x00000002353c7825 */ /* 0x004fe200078e0208 */
[----:B------:R1:W-:Y:S03]  /*16940*/  STL.64 [R1+0x200], R62 ;  /* 0x0002003e01007387 */ /* 0x0003e60000100a00 */
[----:B---3--:R-:W-:-:S02]  /*16950*/  IMAD R56, R83, UR44, RZ ;  /* 0x0000002c53387c24 */ /* 0x008fc4000f8e02ff */
[--C-:B0-----:R-:W-:Y:S01]  /*16960*/  IMAD.WIDE R2, R54, 0x2, R8.reuse ;  /* 0x0000000236027825 */ /* 0x101fe200078e0208 */
[----:B------:R0:W-:Y:S03]  /*16970*/  STL.64 [R1+0x1f0], R60 ;  /* 0x0001f03c01007387 */ /* 0x0001e60000100a00 */
[----:B------:R-:W-:Y:S02]  /*16980*/  IMAD R57, R84, UR43, RZ ;  /* 0x0000002b54397c24 */ /* 0x000fe4000f8e02ff */
[----:B-1----:R-:W-:Y:S01]  /*16990*/  IMAD.WIDE R62, R55, 0x2, R8 ;  /* 0x00000002373e7825 */ /* 0x002fe200078e0208 */
[----:B------:R1:W-:Y:S03]  /*169a0*/  STL.64 [R1+0x1e0], R2 ;  /* 0x0001e00201007387 */ /* 0x0003e60000100a00 */
[----:B------:R-:W-:-:S02]  /*169b0*/  IMAD R58, R85, UR42, RZ ;  /* 0x0000002a553a7c24 */ /* 0x000fc4000f8e02ff */
[--C-:B0-----:R-:W-:Y:S01]  /*169c0*/  IMAD.WIDE R60, R56, 0x2, R8.reuse ;  /* 0x00000002383c7825 */ /* 0x101fe200078e0208 */
[----:B------:R0:W-:Y:S01]  /*169d0*/  STL.64 [R1+0x1d0], R62 ;  /* 0x0001d03e01007387 */ /* 0x0001e20000100a00 */
[----:B------:R-:W2:Y:S02]  /*169e0*/  LDCU UR42, c[0x0][0x3b0] ;  /* 0x00007600ff2a77ac */ /* 0x000ea40008000800 */
[----:B------:R-:W-:Y:S02]  /*169f0*/  IMAD R59, R86, UR41, RZ ;  /* 0x00000029563b7c24 */ /* 0x000fe4000f8e02ff */
[----:B-1----:R-:W-:Y:S01]  /*16a00*/  IMAD.WIDE R2, R57, 0x2, R8 ;  /* 0x0000000239027825 */ /* 0x002fe200078e0208 */
[----:B------:R1:W-:Y:S01]  /*16a10*/  STL.64 [R1+0x1c0], R60 ;  /* 0x0001c03c01007387 */ /* 0x0003e20000100a00 */
[----:B------:R-:W3:Y:S02]  /*16a20*/  LDCU UR41, c[0x0][0x3b0] ;  /* 0x00007600ff2977ac */ /* 0x000ee40008000800 */
[----:B------:R-:W-:-:S02]  /*16a30*/  IMAD R89, R87, UR40, RZ ;  /* 0x0000002857597c24 */ /* 0x000fc4000f8e02ff */
[--C-:B0-----:R-:W-:Y:S01]  /*16a40*/  IMAD.WIDE R62, R58, 0x2, R8.reuse ;  /* 0x000000023a3e7825 */ /* 0x101fe200078e0208 */
[----:B------:R0:W-:Y:S01]  /*16a50*/  STL.64 [R1+0x1b0], R2 ;  /* 0x0001b00201007387 */ /* 0x0001e20000100a00 */
[----:B------:R-:W4:Y:S02]  /*16a60*/  LDCU UR40, c[0x0][0x3b0] ;  /* 0x00007600ff2877ac */ /* 0x000f240008000800 */
[--C-:B-1----:R-:W-:Y:S01]  /*16a70*/  IMAD.WIDE R60, R59, 0x2, R8.reuse ;  /* 0x000000023b3c7825 */ /* 0x102fe200078e0208 */
[----:B------:R-:W-:Y:S04]  /*16a80*/  STL.64 [R1+0x180], R62 ;  /* 0x0001803e01007387 */ /* 0x000fe80000100a00 */
[----:B------:R-:W-:Y:S01]  /*16a90*/  STL.64 [R1+0x1500], R88 ;  /* 0x0015005801007387 */ /* 0x000fe20000100a00 */
[----:B0-----:R-:W-:-:S03]  /*16aa0*/  IMAD.WIDE R2, R89, 0x2, R8 ;  /* 0x0000000259027825 */ /* 0x001fc600078e0208 */
[----:B------:R0:W-:Y:S04]  /*16ab0*/  STL.64 [R1+0x170], R60 ;  /* 0x0001703c01007387 */ /* 0x0001e80000100a00 */
[----:B------:R1:W-:Y:S04]  /*16ac0*/  STL.64 [R1+0x14f8], R8 ;  /* 0x0014f80801007387 */ /* 0x0003e80000100a00 */
[----:B------:R2:W-:Y:S01]  /*16ad0*/  STL.64 [R1+0x160], R2 ;  /* 0x0001600201007387 */ /* 0x0005e20000100a00 */
[----:B0-----:R-:W-:-:S04]  /*16ae0*/  IMAD.WIDE R60, R30, 0x2, R90 ;  /* 0x000000021e3c7825 */ /* 0x001fc800078e025a */
[--C-:B-1----:R-:W-:Y:S01]  /*16af0*/  IMAD.WIDE R8, R28, 0x2, R90.reuse ;  /* 0x000000021c087825 */ /* 0x102fe200078e025a */
[----:B------:R-:W-:Y:S03]  /*16b00*/  STL.64 [R1+0x668], R60 ;  /* 0x0006683c01007387 */ /* 0x000fe60000100a00 */
[--C-:B--2---:R-:W-:Y:S01]  /*16b10*/  IMAD.WIDE R2, R29, 0x2, R90.reuse ;  /* 0x000000021d027825 */ /* 0x104fe200078e025a */
[----:B------:R-:W-:Y:S04]  /*16b20*/  STL.64 [R1+0x1508], R28 ;  /* 0x0015081c01007387 */ /* 0x000fe80000100a00 */
[----:B------:R0:W-:Y:S04]  /*16b30*/  STL.64 [R1+0x658], R2 ;  /* 0x0006580201007387 */ /* 0x0001e80000100a00 */
[----:B------:R1:W-:Y:S04]  /*16b40*/  STL.64 [R1+0x648], R8 ;  /* 0x0006480801007387 */ /* 0x0003e80000100a00 */
[----:B------:R-:W-:Y:S01]  /*16b50*/  STL.64 [R1+0x1510], R26 ;  /* 0x0015101a01007387 */ /* 0x000fe20000100a00 */
[----:B0-----:R-:W-:-:S04]  /*16b60*/  IMAD.WIDE R2, R27, 0x2, R90 ;  /* 0x000000021b027825 */ /* 0x001fc800078e025a */
[--C-:B-1----:R-:W-:Y:S01]  /*16b70*/  IMAD.WIDE R8, R26, 0x2, R90.reuse ;  /* 0x000000021a087825 */ /* 0x102fe200078e025a */
        /* <DEDUP_REMOVED lines=11> */
[----:B------:R1:W-:Y:S01]  /*16c30*/  STL.64 [R1+0x5b8], R8 ;  /* 0x0005b80801007387 */ /* 0x0003e20000100a00 */
[----:B0-----:R-:W-:-:S04]  /*16c40*/  IMAD.WIDE R2, R21, 0x2, R90 ;  /* 0x0000000215027825 */ /* 0x001fc800078e025a */
[--C-:B------:R-:W-:Y:S01]  /*16c50*/  IMAD.WIDE R20, R20, 0x2, R90.reuse ;  /* 0x0000000214147825 */ /* 0x100fe200078e025a */
[----:B------:R0:W-:Y:S03]  /*16c60*/  STL.64 [R1+0x5a8], R2 ;  /* 0x0005a80201007387 */ /* 0x0001e60000100a00 */
[--C-:B-1----:R-:W-:Y:S01]  /*16c70*/  IMAD.WIDE R8, R19, 0x2, R90.reuse ;  /* 0x0000000213087825 */ /* 0x102fe200078e025a */
[----:B------:R-:W-:Y:S04]  /*16c80*/  STL.64 [R1+0x568], R20 ;  /* 0x0005681401007387 */ /* 0x000fe80000100a00 */
[----:B------:R-:W-:Y:S01]  /*16c90*/  STL [R1+0x15c0], R18 ;  /* 0x0015c01201007387 */ /* 0x000fe20000100800 */
[----:B0-----:R-:W-:-:S03]  /*16ca0*/  IMAD.WIDE R2, R18, 0x2, R90 ;  /* 0x0000000212027825 */ /* 0x001fc600078e025a */
[----:B------:R0:W-:Y:S04]  /*16cb0*/  STL.64 [R1+0x558], R8 ;  /* 0x0005580801007387 */ /* 0x0001e80000100a00 */
[----:B------:R1:W-:Y:S04]  /*16cc0*/  STL.64 [R1+0x548], R2 ;  /* 0x0005480201007387 */ /* 0x0003e80000100a00 */
[----:B------:R-:W-:Y:S01]  /*16cd0*/  STL.64 [R1+0x1530], R16 ;  /* 0x0015301001007387 */ /* 0x000fe20000100a00 */
[----:B0-----:R-:W-:-:S04]  /*16ce0*/  IMAD.WIDE R8, R17, 0x2, R90 ;  /* 0x0000000211087825 */ /* 0x001fc800078e025a */
[--C-:B-1----:R-:W-:Y:S01]  /*16cf0*/  IMAD.WIDE R2, R16, 0x2, R90.reuse ;  /* 0x0000000210027825 */ /* 0x102fe200078e025a */
[----:B------:R0:W-:Y:S04]  /*16d00*/  STL.64 [R1+0x538], R8 ;  /* 0x0005380801007387 */ /* 0x0001e80000100a00 */
[----:B------:R1:W-:Y:S04]  /*16d10*/  STL.64 [R1+0x528], R2 ;  /* 0x0005280201007387 */ /* 0x0003e80000100a00 */
[----:B------:R2:W-:Y:S01]  /*16d20*/  STL.64 [R1+0x1538], R14 ;  /* 0x0015380e01007387 */ /* 0x0005e20000100a00 */
[----:B0-----:R-:W-:-:S04]  /*16d30*/  IMAD.WIDE R8, R15, 0x2, R90 ;  /* 0x000000020f087825 */ /* 0x001fc800078e025a */
[--C-:B-1----:R-:W-:Y:S01]  /*16d40*/  IMAD.WIDE R2, R14, 0x2, R90.reuse ;  /* 0x000000020e027825 */ /* 0x102fe200078e025a */
[----:B------:R0:W-:Y:S03]  /*16d50*/  STL.64 [R1+0x4e8], R8 ;  /* 0x0004e80801007387 */ /* 0x0001e60000100a00 */
[--C-:B--2---:R-:W-:Y:S01]  /*16d60*/  IMAD.WIDE R14, R13, 0x2, R90.reuse ;  /* 0x000000020d0e7825 */ /* 0x104fe200078e025a */
[----:B------:R1:W-:Y:S04]  /*16d70*/  STL.64 [R1+0x4d8], R2 ;  /* 0x0004d80201007387 */ /* 0x0003e80000100a00 */
[----:B------:R-:W-:Y:S01]  /*16d80*/  STL.64 [R1+0x4c8], R14 ;  /* 0x0004c80e01007387 */ /* 0x000fe20000100a00 */
[----:B0-----:R-:W-:-:S03]  /*16d90*/  IMAD.WIDE R8, R4, 0x2, R90 ;  /* 0x0000000204087825 */ /* 0x001fc600078e025a */
[----:B------:R0:W-:Y:S01]  /*16da0*/  STL.64 [R1+0x1540], R4 ;  /* 0x0015400401007387 */ /* 0x0001e20000100a00 */
[----:B-1----:R-:W-:-:S03]  /*16db0*/  IMAD.WIDE R2, R5, 0x2, R90 ;  /* 0x0000000205027825 */ /* 0x002fc600078e025a */
[----:B------:R-:W-:Y:S04]  /*16dc0*/  STL.64 [R1+0x4b8], R8 ;  /* 0x0004b80801007387 */ /* 0x000fe80000100a00 */
[----:B------:R1:W-:Y:S01]  /*16dd0*/  STL.64 [R1+0x4a8], R2 ;  /* 0x0004a80201007387 */ /* 0x0003e20000100a00 */
[----:B0-----:R-:W-:-:S03]  /*16de0*/  IMAD.WIDE R4, R6, 0x2, R90 ;  /* 0x0000000206047825 */ /* 0x001fc600078e025a */
[----:B------:R-:W-:Y:S04]  /*16df0*/  STL.64 [R1+0x1548], R6 ;  /* 0x0015480601007387 */ /* 0x000fe80000100a00 */
[----:B------:R0:W-:Y:S01]  /*16e00*/  STL.64 [R1+0x468], R4 ;  /* 0x0004680401007387 */ /* 0x0001e20000100a00 */
[----:B-1----:R-:W-:-:S05]  /*16e10*/  IMAD.WIDE R2, R7, 0x2, R90 ;  /* 0x0000000207027825 */ /* 0x002fca00078e025a */
[----:B------:R1:W-:Y:S01]  /*16e20*/  STL.64 [R1+0x458], R2 ;  /* 0x0004580201007387 */ /* 0x0003e20000100a00 */
[----:B0-----:R-:W-:-:S03]  /*16e30*/  IMAD.WIDE R4, R10, 0x2, R90 ;  /* 0x000000020a047825 */ /* 0x001fc600078e025a */
[----:B------:R-:W2:Y:S04]  /*16e40*/  LDL.64 R74, [R1+0x670] ;  /* 0x00067000014a7983 */ /* 0x000ea80000100a00 */
[----:B------:R-:W-:Y:S01]  /*16e50*/  STL.64 [R1+0x448], R4 ;  /* 0x0004480401007387 */ /* 0x000fe20000100a00 */
[----:B-1----:R-:W-:-:S03]  /*16e60*/  IMAD.WIDE R2, R11, 0x2, R90 ;  /* 0x000000020b027825 */ /* 0x002fc600078e025a */
[----:B------:R-:W2:Y:S04]  /*16e70*/  LDL R0, [R1+0x874] ;  /* 0x0008740001007983 */ /* 0x000ea80000100800 */
[----:B------:R0:W-:Y:S04]  /*16e80*/  STL.64 [R1+0x438], R2 ;  /* 0x0004380201007387 */ /* 0x0001e80000100a00 */
[----:B------:R-:W2:Y:S04]  /*16e90*/  LDL.64 R78, [R1+0x660] ;  /* 0x00066000014e7983 */ /* 0x000ea80000100a00 */
[----:B------:R-:W2:Y:S04]  /*16ea0*/  LDL R77, [R1+0x8ac] ;  /* 0x0008ac00014d7983 */ /* 0x000ea80000100800 */
[----:B------:R-:W2:Y:S01]  /*16eb0*/  LDL.64 R72, [R1+0x650] ;  /* 0x0006500001487983 */ /* 0x000ea20000100a00 */
[----:B0-----:R-:W-:-:S03]  /*16ec0*/  IMAD.WIDE R2, R12, 0x2, R90 ;  /* 0x000000020c027825 */ /* 0x001fc600078e025a */
[----:B------:R-:W2:Y:S04]  /*16ed0*/  LDL R76, [R1+0x8e4] ;  /* 0x0008e400014c7983 */ /* 0x000ea80000100800 */
[----:B------:R0:W-:Y:S01]  /*16ee0*/  STL.64 [R1+0x1550], R10 ;  /* 0x0015500a01007387 */ /* 0x0001e20000100a00 */
[----:B------:R-:W-:-:S03]  /*16ef0*/  IMAD.WIDE R6, R32, 0x2, R90 ;  /* 0x0000000220067825 */ /* 0x000fc600078e025a */
[----:B------:R-:W-:Y:S04]  /*16f00*/  STL.64 [R1+0x1560], R12 ;  /* 0x0015600c01007387 */ /* 0x000fe80000100a00 */
[----:B------:R-:W-:Y:S01]  /*16f10*/  STL.64 [R1+0x1570], R30 ;  /* 0x0015701e01007387 */ /* 0x000fe20000100a00 */
[----:B0-----:R-:W-:-:S03]  /*16f20*/  IMAD.WIDE R10, R31, 0x2, R90 ;  /* 0x000000021f0a7825 */ /* 0x001fc600078e025a */
[----:B------:R-:W-:Y:S04]  /*16f30*/  STL [R1+0x15d0], R32 ;  /* 0x0015d02001007387 */ /* 0x000fe80000100800 */
[----:B------:R-:W-:Y:S01]  /*16f40*/  STL.64 [R1+0x428], R2 ;  /* 0x0004280201007387 */ /* 0x000fe20000100a00 */
[----:B------:R-:W-:-:S03]  /*16f50*/  IMAD.WIDE R4, R33, 0x2, R90 ;  /* 0x0000000221047825 */ /* 0x000fc600078e025a */
[----:B------:R-:W-:Y:S01]  /*16f60*/  STL.64 [R1+0x1580], R2 ;  /* 0x0015800201007387 */ /* 0x000fe20000100a00 */
[----:B------:R-:W-:-:S03]  /*16f70*/  IMAD.WIDE R14, R34, 0x2, R90 ;  /* 0x00000002220e7825 */ /* 0x000fc600078e025a */
[----:B------:R-:W-:Y:S01]  /*16f80*/  STL.64 [R1+0x3e8], R10 ;  /* 0x0003e80a01007387 */ /* 0x000fe20000100a00 */
[----:B------:R-:W-:-:S03]  /*16f90*/  IMAD.WIDE R16, R35, 0x2, R90 ;  /* 0x0000000223107825 */ /* 0x000fc600078e025a */
[----:B------:R-:W-:Y:S04]  /*16fa0*/  STL.64 [R1+0x1588], R10 ;  /* 0x0015880a01007387 */ /* 0x000fe80000100a00 */
[----:B------:R-:W-:Y:S01]  /*16fb0*/  STL [R1+0x15a0], R35 ;  /* 0x0015a02301007387 */ /* 0x000fe20000100800 */
[----:B------:R-:W-:-:S03]  /*16fc0*/  IMAD.WIDE R22, R36, 0x2, R90 ;  /* 0x0000000224167825 */ /* 0x000fc600078e025a */
[----:B------:R-:W-:Y:S04]  /*16fd0*/  STL.64 [R1+0x3d8], R6 ;  /* 0x0003d80601007387 */ /* 0x000fe80000100a00 */
[----:B------:R-:W-:Y:S01]  /*16fe0*/  STL.64 [R1+0x1598], R6 ;  /* 0x0015980601007387 */ /* 0x000fe20000100a00 */
        /* <DEDUP_REMOVED lines=22> */
[----:B------:R-:W-:Y:S01]  /*17150*/  STL [R1+0x1608], R28 ;  /* 0x0016081c01007387 */ /* 0x000fe20000100800 */
[----:B------:R-:W-:-:S03]  /*17160*/  IMAD.WIDE R60, R44, 0x2, R90 ;  /* 0x000000022c3c7825 */ /* 0x000fc600078e025a */
[----:B------:R-:W-:Y:S04]  /*17170*/  STL [R1+0x15f8], R29 ;  /* 0x0015f81d01007387 */ /* 0x000fe80000100800 */
        /* <DEDUP_REMOVED lines=8> */
[----:B------:R-:W-:Y:S04]  /*17200*/  STL [R1+0x16b8], R70 ;  /* 0x0016b84601007387 */ /* 0x000fe80000100800 */
        /* <DEDUP_REMOVED lines=36> */
[----:B------:R-:W-:Y:S04]  /*17450*/  STL.64 [R1+0x16e0], R92 ;  /* 0x0016e05c01007387 */ /* 0x000fe80000100a00 */
[----:B------:R0:W-:Y:S04]  /*17460*/  STL [R1+0x16f8], R90 ;  /* 0x0016f85a01007387 */ /* 0x0001e80000100800 */
[----:B------:R-:W-:Y:S04]  /*17470*/  STL [R1+0x16e8], R91 ;  /* 0x0016e85b01007387 */ /* 0x000fe80000100800 */
[----:B------:R-:W-:Y:S01]  /*17480*/  STL.64 [R1+0x1b8], R86 ;  /* 0x0001b85601007387 */ /* 0x000fe20000100a00 */
[----:B------:R-:W-:-:S03]  /*17490*/  IMAD.WIDE R80, R59, 0x2, R90 ;  /* 0x000000023b507825 */ /* 0x000fc600078e025a */
[----:B------:R-:W-:Y:S04]  /*174a0*/  STL.64 [R1+0x16f0], R86 ;  /* 0x0016f05601007387 */ /* 0x000fe80000100a00 */
[----:B------:R-:W-:Y:S04]  /*174b0*/  STL.64 [R1+0x1a8], R84 ;  /* 0x0001a85401007387 */ /* 0x000fe80000100a00 */
[----:B------:R1:W-:Y:S04]  /*174c0*/  STL.64 [R1+0x1700], R84 ;  /* 0x0017005401007387 */ /* 0x0003e80000100a00 */
[----:B------:R-:W-:Y:S04]  /*174d0*/  STL.64 [R1+0x178], R82 ;  /* 0x0001785201007387 */ /* 0x000fe80000100a00 */
[----:B0-----:R-:W3:Y:S04]  /*174e0*/  LDL R90, [R1+0x91c] ;  /* 0x00091c00015a7983 */ /* 0x001ee80000100800 */
[----:B-1----:R-:W3:Y:S04]  /*174f0*/  LDL.64 R84, [R1+0x640] ;  /* 0x0006400001547983 */ /* 0x002ee80000100a00 */
[----:B------:R-:W4:Y:S04]  /*17500*/  LDL.64 R86, [R1+0x630] ;  /* 0x0006300001567983 */ /* 0x000f280000100a00 */
[----:B------:R-:W4:Y:S04]  /*17510*/  LDL R91, [R1+0x954] ;  /* 0x00095400015b7983 */ /* 0x000f280000100800 */
[----:B------:R-:W4:Y:S04]  /*17520*/  LDL.64 R92, [R1+0x5f0] ;  /* 0x0005f000015c7983 */ /* 0x000f280000100a00 */
[----:B------:R-:W4:Y:S04]  /*17530*/  LDL R38, [R1+0x86c] ;  /* 0x00086c0001267983 */ /* 0x000f280000100800 */
[----:B------:R-:W4:Y:S04]  /*17540*/  LDL.64 R36, [R1+0x5e0] ;  /* 0x0005e00001247983 */ /* 0x000f280000100a00 */
[----:B------:R-:W4:Y:S04]  /*17550*/  LDL R39, [R1+0x8a4] ;  /* 0x0008a40001277983 */ /* 0x000f280000100800 */
[----:B------:R-:W4:Y:S04]  /*17560*/  LDL.64 R40, [R1+0x5d0] ;  /* 0x0005d00001287983 */ /* 0x000f280000100a00 */
[----:B------:R-:W4:Y:S04]  /*17570*/  LDL R70, [R1+0x8dc] ;  /* 0x0008dc0001467983 */ /* 0x000f280000100800 */
[----:B--2---:R-:W2:Y:S04]  /*17580*/  @P0 LDG.E.U16 R77, desc[UR10][R78.64] ;  /* 0x0000000a4e4d0981 */ /* 0x004ea8000c1e1500 */
[----:B------:R-:W2:Y:S04]  /*17590*/  LDL.64 R42, [R1+0x5c0] ;  /* 0x0005c000012a7983 */ /* 0x000ea80000100a00 */
[----:B------:R-:W2:Y:S04]  /*175a0*/  @P0 LDG.E.U16 R0, desc[UR10][R74.64] ;  /* 0x0000000a4a000981 */ /* 0x000ea8000c1e1500 */
[----:B------:R-:W2:Y:S04]  /*175b0*/  LDL R78, [R1+0x914] ;  /* 0x00091400014e7983 */ /* 0x000ea80000100800 */
[----:B------:R-:W2:Y:S04]  /*175c0*/  LDL R79, [R1+0x94c] ;  /* 0x00094c00014f7983 */ /* 0x000ea80000100800 */
[----:B------:R-:W2:Y:S04]  /*175d0*/  LDL.64 R74, [R1+0x5b0] ;  /* 0x0005b000014a7983 */ /* 0x000ea80000100a00 */
[----:B------:R-:W2:Y:S04]  /*175e0*/  @P0 LDG.E.U16 R76, desc[UR10][R72.64] ;  /* 0x0000000a484c0981 */ /* 0x000ea8000c1e1500 */
[----:B------:R-:W2:Y:S04]  /*175f0*/  LDL.64 R72, [R1+0x570] ;  /* 0x0005700001487983 */ /* 0x000ea80000100a00 */
[----:B---3--:R-:W3:Y:S04]  /*17600*/  @P0 LDG.E.U16 R90, desc[UR10][R84.64] ;  /* 0x0000000a545a0981 */ /* 0x008ee8000c1e1500 */
[----:B----4-:R-:W4:Y:S04]  /*17610*/  @P0 LDG.E.U16 R91, desc[UR10][R86.64] ;  /* 0x0000000a565b0981 */ /* 0x010f28000c1e1500 */
[----:B------:R-:W4:Y:S04]  /*17620*/  @P0 LDG.E.U16 R38, desc[UR10][R92.64] ;  /* 0x0000000a5c260981 */ /* 0x000f28000c1e1500 */
[----:B------:R-:W4:Y:S04]  /*17630*/  @P0 LDG.E.U16 R39, desc[UR10][R36.64] ;  /* 0x0000000a24270981 */ /* 0x000f28000c1e1500 */
[----:B------:R-:W4:Y:S04]  /*17640*/  @P0 LDG.E.U16 R70, desc[UR10][R40.64] ;  /* 0x0000000a28460981 */ /* 0x000f28000c1e1500 */
[----:B--2---:R0:W-:Y:S04]  /*17650*/  @P0 STL [R1+0x874], R0 ;  /* 0x0008740001000387 */ /* 0x0041e80000100800 */
[----:B------:R-:W2:Y:S04]  /*17660*/  @P0 LDG.E.U16 R78, desc[UR10][R42.64] ;  /* 0x0000000a2a4e0981 */ /* 0x000ea8000c1e1500 */
[----:B------:R-:W2:Y:S04]  /*17670*/  LDL.64 R58, [R1+0x560] ;  /* 0x00056000013a7983 */ /* 0x000ea80000100a00 */
[----:B------:R-:W2:Y:S04]  /*17680*/  @P0 LDG.E.U16 R79, desc[UR10][R74.64] ;  /* 0x0000000a4a4f0981 */ /* 0x000ea8000c1e1500 */
[----:B0-----:R-:W2:Y:S04]  /*17690*/  LDL R0, [R1+0x864] ;  /* 0x0008640001007983 */ /* 0x001ea80000100800 */
[----:B------:R-:W2:Y:S04]  /*176a0*/  LDL R55, [R1+0x89c] ;  /* 0x00089c0001377983 */ /* 0x000ea80000100800 */
[----:B------:R-:W2:Y:S04]  /*176b0*/  LDL.64 R56, [R1+0x550] ;  /* 0x0005500001387983 */ /* 0x000ea80000100a00 */
        /* <DEDUP_REMOVED lines=10> */
[----:B------:R0:W-:Y:S04]  /*17760*/  @P0 STL [R1+0x8ac], R77 ;  /* 0x0008ac4d01000387 */ /* 0x0001e80000100800 */
[----:B------:R-:W2:Y:S04]  /*17770*/  LDL R71, [R1+0x8cc] ;  /* 0x0008cc0001477983 */ /* 0x000ea80000100800 */
[----:B------:R-:W2:Y:S04]  /*17780*/  LDL.64 R64, [R1+0x4c0] ;  /* 0x0004c00001407983 */ /* 0x000ea80000100a00 */
[----:B------:R1:W-:Y:S04]  /*17790*/  @P0 STL [R1+0x8e4], R76 ;  /* 0x0008e44c01000387 */ /* 0x0003e80000100800 */
        /* <DEDUP_REMOVED lines=27> */
[----:B0-----:R-:W2:Y:S04]  /*17950*/  LDL R77, [R1+0x8b4] ;  /* 0x0008b400014d7983 */ /* 0x001ea80000100800 */
[----:B-1----:R-:W2:Y:S04]  /*17960*/  LDL R76, [R1+0x8ec] ;  /* 0x0008ec00014c7983 */ /* 0x002ea80000100800 */
[----:B------:R-:W-:Y:S04]  /*17970*/  STL.64 [R1+0x168], R80 ;  /* 0x0001685001007387 */ /* 0x000fe80000100a00 */
[----:B------:R-:W2:Y:S04]  /*17980*/  LDL.LU.64 R84, [R1+0x1700] ;  /* 0x0017000001547983 */ /* 0x000ea80000300a00 */
[----:B---3--:R0:W-:Y:S04]  /*17990*/  @P0 STL [R1+0x91c], R90 ;  /* 0x00091c5a01000387 */ /* 0x0081e80000100800 */
[----:B0-----:R-:W3:Y:S04]  /*179a0*/  LDL.LU R90, [R1+0x16f8] ;  /* 0x0016f800015a7983 */ /* 0x001ee80000300800 */
[----:B------:R-:W3:Y:S04]  /*179b0*/  LDL.LU.64 R86, [R1+0x16f0] ;  /* 0x0016f00001567983 */ /* 0x000ee80000300a00 */
[----:B----4-:R0:W-:Y:S04]  /*179c0*/  @P0 STL [R1+0x954], R91 ;  /* 0x0009545b01000387 */ /* 0x0101e80000100800 */
[----:B0-----:R-:W4:Y:S04]  /*179d0*/  LDL.LU R91, [R1+0x16e8] ;  /* 0x0016e800015b7983 */ /* 0x001f280000300800 */
[----:B------:R-:W3:Y:S04]  /*179e0*/  LDL.LU.64 R92, [R1+0x16e0] ;  /* 0x0016e000015c7983 */ /* 0x000ee80000300a00 */
[----:B------:R0:W-:Y:S04]  /*179f0*/  @P0 STL [R1+0x86c], R38 ;  /* 0x00086c2601000387 */ /* 0x0001e80000100800 */
[----:B0-----:R-:W3:Y:S04]  /*17a00*/  LDL.LU R38, [R1+0x16d8] ;  /* 0x0016d80001267983 */ /* 0x001ee80000300800 */
[----:B------:R-:W3:Y:S04]  /*17a10*/  LDL.LU.64 R36, [R1+0x16d0] ;  /* 0x0016d00001247983 */ /* 0x000ee80000300a00 */
[----:B------:R0:W-:Y:S04]  /*17a20*/  @P0 STL [R1+0x8a4], R39 ;  /* 0x0008a42701000387 */ /* 0x0001e80000100800 */
[----:B--2---:R-:W2:Y:S04]  /*17a30*/  @P0 LDG.E.U16 R0, desc[UR10][R72.64] ;  /* 0x0000000a48000981 */ /* 0x004ea8000c1e1500 */
[----:B0-----:R-:W3:Y:S04]  /*17a40*/  LDL.LU R39, [R1+0x16c8] ;  /* 0x0016c80001277983 */ /* 0x001ee80000300800 */
[----:B------:R-:W3:Y:S04]  /*17a50*/  LDL.LU.64 R40, [R1+0x16c0] ;  /* 0x0016c00001287983 */ /* 0x000ee80000300a00 */
[----:B------:R0:W-:Y:S04]  /*17a60*/  @P0 STL [R1+0x8dc], R70 ;  /* 0x0008dc4601000387 */ /* 0x0001e80000100800 */
[----:B------:R-:W3:Y:S04]  /*17a70*/  @P0 LDG.E.U16 R55, desc[UR10][R58.64] ;  /* 0x0000000a3a370981 */ /* 0x000ee8000c1e1500 */
[----:B------:R-:W3:Y:S04]  /*17a80*/  @P0 LDG.E.U16 R54, desc[UR10][R56.64] ;  /* 0x0000000a38360981 */ /* 0x000ee8000c1e1500 */
        /* <DEDUP_REMOVED lines=11> */
[----:B------:R-:W4:Y:S04]  /*17b40*/  LDL.LU.64 R72, [R1+0x1690] ;  /* 0x0016900001487983 */ /* 0x000f280000300a00 */
[----:B------:R-:W4:Y:S04]  /*17b50*/  @P0 LDG.E.U16 R71, desc[UR10][R66.64] ;  /* 0x0000000a42470981 */ /* 0x000f28000c1e1500 */
        /* <DEDUP_REMOVED lines=14> */
[----:B--2---:R0:W-:Y:S04]  /*17c40*/  @P0 STL [R1+0x864], R0 ;  /* 0x0008640001000387 */ /* 0x0041e80000100800 */
[----:B0-----:R-:W2:Y:S04]  /*17c50*/  LDL.LU R0, [R1+0x1688] ;  /* 0x0016880001007983 */ /* 0x001ea80000300800 */
[----:B---3--:R-:W3:Y:S04]  /*17c60*/  @P0 LDG.E.U16 R76, desc[UR10][R78.64] ;  /* 0x0000000a4e4c0981 */ /* 0x008ee8000c1e1500 */
[----:B----4-:R-:W4:Y:S04]  /*17c70*/  @P0 LDG.E.U16 R25, desc[UR10][R72.64] ;  /* 0x0000000a48190981 */ /* 0x010f28000c1e1500 */
[----:B------:R-:W2:Y:S04]  /*17c80*/  LDL.LU.64 R72, [R1+0x1680] ;  /* 0x0016800001487983 */ /* 0x000ea80000300a00 */
[----:B------:R-:W3:Y:S04]  /*17c90*/  LDL.64 R44, [R1+0x2f0] ;  /* 0x0002f000012c7983 */ /* 0x000ee80000100a00 */
[----:B------:R-:W3:Y:S04]  /*17ca0*/  LDL R78, [R1+0x83c] ;  /* 0x00083c00014e7983 */ /* 0x000ee80000100800 */
[----:B------:R-:W4:Y:S04]  /*17cb0*/  LDL.64 R48, [R1+0x2e0] ;  /* 0x0002e00001307983 */ /* 0x000f280000100a00 */
[----:B------:R-:W4:Y:S04]  /*17cc0*/  LDL.64 R46, [R1+0x2d0] ;  /* 0x0002d000012e7983 */ /* 0x000f280000100a00 */
[----:B--2---:R-:W2:Y:S04]  /*17cd0*/  @P0 LDG.E.U16 R72, desc[UR10][R74.64] ;  /* 0x0000000a4a480981 */ /* 0x004ea8000c1e1500 */
[----:B---3--:R-:W3:Y:S04]  /*17ce0*/  @P0 LDG.E.U16 R78, desc[UR10][R44.64] ;  /* 0x0000000a2c4e0981 */ /* 0x008ee8000c1e1500 */
[----:B------:R-:W4:Y:S04]  /*17cf0*/  LDL R75, [R1+0x7ec] ;  /* 0x0007ec00014b7983 */ /* 0x000f280000100800 */
[----:B------:R0:W-:Y:S04]  /*17d00*/  @P0 STL [R1+0x8ec], R76 ;  /* 0x0008ec4c01000387 */ /* 0x0001e80000100800 */
[----:B0-----:R-:W2:Y:S04]  /*17d10*/  LDL R76, [R1+0x804] ;  /* 0x00080400014c7983 */ /* 0x001ea80000100800 */
[----:B------:R0:W-:Y:S04]  /*17d20*/  @P0 STL [R1+0x89c], R55 ;  /* 0x00089c3701000387 */ /* 0x0001e80000100800 */
[----:B------:R-:W3:Y:S04]  /*17d30*/  LDL.64 R68, [R1+0x2c0] ;  /* 0x0002c00001447983 */ /* 0x000ee80000100a00 */
[----:B------:R1:W-:Y:S04]  /*17d40*/  @P0 STL [R1+0x8d4], R54 ;  /* 0x0008d43601000387 */ /* 0x0003e80000100800 */
[----:B------:R-:W3:Y:S04]  /*17d50*/  LDL R74, [R1+0x81c] ;  /* 0x00081c00014a7983 */ /* 0x000ee80000100800 */
[----:B------:R-:W-:Y:S04]  /*17d60*/  @P0 STL [R1+0x90c], R53 ;  /* 0x00090c3501000387 */ /* 0x000fe80000100800 */
[----:B------:R-:W3:Y:S04]  /*17d70*/  LDL.64 R66, [R1+0x2b0] ;  /* 0x0002b00001427983 */ /* 0x000ee80000100a00 */
[----:B------:R0:W-:Y:S04]  /*17d80*/  @P0 STL [R1+0x944], R52 ;  /* 0x0009443401000387 */ /* 0x0001e80000100800 */
[----:B------:R-:W3:Y:S04]  /*17d90*/  LDL.64 R64, [R1+0x270] ;  /* 0x0002700001407983 */ /* 0x000ee80000100a00 */
[----:B----4-:R-:W4:Y:S04]  /*17da0*/  @P0 LDG.E.U16 R75, desc[UR10][R48.64] ;  /* 0x0000000a304b0981 */ /* 0x010f28000c1e1500 */
[----:B--2---:R-:W2:Y:S04]  /*17db0*/  @P0 LDG.E.U16 R76, desc[UR10][R46.64] ;  /* 0x0000000a2e4c0981 */ /* 0x004ea8000c1e1500 */
[----:B---3--:R-:W3:Y:S04]  /*17dc0*/  @P0 LDG.E.U16 R74, desc[UR10][R68.64] ;  /* 0x0000000a444a0981 */ /* 0x008ee8000c1e1500 */
[----:B------:R-:W-:Y:S04]  /*17dd0*/  @P0 STL [R1+0x85c], R51 ;  /* 0x00085c3301000387 */ /* 0x000fe80000100800 */
[----:B------:R-:W3:Y:S04]  /*17de0*/  LDL.64 R58, [R1+0x260] ;  /* 0x00026000013a7983 */ /* 0x000ee80000100a00 */
[----:B------:R-:W-:Y:S04]  /*17df0*/  @P0 STL [R1+0x894], R50 ;  /* 0x0008943201000387 */ /* 0x000fe80000100800 */
[----:B0-----:R-:W3:Y:S04]  /*17e00*/  LDL R55, [R1+0x7e4] ;  /* 0x0007e40001377983 */ /* 0x001ee80000100800 */
[----:B------:R0:W-:Y:S04]  /*17e10*/  @P0 STL [R1+0x8cc], R71 ;  /* 0x0008cc4701000387 */ /* 0x0001e80000100800 */
[----:B------:R-:W3:Y:S04]  /*17e20*/  LDL.64 R56, [R1+0x250] ;  /* 0x0002500001387983 */ /* 0x000ee80000100a00 */
[----:B------:R-:W-:Y:S04]  /*17e30*/  @P0 STL [R1+0x904], R8 ;  /* 0x0009040801000387 */ /* 0x000fe80000100800 */
[----:B-1----:R-:W3:Y:S04]  /*17e40*/  LDL R54, [R1+0x7fc] ;  /* 0x0007fc0001367983 */ /* 0x002ee80000100800 */
[----:B------:R1:W-:Y:S04]  /*17e50*/  @P0 STL [R1+0x93c], R9 ;  /* 0x00093c0901000387 */ /* 0x0003e80000100800 */
[----:B------:R-:W3:Y:S04]  /*17e60*/  LDL.64 R52, [R1+0x240] ;  /* 0x0002400001347983 */ /* 0x000ee80000100a00 */
[----:B------:R-:W-:Y:S04]  /*17e70*/  @P0 STL [R1+0x854], R26 ;  /* 0x0008541a01000387 */ /* 0x000fe80000100800 */
[----:B0-----:R-:W3:Y:S04]  /*17e80*/  LDL R71, [R1+0x814] ;  /* 0x0008140001477983 */ /* 0x001ee80000100800 */
[----:B------:R0:W-:Y:S04]  /*17e90*/  @P0 STL [R1+0x88c], R27 ;  /* 0x00088c1b01000387 */ /* 0x0001e80000100800 */
[----:B------:R-:W3:Y:S04]  /*17ea0*/  LDL.64 R50, [R1+0x230] ;  /* 0x0002300001327983 */ /* 0x000ee80000100a00 */
[----:B------:R-:W-:Y:S04]  /*17eb0*/  @P0 STL [R1+0x8c4], R24 ;  /* 0x0008c41801000387 */ /* 0x000fe80000100800 */
[----:B------:R-:W3:Y:S04]  /*17ec0*/  LDL.64 R60, [R1+0x200] ;  /* 0x00020000013c7983 */ /* 0x000ee80000100a00 */
[----:B------:R-:W3:Y:S04]  /*17ed0*/  LDL R88, [R1+0x7b4] ;  /* 0x0007b40001587983 */ /* 0x000ee80000100800 */
[----:B------:R0:W-:Y:S04]  /*17ee0*/  @P0 STL [R1+0x8fc], R25 ;  /* 0x0008fc1901000387 */ /* 0x0001e80000100800 */
[----:B-1----:R-:W3:Y:S04]  /*17ef0*/  LDL.64 R8, [R1+0x1f0] ;  /* 0x0001f00001087983 */ /* 0x002ee80000100a00 */
[----:B------:R-:W-:Y:S04]  /*17f00*/  @P0 STL [R1+0x934], R14 ;  /* 0x0009340e01000387 */ /* 0x000fe80000100800 */
[----:B------:R-:W3:Y:S04]  /*17f10*/  LDL R89, [R1+0x7c8] ;  /* 0x0007c80001597983 */ /* 0x000ee80000100800 */
[----:B------:R1:W-:Y:S04]  /*17f20*/  @P0 STL [R1+0x84c], R15 ;  /* 0x00084c0f01000387 */ /* 0x0003e80000100800 */
[----:B------:R-:W3:Y:S04]  /*17f30*/  LDL.64 R28, [R1+0x1e0] ;  /* 0x0001e000011c7983 */ /* 0x000ee80000100a00 */
[----:B------:R-:W-:Y:S04]  /*17f40*/  @P0 STL [R1+0x884], R35 ;  /* 0x0008842301000387 */ /* 0x000fe80000100800 */
[----:B------:R-:W3:Y:S04]  /*17f50*/  LDL R62, [R1+0x7dc] ;  /* 0x0007dc00013e7983 */ /* 0x000ee80000100800 */
[----:B------:R1:W-:Y:S04]  /*17f60*/  @P0 STL [R1+0x8bc], R34 ;  /* 0x0008bc2201000387 */ /* 0x0003e80000100800 */
[----:B0-----:R-:W3:Y:S04]  /*17f70*/  LDL.64 R26, [R1+0x1d0] ;  /* 0x0001d000011a7983 */ /* 0x001ee80000100a00 */
[----:B------:R-:W-:Y:S04]  /*17f80*/  @P0 STL [R1+0x8f4], R33 ;  /* 0x0008f42101000387 */ /* 0x000fe80000100800 */
[----:B------:R-:W3:Y:S04]  /*17f90*/  LDL R63, [R1+0x7f4] ;  /* 0x0007f400013f7983 */ /* 0x000ee80000100800 */
[----:B------:R0:W-:Y:S04]  /*17fa0*/  @P0 STL [R1+0x92c], R32 ;  /* 0x00092c2001000387 */ /* 0x0001e80000100800 */
[----:B------:R-:W3:Y:S04]  /*17fb0*/  LDL.64 R24, [R1+0x1c0] ;  /* 0x0001c00001187983 */ /* 0x000ee80000100a00 */
[----:B------:R-:W-:Y:S04]  /*17fc0*/  @P0 STL [R1+0x844], R18 ;  /* 0x0008441201000387 */ /* 0x000fe80000100800 */
[----:B------:R-:W3:Y:S04]  /*17fd0*/  LDL.64 R22, [R1+0x1b0] ;  /* 0x0001b00001167983 */ /* 0x000ee80000100a00 */
[----:B------:R0:W-:Y:S04]  /*17fe0*/  @P0 STL [R1+0x87c], R19 ;  /* 0x00087c1301000387 */ /* 0x0001e80000100800 */
[----:B------:R-:W3:Y:S04]  /*17ff0*/  LDL.64 R16, [R1+0x180] ;  /* 0x0001800001107983 */ /* 0x000ee80000100a00 */
[----:B------:R0:W-:Y:S04]  /*18000*/  @P0 STL [R1+0x8b4], R77 ;  /* 0x0008b44d01000387 */ /* 0x0001e80000100800 */
[----:B-1----:R-:W3:Y:S04]  /*18010*/  LDL.64 R14, [R1+0x170] ;  /* 0x00017000010e7983 */ /* 0x002ee80000100a00 */
[----:B------:R-:W3:Y:S04]  /*18020*/  LDL R6, [R1+0x7c0] ;  /* 0x0007c00001067983 */ /* 0x000ee80000100800 */
[----:B------:R-:W3:Y:S04]  /*18030*/  LDL.64 R4, [R1+0x160] ;  /* 0x0001600001047983 */ /* 0x000ee80000100a00 */
[----:B------:R-:W3:Y:S04]  /*18040*/  LDL R7, [R1+0x7d4] ;  /* 0x0007d40001077983 */ /* 0x000ee80000100800 */
[----:B------:R-:W3:Y:S04]  /*18050*/  LDL.64 R34, [R1+0x668] ;  /* 0x0006680001227983 */ /* 0x000ee80000100a00 */
[----:B------:R-:W3:Y:S04]  /*18060*/  LDL R2, [R1+0x870] ;  /* 0x0008700001027983 */ /* 0x000ee80000100800 */
[----:B------:R-:W3:Y:S04]  /*18070*/  LDL.64 R10, [R1+0x658] ;  /* 0x00065800010a7983 */ /* 0x000ee80000100a00 */
[----:B------:R-:W3:Y:S04]  /*18080*/  LDL R3, [R1+0x8a8] ;  /* 0x0008a80001037983 */ /* 0x000ee80000100800 */
[----:B0-----:R-:W3:Y:S04]  /*18090*/  LDL.64 R32, [R1+0x648] ;  /* 0x0006480001207983 */ /* 0x001ee80000100a00 */
[----:B------:R-:W3:Y:S04]  /*180a0*/  LDL R12, [R1+0x8e0] ;  /* 0x0008e000010c7983 */ /* 0x000ee80000100800 */
[----:B------:R-:W3:Y:S04]  /*180b0*/  LDL.64 R30, [R1+0x638] ;  /* 0x00063800011e7983 */ /* 0x000ee80000100a00 */
[----:B------:R-:W3:Y:S04]  /*180c0*/  LDL R13, [R1+0x918] ;  /* 0x00091800010d7983 */ /* 0x000ee80000100800 */
[----:B------:R-:W3:Y:S04]  /*180d0*/  LDL.64 R18, [R1+0x628] ;  /* 0x0006280001127983 */ /* 0x000ee80000100a00 */
[----:B------:R-:W3:Y:S04]  /*180e0*/  LDL R79, [R1+0x950] ;  /* 0x00095000014f7983 */ /* 0x000ee80000100800 */
[----:B------:R-:W3:Y:S04]  /*180f0*/  LDL.64 R20, [R1+0x5e8] ;  /* 0x0005e80001147983 */ /* 0x000ee80000100a00 */
[----:B------:R-:W3:Y:S04]  /*18100*/  LDL R77, [R1+0x868] ;  /* 0x00086800014d7983 */ /* 0x000ee80000100800 */
[----:B------:R0:W-:Y:S04]  /*18110*/  STL [R1+0x1388], R72 ;  /* 0x0013884801007387 */ /* 0x0001e80000100800 */
[----:B0-----:R-:W3:Y:S04]  /*18120*/  LDL R72, [R1+0x7d0] ;  /* 0x0007d00001487983 */ /* 0x001ee80000100800 */
[----:B------:R-:W3:Y:S04]  /*18130*/  LDL.LU.64 R44, [R1+0x1678] ;  /* 0x00167800012c7983 */ /* 0x000ee80000300a00 */
[----:B------:R0:W-:Y:S04]  /*18140*/  @P0 STL [R1+0x83c], R78 ;  /* 0x00083c4e01000387 */ /* 0x0001e80000100800 */
[----:B0-----:R-:W3:Y:S04]  /*18150*/  LDL.LU R78, [R1+0x1670] ;  /* 0x00167000014e7983 */ /* 0x001ee80000300800 */
[----:B------:R-:W3:Y:S04]  /*18160*/  LDL.LU.64 R48, [R1+0x1668] ;  /* 0x0016680001307983 */ /* 0x000ee80000300a00 */
[----:B----4-:R0:W-:Y:S04]  /*18170*/  @P0 STL [R1+0x7ec], R75 ;  /* 0x0007ec4b01000387 */ /* 0x0101e80000100800 */
[----:B0-----:R-:W4:Y:S04]  /*18180*/  LDL.LU R75, [R1+0x1660] ;  /* 0x00166000014b7983 */ /* 0x001f280000300800 */
[----:B------:R-:W4:Y:S04]  /*18190*/  LDL.LU.64 R46, [R1+0x1658] ;  /* 0x00165800012e7983 */ /* 0x000f280000300a00 */
[----:B--2---:R0:W-:Y:S04]  /*181a0*/  @P0 STL [R1+0x804], R76 ;  /* 0x0008044c01000387 */ /* 0x0041e80000100800 */
[----:B0-----:R-:W2:Y:S04]  /*181b0*/  LDL.LU R76, [R1+0x1650] ;  /* 0x00165000014c7983 */ /* 0x001ea80000300800 */
[----:B------:R-:W2:Y:S04]  /*181c0*/  LDL.LU.64 R68, [R1+0x1648] ;  /* 0x0016480001447983 */ /* 0x000ea80000300a00 */
[----:B---3--:R0:W-:Y:S04]  /*181d0*/  @P0 STL [R1+0x81c], R74 ;  /* 0x00081c4a01000387 */ /* 0x0081e80000100800 */
[----:B0-----:R-:W3:Y:S04]  /*181e0*/  LDL.LU R74, [R1+0x1640] ;  /* 0x00164000014a7983 */ /* 0x001ee80000300800 */
[----:B------:R-:W3:Y:S04]  /*181f0*/  @P0 LDG.E.U16 R55, desc[UR10][R58.64] ;  /* 0x0000000a3a370981 */ /* 0x000ee8000c1e1500 */
        /* <DEDUP_REMOVED lines=13> */
[----:B------:R0:W3:Y:S04]  /*182d0*/  @P1 LDG.E.U16 R79, desc[UR10][R18.64] ;  /* 0x0000000a124f1981 */ /* 0x0000e8000c1e1500 */
[----:B------:R-:W3:Y:S04]  /*182e0*/  @P1 LDG.E.U16 R77, desc[UR10][R20.64] ;  /* 0x0000000a144d1981 */ /* 0x000ee8000c1e1500 */
[----:B------:R-:W3:Y:S04]  /*182f0*/  @P0 LDG.E.U16 R72, desc[UR10][R64.64] ;  /* 0x0000000a40480981 */ /* 0x000ee8000c1e1500 */
[----:B------:R-:W3:Y:S04]  /*18300*/  @P0 LDG.E.U16 R78, desc[UR10][R22.64] ;  /* 0x0000000a164e0981 */ /* 0x000ee8000c1e1500 */
[----:B----4-:R-:W4:Y:S04]  /*18310*/  @P0 LDG.E.U16 R75, desc[UR10][R24.64] ;  /* 0x0000000a184b0981 */ /* 0x010f28000c1e1500 */
[----:B--2---:R-:W2:Y:S04]  /*18320*/  @P0 LDG.E.U16 R76, desc[UR10][R50.64] ;  /* 0x0000000a324c0981 */ /* 0x004ea8000c1e1500 */
[----:B---3--:R-:W3:Y:S04]  /*18330*/  @P0 LDG.E.U16 R74, desc[UR10][R66.64] ;  /* 0x0000000a424a0981 */ /* 0x008ee8000c1e1500 */
[----:B------:R-:W4:Y:S01]  /*18340*/  LDL.LU.64 R66, [R1+0x1638] ;  /* 0x0016380001427983 */ /* 0x000f220000300a00 */
[----:B0-----:R-:W-:-:S06]  /*18350*/  IMAD.MOV.U32 R19, RZ, RZ, R0 ;  /* 0x000000ffff137224 */ /* 0x001fcc00078e0000 */
[----:B------:R-:W4:Y:S04]  /*18360*/  @P1 LDG.E.U16 R19, desc[UR10][R82.64] ;  /* 0x0000000a52131981 */ /* 0x000f28000c1e1500 */
[----:B---3--:R0:W-:Y:S04]  /*18370*/  STL [R1+0x138c], R74 ;  /* 0x00138c4a01007387 */ /* 0x0081e80000100800 */
[----:B------:R-:W3:Y:S04]  /*18380*/  LDL.LU.64 R64, [R1+0x1630] ;  /* 0x0016300001407983 */ /* 0x000ee80000300a00 */
[----:B--2---:R-:W-:Y:S04]  /*18390*/  STL [R1+0x1390], R76 ;  /* 0x0013904c01007387 */ /* 0x004fe80000100800 */
[----:B0-----:R-:W2:Y:S04]  /*183a0*/  LDL.LU R74, [R1+0x930] ;  /* 0x00093000014a7983 */ /* 0x001ea80000300800 */
[----:B----4-:R0:W-:Y:S04]  /*183b0*/  STL [R1+0x80c], R75 ;  /* 0x00080c4b01007387 */ /* 0x0101e80000100800 */
[----:B0-----:R-:W4:Y:S04]  /*183c0*/  LDL.LU R75, [R1+0x162c] ;  /* 0x00162c00014b7983 */ /* 0x001f280000300800 */
[----:B------:R0:W-:Y:S04]  /*183d0*/  STL [R1+0x1394], R78 ;  /* 0x0013944e01007387 */ /* 0x0001e80000100800 */
[----:B0-----:R-:W2:Y:S04]  /*183e0*/  LDL.LU R78, [R1+0x938] ;  /* 0x00093800014e7983 */ /* 0x001ea80000300800 */
[----:B------:R0:W-:Y:S04]  /*183f0*/  STL [R1+0x7ac], R73 ;  /* 0x0007ac4901007387 */ /* 0x0001e80000100800 */
[----:B0-----:R-:W2:Y:S04]  /*18400*/  LDL.LU R73, [R1+0x1628] ;  /* 0x0016280001497983 */ /* 0x001ea80000300800 */
[----:B------:R-:W2:Y:S04]  /*18410*/  LDL.64 R60, [R1+0x5d8] ;  /* 0x0005d800013c7983 */ /* 0x000ea80000100a00 */
[----:B------:R-:W-:Y:S04]  /*18420*/  @P0 STL [R1+0x7d0], R72 ;  /* 0x0007d04801000387 */ /* 0x000fe80000100800 */
[----:B------:R0:W-:Y:S04]  /*18430*/  @P0 STL [R1+0x814], R71 ;  /* 0x0008144701000387 */ /* 0x0001e80000100800 */
[----:B------:R-:W-:Y:S04]  /*18440*/  @P0 STL [R1+0x7e4], R55 ;  /* 0x0007e43701000387 */ /* 0x000fe80000100800 */
[----:B0-----:R-:W2:Y:S04]  /*18450*/  LDL R71, [R1+0x8a0] ;  /* 0x0008a00001477983 */ /* 0x001ea80000100800 */
[----:B------:R0:W-:Y:S04]  /*18460*/  @P0 STL [R1+0x7fc], R54 ;  /* 0x0007fc3601000387 */ /* 0x0001e80000100800 */
[----:B------:R-:W3:Y:S04]  /*18470*/  LDL.64 R8, [R1+0x5c8] ;  /* 0x0005c80001087983 */ /* 0x000ee80000100a00 */
[----:B------:R-:W3:Y:S04]  /*18480*/  LDL R28, [R1+0x8d8] ;  /* 0x0008d800011c7983 */ /* 0x000ee80000100800 */
[----:B0-----:R-:W3:Y:S04]  /*18490*/  LDL.64 R54, [R1+0x5b8] ;  /* 0x0005b80001367983 */ /* 0x001ee80000100a00 */
[----:B------:R-:W3:Y:S04]  /*184a0*/  LDL R53, [R1+0x910] ;  /* 0x0009100001357983 */ /* 0x000ee80000100800 */
[----:B------:R-:W-:Y:S04]  /*184b0*/  @P0 STL [R1+0x7c8], R89 ;  /* 0x0007c85901000387 */ /* 0x000fe80000100800 */
[----:B------:R0:W-:Y:S04]  /*184c0*/  @P0 STL [R1+0x7b4], R88 ;  /* 0x0007b45801000387 */ /* 0x0001e80000100800 */
[----:B------:R-:W3:Y:S04]  /*184d0*/  LDL R29, [R1+0x948] ;  /* 0x00094800011d7983 */ /* 0x000ee80000100800 */
[----:B------:R-:W3:Y:S04]  /*184e0*/  LDL.64 R26, [R1+0x568] ;  /* 0x00056800011a7983 */ /* 0x000ee80000100a00 */
[----:B0-----:R-:W3:Y:S04]  /*184f0*/  LDL.64 R88, [R1+0x5a8] ;  /* 0x0005a80001587983 */ /* 0x001ee80000100a00 */
[----:B------:R-:W-:Y:S04]  /*18500*/  @P0 STL [R1+0x7dc], R62 ;  /* 0x0007dc3e01000387 */ /* 0x000fe80000100800 */
[----:B------:R-:W3:Y:S04]  /*18510*/  LDL R52, [R1+0x860] ;  /* 0x0008600001347983 */ /* 0x000ee80000100800 */
[----:B------:R0:W-:Y:S04]  /*18520*/  @P0 STL [R1+0x7f4], R63 ;  /* 0x0007f43f01000387 */ /* 0x0001e80000100800 */
[----:B------:R-:W3:Y:S04]  /*18530*/  LDL R51, [R1+0x898] ;  /* 0x0008980001337983 */ /* 0x000ee80000100800 */
[----:B------:R-:W3:Y:S04]  /*18540*/  LDL.64 R24, [R1+0x548] ;  /* 0x0005480001187983 */ /* 0x000ee80000100a00 */
[----:B0-----:R-:W3:Y:S04]  /*18550*/  LDL.64 R62, [R1+0x558] ;  /* 0x00055800013e7983 */ /* 0x001ee80000100a00 */
[----:B------:R-:W3:Y:S04]  /*18560*/  LDL R50, [R1+0x8d0] ;  /* 0x0008d00001327983 */ /* 0x000ee80000100800 */
[----:B------:R-:W3:Y:S04]  /*18570*/  LDL.64 R22, [R1+0x538] ;  /* 0x0005380001167983 */ /* 0x000ee80000100a00 */
[----:B------:R-:W3:Y:S04]  /*18580*/  LDL R32, [R1+0x908] ;  /* 0x0009080001207983 */ /* 0x000ee80000100800 */
[----:B------:R-:W3:Y:S04]  /*18590*/  LDL.64 R16, [R1+0x528] ;  /* 0x0005280001107983 */ /* 0x000ee80000100a00 */
[----:B------:R-:W3:Y:S04]  /*185a0*/  LDL R18, [R1+0x940] ;  /* 0x0009400001127983 */ /* 0x000ee80000100800 */
[----:B------:R-:W3:Y:S04]  /*185b0*/  LDL.64 R14, [R1+0x4e8] ;  /* 0x0004e800010e7983 */ /* 0x000ee80000100a00 */
[----:B------:R0:W-:Y:S04]  /*185c0*/  @P1 STL [R1+0x950], R79 ;  /* 0x0009504f01001387 */ /* 0x0001e80000100800 */
[----:B0-----:R-:W3:Y:S04]  /*185d0*/  LDL R79, [R1+0x858] ;  /* 0x00085800014f7983 */ /* 0x001ee80000100800 */
[----:B------:R-:W-:Y:S04]  /*185e0*/  @P0 STL [R1+0x7c0], R6 ;  /* 0x0007c00601000387 */ /* 0x000fe80000100800 */
[----:B------:R-:W3:Y:S04]  /*185f0*/  LDL.64 R4, [R1+0x4d8] ;  /* 0x0004d80001047983 */ /* 0x000ee80000100a00 */
[----:B------:R0:W-:Y:S04]  /*18600*/  @P0 STL [R1+0x7d4], R7 ;  /* 0x0007d40701000387 */ /* 0x0001e80000100800 */
[----:B------:R-:W3:Y:S04]  /*18610*/  LDL R0, [R1+0x890] ;  /* 0x0008900001007983 */ /* 0x000ee80000100800 */
[----:B------:R-:W-:Y:S04]  /*18620*/  @P1 STL [R1+0x870], R2 ;  /* 0x0008700201001387 */ /* 0x000fe80000100800 */
[----:B------:R-:W3:Y:S04]  /*18630*/  LDL.64 R34, [R1+0x4c8] ;  /* 0x0004c80001227983 */ /* 0x000ee80000100a00 */
[----:B------:R1:W-:Y:S04]  /*18640*/  @P1 STL [R1+0x8a8], R3 ;  /* 0x0008a80301001387 */ /* 0x0003e80000100800 */
[----:B------:R-:W3:Y:S04]  /*18650*/  LDL R33, [R1+0x8c8] ;  /* 0x0008c80001217983 */ /* 0x000ee80000100800 */
[----:B------:R-:W-:Y:S04]  /*18660*/  @P1 STL [R1+0x8e0], R12 ;  /* 0x0008e00c01001387 */ /* 0x000fe80000100800 */
[----:B0-----:R-:W3:Y:S04]  /*18670*/  LDL.64 R6, [R1+0x4b8] ;  /* 0x0004b80001067983 */ /* 0x001ee80000100a00 */
[----:B------:R-:W-:Y:S04]  /*18680*/  @P1 STL [R1+0x918], R13 ;  /* 0x0009180d01001387 */ /* 0x000fe80000100800 */
[----:B------:R0:W-:Y:S04]  /*18690*/  @P1 STL [R1+0x868], R77 ;  /* 0x0008684d01001387 */ /* 0x0001e80000100800 */
[----:B------:R-:W3:Y:S04]  /*186a0*/  LDL.64 R10, [R1+0x4a8] ;  /* 0x0004a800010a7983 */ /* 0x000ee80000100a00 */
[----:B-1----:R-:W3:Y:S04]  /*186b0*/  LDL.64 R2, [R1+0x468] ;  /* 0x0004680001027983 */ /* 0x002ee80000100a00 */
[----:B0-----:R-:W3:Y:S04]  /*186c0*/  LDL R77, [R1+0x900] ;  /* 0x00090000014d7983 */ /* 0x001ee80000100800 */
[----:B------:R-:W3:Y:S04]  /*186d0*/  LDL.64 R30, [R1+0x458] ;  /* 0x00045800011e7983 */ /* 0x000ee80000100a00 */
[----:B------:R-:W3:Y:S04]  /*186e0*/  LDL.64 R12, [R1+0x448] ;  /* 0x00044800010c7983 */ /* 0x000ee80000100a00 */
[----:B------:R-:W3:Y:S04]  /*186f0*/  LDL R57, [R1+0x8c0] ;  /* 0x0008c00001397983 */ /* 0x000ee80000100800 */
[----:B------:R-:W3:Y:S04]  /*18700*/  LDL.64 R58, [R1+0x438] ;  /* 0x00043800013a7983 */ /* 0x000ee80000100a00 */
[----:B------:R-:W3:Y:S01]  /*18710*/  LDL R56, [R1+0x8f8] ;  /* 0x0008f80001387983 */ /* 0x000ee20000100800 */
[----:B----4-:R-:W-:-:S03]  /*18720*/  IMAD.MOV.U32 R21, RZ, RZ, R75 ;  /* 0x000000ffff157224 */ /* 0x010fc600078e004b */
[----:B------:R-:W4:Y:S04]  /*18730*/  LDL R75, [R1+0x850] ;  /* 0x00085000014b7983 */ /* 0x000f280000100800 */
[----:B------:R0:W4:Y:S04]  /*18740*/  @P1 LDG.E.U16 R21, desc[UR10][R66.64] ;  /* 0x0000000a42151981 */ /* 0x000128000c1e1500 */
[----:B--2---:R-:W2:Y:S04]  /*18750*/  @P1 LDG.E.U16 R71, desc[UR10][R60.64] ;  /* 0x0000000a3c471981 */ /* 0x004ea8000c1e1500 */
[----:B---3--:R-:W3:Y:S04]  /*18760*/  @P1 LDG.E.U16 R28, desc[UR10][R8.64] ;  /* 0x0000000a081c1981 */ /* 0x008ee8000c1e1500 */
[----:B------:R-:W3:Y:S04]  /*18770*/  @P1 LDG.E.U16 R53, desc[UR10][R54.64] ;  /* 0x0000000a36351981 */ /* 0x000ee8000c1e1500 */
[----:B------:R-:W3:Y:S04]  /*18780*/  @P1 LDG.E.U16 R29, desc[UR10][R88.64] ;  /* 0x0000000a581d1981 */ /* 0x000ee8000c1e1500 */
[----:B------:R-:W3:Y:S04]  /*18790*/  @P1 LDG.E.U16 R52, desc[UR10][R26.64] ;  /* 0x0000000a1a341981 */ /* 0x000ee8000c1e1500 */
[----:B------:R-:W3:Y:S04]  /*187a0*/  @P1 LDG.E.U16 R51, desc[UR10][R62.64] ;  /* 0x0000000a3e331981 */ /* 0x000ee8000c1e1500 */
[----:B------:R-:W3:Y:S04]  /*187b0*/  @P1 LDG.E.U16 R50, desc[UR10][R24.64] ;  /* 0x0000000a18321981 */ /* 0x000ee8000c1e1500 */
[----:B------:R-:W3:Y:S04]  /*187c0*/  @P1 LDG.E.U16 R32, desc[UR10][R22.64] ;  /* 0x0000000a16201981 */ /* 0x000ee8000c1e1500 */
[----:B------:R-:W3:Y:S01]  /*187d0*/  @P1 LDG.E.U16 R18, desc[UR10][R16.64] ;  /* 0x0000000a10121981 */ /* 0x000ee2000c1e1500 */
[----:B------:R-:W-:-:S03]  /*187e0*/  IMAD.MOV.U32 R20, RZ, RZ, R73 ;  /* 0x000000ffff147224 */ /* 0x000fc600078e0049 */
[----:B------:R-:W3:Y:S04]  /*187f0*/  LDL R73, [R1+0x888] ;  /* 0x0008880001497983 */ /* 0x000ee80000100800 */
[----:B------:R-:W3:Y:S04]  /*18800*/  LDL.LU R72, [R1+0x8e8] ;  /* 0x0008e80001487983 */ /* 0x000ee80000300800 */
[----:B------:R-:W3:Y:S04]  /*18810*/  LDL.LU.64 R60, [R1+0x1620] ;  /* 0x00162000013c7983 */ /* 0x000ee80000300a00 */
[----:B------:R1:W3:Y:S04]  /*18820*/  @P1 LDG.E.U16 R20, desc[UR10][R40.64] ;  /* 0x0000000a28141981 */ /* 0x0002e8000c1e1500 */
[----:B------:R-:W3:Y:S04]  /*18830*/  @P1 LDG.E.U16 R79, desc[UR10][R14.64] ;  /* 0x0000000a0e4f1981 */ /* 0x000ee8000c1e1500 */
[----:B------:R-:W3:Y:S04]  /*18840*/  @P1 LDG.E.U16 R0, desc[UR10][R4.64] ;  /* 0x0000000a04001981 */ /* 0x000ee8000c1e1500 */
[----:B------:R-:W3:Y:S04]  /*18850*/  @P1 LDG.E.U16 R33, desc[UR10][R34.64] ;  /* 0x0000000a22211981 */ /* 0x000ee8000c1e1500 */
[----:B------:R-:W3:Y:S04]  /*18860*/  @P1 LDG.E.U16 R78, desc[UR10][R10.64] ;  /* 0x0000000a0a4e1981 */ /* 0x000ee8000c1e1500 */
[----:B------:R-:W3:Y:S04]  /*18870*/  @P1 LDG.E.U16 R77, desc[UR10][R6.64] ;  /* 0x0000000a064d1981 */ /* 0x000ee8000c1e1500 */
[----:B------:R-:W3:Y:S04]  /*18880*/  @P1 LDG.E.U16 R57, desc[UR10][R12.64] ;  /* 0x0000000a0c391981 */ /* 0x000ee8000c1e1500 */
[----:B------:R-:W3:Y:S04]  /*18890*/  @P1 LDG.E.U16 R56, desc[UR10][R58.64] ;  /* 0x0000000a3a381981 */ /* 0x000ee8000c1e1500 */
[----:B----4-:R-:W4:Y:S04]  /*188a0*/  @P1 LDG.E.U16 R75, desc[UR10][R2.64] ;  /* 0x0000000a024b1981 */ /* 0x010f28000c1e1500 */
[----:B--2---:R2:W-:Y:S04]  /*188b0*/  @P1 STL [R1+0x8a0], R71 ;  /* 0x0008a04701001387 */ /* 0x0045e80000100800 */
[----:B--2---:R-:W2:Y:S04]  /*188c0*/  LDL.LU R71, [R1+0x1618] ;  /* 0x0016180001477983 */ /* 0x004ea80000300800 */
[----:B------:R-:W2:Y:S04]  /*188d0*/  LDL.LU.64 R8, [R1+0x1610] ;  /* 0x0016100001087983 */ /* 0x000ea80000300a00 */
[----:B---3--:R3:W-:Y:S04]  /*188e0*/  @P1 STL [R1+0x8d8], R28 ;  /* 0x0008d81c01001387 */ /* 0x0087e80000100800 */
[----:B---3--:R-:W3:Y:S04]  /*188f0*/  LDL.LU R28, [R1+0x1608] ;  /* 0x00160800011c7983 */ /* 0x008ee80000300800 */
[----:B------:R-:W2:Y:S04]  /*18900*/  LDL R55, [R1+0x848] ;  /* 0x0008480001377983 */ /* 0x000ea80000100800 */
[----:B------:R-:W2:Y:S04]  /*18910*/  LDL R54, [R1+0x880] ;  /* 0x0008800001367983 */ /* 0x000ea80000100800 */
[----:B------:R0:W-:Y:S04]  /*18920*/  @P1 STL [R1+0x910], R53 ;  /* 0x0009103501001387 */ /* 0x0001e80000100800 */
[----:B0-----:R-:W2:Y:S04]  /*18930*/  LDL R53, [R1+0x8b8] ;  /* 0x0008b80001357983 */ /* 0x001ea80000100800 */
[----:B------:R-:W2:Y:S04]  /*18940*/  LDL.LU.64 R88, [R1+0x1600] ;  /* 0x0016000001587983 */ /* 0x000ea80000300a00 */
[----:B------:R0:W-:Y:S04]  /*18950*/  @P1 STL [R1+0x948], R29 ;  /* 0x0009481d01001387 */ /* 0x0001e80000100800 */
[----:B0-----:R-:W3:Y:S04]  /*18960*/  LDL.LU R29, [R1+0x15f8] ;  /* 0x0015f800011d7983 */ /* 0x001ee80000300800 */
[----:B------:R-:W2:Y:S04]  /*18970*/  LDL.LU.64 R26, [R1+0x15f0] ;  /* 0x0015f000011a7983 */ /* 0x000ea80000300a00 */
[----:B------:R-:W3:Y:S04]  /*18980*/  LDL.LU.64 R62, [R1+0x15e8] ;  /* 0x0015e800013e7983 */ /* 0x000ee80000300a00 */
[----:B------:R-:W3:Y:S04]  /*18990*/  LDL.LU.64 R24, [R1+0x15e0] ;  /* 0x0015e00001187983 */ /* 0x000ee80000300a00 */
[----:B------:R0:W-:Y:S04]  /*189a0*/  @P1 STL [R1+0x860], R52 ;  /* 0x0008603401001387 */ /* 0x0001e80000100800 */
[----:B------:R-:W3:Y:S04]  /*189b0*/  @P1 LDG.E.U16 R73, desc[UR10][R30.64] ;  /* 0x0000000a1e491981 */ /* 0x000ee8000c1e1500 */
[----:B0-----:R-:W3:Y:S04]  /*189c0*/  LDL R52, [R1+0x840] ;  /* 0x0008400001347983 */ /* 0x001ee80000100800 */
[----:B------:R0:W-:Y:S04]  /*189d0*/  @P1 STL [R1+0x898], R51 ;  /* 0x0008983301001387 */ /* 0x0001e80000100800 */
[----:B0-----:R-:W3:Y:S04]  /*189e0*/  LDL R51, [R1+0x878] ;  /* 0x0008780001337983 */ /* 0x001ee80000100800 */
[----:B------:R0:W-:Y:S04]  /*189f0*/  @P1 STL [R1+0x8d0], R50 ;  /* 0x0008d03201001387 */ /* 0x0001e80000100800 */
[----:B0-----:R-:W3:Y:S04]  /*18a00*/  LDL R50, [R1+0x8b0] ;  /* 0x0008b00001327983 */ /* 0x001ee80000100800 */
[----:B------:R-:W3:Y:S04]  /*18a10*/  LDL.LU.64 R22, [R1+0x15d8] ;  /* 0x0015d80001167983 */ /* 0x000ee80000300a00 */
[----:B------:R0:W-:Y:S04]  /*18a20*/  @P1 STL [R1+0x908], R32 ;  /* 0x0009082001001387 */ /* 0x0001e80000100800 */
[----:B0-----:R-:W3:Y:S04]  /*18a30*/  LDL.LU R32, [R1+0x15d0] ;  /* 0x0015d00001207983 */ /* 0x001ee80000300800 */
        /* <DEDUP_REMOVED lines=9> */
[----:B------:R-:W3:Y:S04]  /*18ad0*/  LDL.LU R35, [R1+0x15a0] ;  /* 0x0015a00001237983 */ /* 0x000ee80000300800 */
[----:B------:R-:W3:Y:S04]  /*18ae0*/  LDL R34, [R1+0x838] ;  /* 0x0008380001227983 */ /* 0x000ee80000100800 */
[----:B------:R0:W-:Y:S04]  /*18af0*/  @P1 STL [R1+0x8c8], R33 ;  /* 0x0008c82101001387 */ /* 0x0001e80000100800 */
[----:B0-----:R-:W3:Y:S04]  /*18b00*/  LDL R33, [R1+0x7e8] ;  /* 0x0007e80001217983 */ /* 0x001ee80000100800 */
[----:B------:R-:W3:Y:S04]  /*18b10*/  LDL.LU.64 R6, [R1+0x1598] ;  /* 0x0015980001067983 */ /* 0x000ee80000300a00 */
[----:B------:R0:W-:Y:S04]  /*18b20*/  @P1 STL [R1+0x900], R77 ;  /* 0x0009004d01001387 */ /* 0x0001e80000100800 */
[----:B0-----:R-:W3:Y:S04]  /*18b30*/  LDL.LU R77, [R1+0x1590] ;  /* 0x00159000014d7983 */ /* 0x001ee80000300800 */
[----:B------:R-:W3:Y:S04]  /*18b40*/  LDL.LU.64 R10, [R1+0x1588] ;  /* 0x00158800010a7983 */ /* 0x000ee80000300a00 */
[----:B------:R0:W-:Y:S04]  /*18b50*/  STL [R1+0x1398], R78 ;  /* 0x0013984e01007387 */ /* 0x0001e80000100800 */
[----:B0-----:R-:W3:Y:S04]  /*18b60*/  LDL.LU R78, [R1+0x8f0] ;  /* 0x0008f000014e7983 */ /* 0x001ee80000300800 */
[----:B------:R-:W3:Y:S04]  /*18b70*/  LDL.LU.64 R2, [R1+0x1580] ;  /* 0x0015800001027983 */ /* 0x000ee80000300a00 */
[----:B----4-:R0:W-:Y:S04]  /*18b80*/  @P1 STL [R1+0x850], R75 ;  /* 0x0008504b01001387 */ /* 0x0101e80000100800 */
[----:B0-----:R-:W4:Y:S04]  /*18b90*/  LDL.LU R75, [R1+0x1578] ;  /* 0x00157800014b7983 */ /* 0x001f280000300800 */
[----:B------:R-:W4:Y:S04]  /*18ba0*/  LDL.LU.64 R30, [R1+0x1570] ;  /* 0x00157000011e7983 */ /* 0x000f280000300a00 */
[----:B--2---:R-:W2:Y:S04]  /*18bb0*/  @P1 LDG.E.U16 R72, desc[UR10][R26.64] ;  /* 0x0000000a1a481981 */ /* 0x004ea8000c1e1500 */
[----:B---3--:R0:W-:Y:S04]  /*18bc0*/  @P1 STL [R1+0x888], R73 ;  /* 0x0008884901001387 */ /* 0x0081e80000100800 */
[----:B0-----:R-:W3:Y:S04]  /*18bd0*/  LDL.LU R73, [R1+0x1568] ;  /* 0x0015680001497983 */ /* 0x001ee80000300800 */
[----:B------:R-:W2:Y:S04]  /*18be0*/  LDL.LU.64 R12, [R1+0x1560] ;  /* 0x00156000010c7983 */ /* 0x000ea80000300a00 */
[----:B------:R-:W2:Y:S04]  /*18bf0*/  @P1 LDG.E.U16 R51, desc[UR10][R24.64] ;  /* 0x0000000a18331981 */ /* 0x000ea8000c1e1500 */
        /* <DEDUP_REMOVED lines=12> */
[----:B------:R-:W2:Y:S04]  /*18cc0*/  LDL.LU.64 R2, [R1+0x1558] ;  /* 0x0015580001027983 */ /* 0x000ea80000300a00 */
[----:B----4-:R-:W4:Y:S04]  /*18cd0*/  @P1 LDG.E.U16 R75, desc[UR10][R64.64] ;  /* 0x0000000a404b1981 */ /* 0x010f28000c1e1500 */
[----:B---3--:R-:W3:Y:S04]  /*18ce0*/  @P1 LDG.E.U16 R73, desc[UR10][R28.64] ;  /* 0x0000000a1c491981 */ /* 0x008ee8000c1e1500 */
[----:B--2---:R-:W2:Y:S04]  /*18cf0*/  @P1 LDG.E.U16 R3, desc[UR10][R16.64] ;  /* 0x0000000a10031981 */ /* 0x004ea8000c1e1500 */
[----:B------:R0:W-:Y:S04]  /*18d00*/  STL [R1+0x139c], R74 ;  /* 0x00139c4a01007387 */ /* 0x0001e80000100800 */
[----:B------:R-:W3:Y:S04]  /*18d10*/  @P1 LDG.E.U16 R2, desc[UR10][R46.64] ;  /* 0x0000000a2e021981 */ /* 0x000ee8000c1e1500 */
[----:B0-----:R-:W3:Y:S04]  /*18d20*/  LDL.LU R74, [R1+0x7f0] ;  /* 0x0007f000014a7983 */ /* 0x001ee80000300800 */
[----:B------:R-:W3:Y:S04]  /*18d30*/  LDL.LU.64 R10, [R1+0x1550] ;  /* 0x00155000010a7983 */ /* 0x000ee80000300a00 */
[----:B------:R-:W3:Y:S04]  /*18d40*/  LDL.LU.64 R6, [R1+0x1548] ;  /* 0x0015480001067983 */ /* 0x000ee80000300a00 */
[----:B------:R-:W4:Y:S04]  /*18d50*/  LDL.LU.64 R4, [R1+0x1540] ;  /* 0x0015400001047983 */ /* 0x000f280000300a00 */
[----:B------:R-:W4:Y:S04]  /*18d60*/  LDL.LU.64 R14, [R1+0x1538] ;  /* 0x00153800010e7983 */ /* 0x000f280000300a00 */
[----:B------:R-:W-:Y:S04]  /*18d70*/  STL [R1+0x13fc], R78 ;  /* 0x0013fc4e01007387 */ /* 0x000fe80000100800 */
[----:B------:R-:W4:Y:S04]  /*18d80*/  LDL.LU.64 R16, [R1+0x1530] ;  /* 0x0015300001107983 */ /* 0x000f280000300a00 */
[----:B--2---:R-:W-:Y:S04]  /*18d90*/  STL [R1+0x13a0], R3 ;  /* 0x0013a00301007387 */ /* 0x004fe80000100800 */
[----:B------:R-:W2:Y:S04]  /*18da0*/  LDL.LU.64 R22, [R1+0x1528] ;  /* 0x0015280001167983 */ /* 0x000ea80000300a00 */
[----:B------:R-:W2:Y:S04]  /*18db0*/  LDL.LU.64 R24, [R1+0x1520] ;  /* 0x0015200001187983 */ /* 0x000ea80000300a00 */
[----:B------:R-:W2:Y:S04]  /*18dc0*/  LDL.LU.64 R62, [R1+0x1518] ;  /* 0x00151800013e7983 */ /* 0x000ea80000300a00 */
[----:B------:R-:W4:Y:S04]  /*18dd0*/  LDL.LU.64 R26, [R1+0x1510] ;  /* 0x00151000011a7983 */ /* 0x000f280000300a00 */
[----:B------:R0:W-:Y:S04]  /*18de0*/  STL [R1+0x1400], R72 ;  /* 0x0014004801007387 */ /* 0x0001e80000100800 */
[----:B---3--:R-:W3:Y:S04]  /*18df0*/  @P1 LDG.E.U16 R74, desc[UR10][R92.64] ;  /* 0x0000000a5c4a1981 */ /* 0x008ee8000c1e1500 */
[----:B0-----:R-:W3:Y:S04]  /*18e00*/  LDL.LU R72, [R1+0x7f8] ;  /* 0x0007f80001487983 */ /* 0x001ee80000300800 */
[----:B------:R-:W4:Y:S04]  /*18e10*/  LDL.LU.64 R28, [R1+0x1508] ;  /* 0x00150800011c7983 */ /* 0x000f280000300a00 */
[----:B------:R-:W-:Y:S04]  /*18e20*/  @P1 STL [R1+0x8c0], R57 ;  /* 0x0008c03901001387 */ /* 0x000fe80000100800 */
[----:B------:R-:W-:Y:S04]  /*18e30*/  STL [R1+0x13a4], R73 ;  /* 0x0013a44901007387 */ /* 0x000fe80000100800 */
[----:B------:R-:W-:Y:S04]  /*18e40*/  @P1 STL [R1+0x8f8], R56 ;  /* 0x0008f83801001387 */ /* 0x000fe80000100800 */
[----:B------:R-:W4:Y:S04]  /*18e50*/  LDL.LU.64 R88, [R1+0x1500] ;  /* 0x0015000001587983 */ /* 0x000f280000300a00 */
[----:B------:R-:W4:Y:S04]  /*18e60*/  LDL.LU.64 R8, [R1+0x14f8] ;  /* 0x0014f80001087983 */ /* 0x000f280000300a00 */
[----:B--2---:R-:W2:Y:S04]  /*18e70*/  @P1 LDG.E.U16 R62, desc[UR10][R70.64] ;  /* 0x0000000a463e1981 */ /* 0x004ea8000c1e1500 */
[----:B------:R-:W2:Y:S04]  /*18e80*/  @P1 LDG.E.U16 R63, desc[UR10][R60.64] ;  /* 0x0000000a3c3f1981 */ /* 0x000ea8000c1e1500 */
[----:B------:R-:W2:Y:S04]  /*18e90*/  LDL.LU.64 R70, [R1+0x14f0] ;  /* 0x0014f00001467983 */ /* 0x000ea80000300a00 */
[----:B---3--:R-:W3:Y:S04]  /*18ea0*/  @P1 LDG.E.U16 R72, desc[UR10][R48.64] ;  /* 0x0000000a30481981 */ /* 0x008ee8000c1e1500 */
[----:B----4-:R-:W4:Y:S04]  /*18eb0*/  @P1 LDG.E.U16 R88, desc[UR10][R44.64] ;  /* 0x0000000a2c581981 */ /* 0x010f28000c1e1500 */
[----:B--2---:R-:W2:Y:S04]  /*18ec0*/  @P1 LDG.E.U16 R70, desc[UR10][R68.64] ;  /* 0x0000000a44461981 */ /* 0x004ea8000c1e1500 */
[----:B------:R-:W-:Y:S04]  /*18ed0*/  @P1 STL [R1+0x848], R55 ;  /* 0x0008483701001387 */ /* 0x000fe80000100800 */
[----:B------:R0:W-:Y:S04]  /*18ee0*/  STL [R1+0x800], R62 ;  /* 0x0008003e01007387 */ /* 0x0001e80000100800 */
[----:B------:R-:W3:Y:S04]  /*18ef0*/  @P1 LDG.E.U16 R71, desc[UR10][R86.64] ;  /* 0x0000000a56471981 */ /* 0x000ee8000c1e1500 */
[----:B0-----:R-:W3:Y:S04]  /*18f00*/  LDL.LU R62, [R1+0x14e8] ;  /* 0x0014e800013e7983 */ /* 0x001ee80000300800 */
[----:B------:R-:W-:Y:S04]  /*18f10*/  @P1 STL [R1+0x880], R54 ;  /* 0x0008803601001387 */ /* 0x000fe80000100800 */
[----:B------:R-:W3:Y:S04]  /*18f20*/  LDL.LU.64 R60, [R1+0x14e0] ;  /* 0x0014e000013c7983 */ /* 0x000ee80000300a00 */
[----:B------:R0:W-:Y:S04]  /*18f30*/  STL [R1+0x818], R63 ;  /* 0x0008183f01007387 */ /* 0x0001e80000100800 */
[----:B------:R-:W-:Y:S04]  /*18f40*/  @P1 STL [R1+0x8b8], R53 ;  /* 0x0008b83501001387 */ /* 0x000fe80000100800 */
[----:B0-----:R-:W4:Y:S04]  /*18f50*/  LDL.LU R63, [R1+0x14d8] ;  /* 0x0014d800013f7983 */ /* 0x001f280000300800 */
[----:B------:R-:W4:Y:S04]  /*18f60*/  LDL.LU.64 R64, [R1+0x14d0] ;  /* 0x0014d00001407983 */ /* 0x000f280000300a00 */
[----:B------:R0:W-:Y:S04]  /*18f70*/  STL [R1+0x13a8], R75 ;  /* 0x0013a84b01007387 */ /* 0x0001e80000100800 */
[----:B0-----:R-:W4:Y:S04]  /*18f80*/  LDL.LU R75, [R1+0x7d8] ;  /* 0x0007d800014b7983 */ /* 0x001f280000300800 */
[----:B------:R-:W4:Y:S04]  /*18f90*/  LDL.LU.64 R66, [R1+0x14c8] ;  /* 0x0014c80001427983 */ /* 0x000f280000300a00 */
[----:B------:R-:W-:Y:S04]  /*18fa0*/  @P1 STL [R1+0x840], R52 ;  /* 0x0008403401001387 */ /* 0x000fe80000100800 */
[----:B------:R-:W4:Y:S04]  /*18fb0*/  LDL.LU.64 R68, [R1+0x14c0] ;  /* 0x0014c00001447983 */ /* 0x000f280000300a00 */
[----:B--2---:R0:W-:Y:S04]  /*18fc0*/  STL [R1+0x7cc], R70 ;  /* 0x0007cc4601007387 */ /* 0x0041e80000100800 */
[----:B------:R-:W-:Y:S04]  /*18fd0*/  @P1 STL [R1+0x878], R51 ;  /* 0x0008783301001387 */ /* 0x000fe80000100800 */
[----:B0-----:R-:W2:Y:S04]  /*18fe0*/  LDL.LU R70, [R1+0x14bc] ;  /* 0x0014bc0001467983 */ /* 0x001ea80000300800 */
[----:B------:R-:W-:Y:S04]  /*18ff0*/  @P1 STL [R1+0x8b0], R50 ;  /* 0x0008b03201001387 */ /* 0x000fe80000100800 */
[----:B------:R0:W-:Y:S04]  /*19000*/  STL [R1+0x7e0], R2 ;  /* 0x0007e00201007387 */ /* 0x0001e80000100800 */
[----:B0-----:R-:W2:Y:S04]  /*19010*/  LDL.LU R2, [R1+0x14b8] ;  /* 0x0014b80001027983 */ /* 0x001ea80000300800 */
[----:B---3--:R-:W-:Y:S04]  /*19020*/  STL [R1+0x1420], R72 ;  /* 0x0014204801007387 */ /* 0x008fe80000100800 */
[----:B----4-:R0:W-:Y:S04]  /*19030*/  STL [R1+0x810], R88 ;  /* 0x0008105801007387 */ /* 0x0101e80000100800 */
[----:B0-----:R-:W3:Y:S04]  /*19040*/  LDL.LU R88, [R1+0x14b4] ;  /* 0x0014b40001587983 */ /* 0x001ee80000300800 */
[----:B------:R0:W-:Y:S04]  /*19050*/  STL [R1+0x13ac], R77 ;  /* 0x0013ac4d01007387 */ /* 0x0001e80000100800 */
[----:B------:R-:W4:Y:S04]  /*19060*/  @P1 LDG.E.U16 R75, desc[UR10][R36.64] ;  /* 0x0000000a244b1981 */ /* 0x000f28000c1e1500 */
[----:B0-----:R-:W2:Y:S04]  /*19070*/  LDL.LU R77, [R1+0x7bc] ;  /* 0x0007bc00014d7983 */ /* 0x001ea80000300800 */
[----:B------:R-:W-:Y:S04]  /*19080*/  @P1 STL [R1+0x838], R34 ;  /* 0x0008382201001387 */ /* 0x000fe80000100800 */
[----:B--2---:R-:W2:Y:S04]  /*19090*/  @P1 LDG.E.U16 R77, desc[UR10][R80.64] ;  /* 0x0000000a504d1981 */ /* 0x004ea8000c1e1500 */
[----:B------:R-:W-:Y:S04]  /*190a0*/  @P1 STL [R1+0x7e8], R33 ;  /* 0x0007e82101001387 */ /* 0x000fe80000100800 */
[----:B------:R0:W-:Y:S04]  /*190b0*/  STL [R1+0x7c4], R0 ;  /* 0x0007c40001007387 */ /* 0x0001e80000100800 */
[----:B0-----:R-:W3:Y:S04]  /*190c0*/  LDL.LU R0, [R1+0x14b0] ;  /* 0x0014b00001007983 */ /* 0x001ee80000300800 */
[----:B----4-:R-:W-:Y:S04]  /*190d0*/  STL [R1+0x1470], R75 ;  /* 0x0014704b01007387 */ /* 0x010fe80000100800 */
[----:B------:R-:W-:Y:S04]  /*190e0*/  STL [R1+0x1424], R74 ;  /* 0x0014244a01007387 */ /* 0x000fe80000100800 */
[----:B------:R-:W-:Y:S04]  /*190f0*/  STL [R1+0x13b0], R79 ;  /* 0x0013b04f01007387 */ /* 0x000fe80000100800 */
[----:B--2---:R-:W-:Y:S04]  /*19100*/  STL [R1+0x1478], R77 ;  /* 0x0014784d01007387 */ /* 0x004fe80000100800 */
[----:B------:R-:W2:Y:S04]  /*19110*/  LDL.LU R83, [R1+0x6b8] ;  /* 0x0006b80001537983 */ /* 0x000ea80000300800 */
[----:B------:R-:W4:Y:S04]  /*19120*/  LDL.LU R84, [R1+0x6b4] ;  /* 0x0006b40001547983 */ /* 0x000f280000300800 */
[----:B------:R-:W2:Y:S01]  /*19130*/  LDL.LU R85, [R1+0x6b0] ;  /* 0x0006b00001557983 */ /* 0x000ea20000300800 */
[----:B------:R-:W-:-:S02]  /*19140*/  PRMT R4, RZ, 0x7610, R4 ;  /* 0x00007610ff047816 */ /* 0x000fc40000000004 */
[----:B------:R-:W-:Y:S01]  /*19150*/  PRMT R5, RZ, 0x7610, R5 ;  /* 0x00007610ff057816 */ /* 0x000fe20000000005 */
[----:B------:R-:W-:Y:S01]  /*19160*/  STS.U16 [R70+UR9+0x8d00], R69 ;  /* 0x008d004546007988 */ /* 0x000fe20008000409 */
[----:B------:R-:W-:-:S03]  /*19170*/  PRMT R32, RZ, 0x7610, R32 ;  /* 0x00007610ff207816 */ /* 0x000fc60000000020 */
[----:B------:R-:W-:Y:S04]  /*19180*/  STS.U16 [R70+UR9+0x1100], R68 ;  /* 0x0011004446007988 */ /* 0x000fe80008000409 */
[----:B------:R-:W3:Y:S04]  /*19190*/  LDL.LU R86, [R1+0x6ac] ;  /* 0x0006ac0001567983 */ /* 0x000ee80000300800 */
[----:B------:R-:W-:Y:S04]  /*191a0*/  STS.U16 [R70+UR9+0x9100], R67 ;  /* 0x0091004346007988 */ /* 0x000fe80008000409 */
[----:B------:R-:W3:Y:S04]  /*191b0*/  LDL.LU R87, [R1+0x6a8] ;  /* 0x0006a80001577983 */ /* 0x000ee80000300800 */
[----:B------:R-:W-:Y:S04]  /*191c0*/  STS.U16 [R70+UR9+0x1500], R66 ;  /* 0x0015004246007988 */ /* 0x000fe80008000409 */
[----:B------:R-:W-:Y:S01]  /*191d0*/  STL [R1+0x808], R71 ;  /* 0x0008084701007387 */ /* 0x000fe20000100800 */
[----:B------:R-:W-:-:S03]  /*191e0*/  PRMT R13, RZ, 0x7610, R13 ;  /* 0x00007610ff0d7816 */ /* 0x000fc6000000000d */
[----:B------:R-:W-:Y:S04]  /*191f0*/  STL.S16 [R1+0x770], R4 ;  /* 0x0007700401007387 */ /* 0x000fe80000100600 */
[----:B------:R4:W-:Y:S01]  /*19200*/  STL.S16 [R1+0x7a0], R5 ;  /* 0x0007a00501007387 */ /* 0x0009e20000100600 */
[----:B------:R-:W-:-:S03]  /*19210*/  PRMT R23, RZ, 0x7610, R23 ;  /* 0x00007610ff177816 */ /* 0x000fc60000000017 */
[----:B------:R0:W-:Y:S01]  /*19220*/  STL.S16 [R1+0x79c], R32 ;  /* 0x00079c2001007387 */ /* 0x0001e20000100600 */
[----:B----4-:R-:W-:Y:S02]  /*19230*/  IMAD R5, R84, UR21, RZ ;  /* 0x0000001554057c24 */ /* 0x010fe4000f8e02ff */
[----:B--2---:R-:W-:Y:S02]  /*19240*/  IMAD R66, R85, UR15, RZ ;  /* 0x0000000f55427c24 */ /* 0x004fe4000f8e02ff */
[----:B------:R-:W-:-:S04]  /*19250*/  IMAD.WIDE R36, R5, 0x2, R90 ;  /* 0x0000000205247825 */ /* 0x000fc800078e025a */
[--C-:B0-----:R-:W-:Y:S01]  /*19260*/  IMAD.WIDE R32, R66, 0x2, R8.reuse ;  /* 0x0000000242207825 */ /* 0x101fe200078e0208 */
[----:B------:R-:W2:Y:S04]  /*19270*/  @P1 LDG.E.U16 R23, desc[UR10][R36.64] ;  /* 0x0000000a24171981 */ /* 0x000ea8000c1e1500 */
[----:B------:R-:W4:Y:S01]  /*19280*/  @P0 LDG.E.U16 R13, desc[UR10][R32.64] ;  /* 0x0000000a200d0981 */ /* 0x000f22000c1e1500 */
[----:B------:R-:W-:Y:S02]  /*19290*/  IMAD R4, R83, UR6, RZ ;  /* 0x0000000653047c24 */ /* 0x000fe4000f8e02ff */
[--C-:B------:R-:W-:Y:S01]  /*192a0*/  IMAD.WIDE R38, R5, 0x2, R8.reuse ;  /* 0x0000000205267825 */ /* 0x100fe200078e0208 */
[----:B------:R-:W-:Y:S03]  /*192b0*/  STS.U16 [R70+UR9+0x9500], R65 ;  /* 0x0095004146007988 */ /* 0x000fe60008000409 */
[C---:B------:R-:W-:Y:S01]  /*192c0*/  IMAD.WIDE R42, R4.reuse, 0x2, R8 ;  /* 0x00000002042a7825 */ /* 0x040fe200078e0208 */
[----:B------:R3:W-:Y:S03]  /*192d0*/  STS.U16 [R70+UR9+0x1900], R64 ;  /* 0x0019004046007988 */ /* 0x0007e60008000409 */
[----:B-1----:R-:W-:Y:S01]  /*192e0*/  IMAD.WIDE R40, R4, 0x2, R90 ;  /* 0x0000000204287825 */ /* 0x002fe200078e025a */
[----:B------:R-:W-:Y:S01]  /*192f0*/  STS.U16 [R70+UR9+0x9900], R63 ;  /* 0x0099003f46007988 */ /* 0x000fe20008000409 */
[----:B------:R-:W-:-:S03]  /*19300*/  PRMT R79, RZ, 0x7610, R79 ;  /* 0x00007610ff4f7816 */ /* 0x000fc6000000004f */
[----:B------:R-:W-:Y:S01]  /*19310*/  STS.U16 [R70+UR9+0x1d00], R62 ;  /* 0x001d003e46007988 */ /* 0x000fe20008000409 */
[----:B---3--:R-:W-:-:S03]  /*19320*/  IMAD R64, R86, UR24, RZ ;  /* 0x0000001856407c24 */ /* 0x008fc6000f8e02ff */
[----:B------:R-:W-:Y:S04]  /*19330*/  STS.U16 [R70+UR9+0x9d00], R61 ;  /* 0x009d003d46007988 */ /* 0x000fe80008000409 */
[----:B------:R-:W-:Y:S04]  /*19340*/  STL.64 [R1+0x108], R42 ;  /* 0x0001082a01007387 */ /* 0x000fe80000100a00 */
[----:B------:R0:W-:Y:S04]  /*19350*/  STS.U16 [R70+UR9+0x2100], R60 ;  /* 0x0021003c46007988 */ /* 0x0001e80008000409 */
[----:B------:R-:W-:Y:S04]  /*19360*/  STL.64 [R1+0x90], R38 ;  /* 0x0000902601007387 */ /* 0x000fe80000100a00 */
[----:B------:R-:W-:Y:S01]  /*19370*/  STL.64 [R1], R32 ;  /* 0x0000002001007387 */ /* 0x000fe20000100a00 */
[----:B0-----:R-:W-:-:S03]  /*19380*/  IMAD.WIDE R70, R64, 0x2, R8 ;  /* 0x0000000240467825 */ /* 0x001fc600078e0208 */
[----:B------:R-:W-:Y:S01]  /*19390*/  STL.64 [R1+0x100], R40 ;  /* 0x0001002801007387 */ /* 0x000fe20000100a00 */
[----:B------:R-:W-:-:S03]  /*193a0*/  IMAD.WIDE R64, R64, 0x2, R90 ;  /* 0x0000000240407825 */ /* 0x000fc600078e025a */
[----:B------:R-:W-:Y:S01]  /*193b0*/  STL.64 [R1+0x88], R36 ;  /* 0x0000882401007387 */ /* 0x000fe20000100a00 */
[----:B------:R-:W-:-:S03]  /*193c0*/  PRMT R11, RZ, 0x7610, R11 ;  /* 0x00007610ff0b7816 */ /* 0x000fc6000000000b */
[----:B------:R-:W3:Y:S01]  /*193d0*/  @P1 LDG.E.U16 R79, desc[UR10][R64.64] ;  /* 0x0000000a404f1981 */ /* 0x000ee2000c1e1500 */
[----:B------:R-:W-:-:S05]  /*193e0*/  IMAD.WIDE R66, R66, 0x2, R90 ;  /* 0x0000000242427825 */ /* 0x000fca00078e025a */
[----:B------:R-:W3:Y:S04]  /*193f0*/  @P1 LDG.E.U16 R11, desc[UR10][R66.64] ;  /* 0x0000000a420b1981 */ /* 0x000ee8000c1e1500 */
[----:B----4-:R0:W-:Y:S04]  /*19400*/  STL [R1+0x734], R13 ;  /* 0x0007340d01007387 */ /* 0x0101e80000100800 */
[----:B0-----:R-:W4:Y:S04]  /*19410*/  LDL.LU R13, [R1+0x6e8] ;  /* 0x0006e800010d7983 */ /* 0x001f280000300800 */
[----:B--2---:R0:W-:Y:S04]  /*19420*/  STL [R1+0x738], R23 ;  /* 0x0007381701007387 */ /* 0x0041e80000100800 */
[----:B0-----:R-:W2:Y:S04]  /*19430*/  LDL.LU R23, [R1+0x6e4] ;  /* 0x0006e40001177983 */ /* 0x001ea80000300800 */
[----:B------:R-:W2:Y:S04]  /*19440*/  LDL.LU R93, [R1+0x6e0] ;  /* 0x0006e000015d7983 */ /* 0x000ea80000300800 */
[----:B------:R-:W2:Y:S04]  /*19450*/  LDL.LU R92, [R1+0x6dc] ;  /* 0x0006dc00015c7983 */ /* 0x000ea80000300800 */
[----:B------:R-:W4:Y:S04]  /*19460*/  LDL.LU R80, [R1+0x6d8] ;  /* 0x0006d80001507983 */ /* 0x000f280000300800 */
[----:B------:R-:W4:Y:S04]  /*19470*/  LDL.LU R81, [R1+0x6d4] ;  /* 0x0006d40001517983 */ /* 0x000f280000300800 */
[----:B------:R-:W4:Y:S04]  /*19480*/  LDL.LU R82, [R1+0x6d0] ;  /* 0x0006d00001527983 */ /* 0x000f280000300800 */
[----:B------:R-:W4:Y:S04]  /*19490*/  LDL.LU R83, [R1+0x6cc] ;  /* 0x0006cc0001537983 */ /* 0x000f280000300800 */
[----:B------:R-:W4:Y:S04]  /*194a0*/  LDL.LU R84, [R1+0x6c8] ;  /* 0x0006c80001547983 */ /* 0x000f280000300800 */
[----:B------:R-:W4:Y:S01]  /*194b0*/  LDL.LU R85, [R1+0x6c4] ;  /* 0x0006c40001557983 */ /* 0x000f220000300800 */
[----:B------:R-:W-:-:S03]  /*194c0*/  IMAD R62, R87, UR7, RZ ;  /* 0x00000007573e7c24 */ /* 0x000fc6000f8e02ff */
[----:B------:R-:W4:Y:S01]  /*194d0*/  LDL.LU R86, [R1+0x6c0] ;  /* 0x0006c00001567983 */ /* 0x000f220000300800 */
[----:B------:R-:W-:-:S03]  /*194e0*/  IMAD.WIDE R68, R62, 0x2, R8 ;  /* 0x000000023e447825 */ /* 0x000fc600078e0208 */
[----:B------:R-:W4:Y:S04]  /*194f0*/  LDL.LU R87, [R1+0x6bc] ;  /* 0x0006bc0001577983 */ /* 0x000f280000300800 */
[----:B------:R-:W-:Y:S01]  /*19500*/  STL [R1+0x13b8], R66 ;  /* 0x0013b84201007387 */ /* 0x000fe20000100800 */
[----:B------:R-:W-:-:S03]  /*19510*/  IMAD.WIDE R62, R62, 0x2, R90 ;  /* 0x000000023e3e7825 */ /* 0x000fc600078e025a */
[----:B------:R-:W-:Y:S04]  /*19520*/  STL [R1+0x13b4], R67 ;  /* 0x0013b44301007387 */ /* 0x000fe80000100800 */
[----:B------:R-:W-:Y:S01]  /*19530*/  STL [R1+0x13c0], R70 ;  /* 0x0013c04601007387 */ /* 0x000fe20000100800 */
[----:B------:R-:W-:-:S03]  /*19540*/  PRMT R6, RZ, 0x7610, R6 ;  /* 0x00007610ff067816 */ /* 0x000fc60000000006 */
[----:B------:R-:W-:Y:S04]  /*19550*/  STL [R1+0x13bc], R71 ;  /* 0x0013bc4701007387 */ /* 0x000fe80000100800 */
[----:B---3--:R-:W-:Y:S01]  /*19560*/  STL [R1+0x147c], R79 ;  /* 0x00147c4f01007387 */ /* 0x008fe20000100800 */
[----:B------:R-:W-:-:S03]  /*19570*/  PRMT R5, RZ, 0x7610, R5 ;  /* 0x00007610ff057816 */ /* 0x000fc60000000005 */
[----:B------:R-:W-:Y:S01]  /*19580*/  STL [R1+0x13c8], R64 ;  /* 0x0013c84001007387 */ /* 0x000fe20000100800 */
[----:B------:R-:W-:-:S03]  /*19590*/  PRMT R7, RZ, 0x7610, R7 ;  /* 0x00007610ff077816 */ /* 0x000fc60000000007 */
[----:B------:R-:W-:Y:S01]  /*195a0*/  STL [R1+0x13c4], R65 ;  /* 0x0013c44101007387 */ /* 0x000fe20000100800 */
[----:B------:R-:W-:-:S03]  /*195b0*/  PRMT R10, RZ, 0x7610, R10 ;  /* 0x00007610ff0a7816 */ /* 0x000fc6000000000a */
[----:B------:R-:W-:Y:S04]  /*195c0*/  STL [R1+0x13d0], R68 ;  /* 0x0013d04401007387 */ /* 0x000fe80000100800 */
[----:B------:R-:W-:Y:S04]  /*195d0*/  STL [R1+0x13cc], R69 ;  /* 0x0013cc4501007387 */ /* 0x000fe80000100800 */
[----:B------:R-:W-:Y:S01]  /*195e0*/  STL [R1+0x13d8], R62 ;  /* 0x0013d83e01007387 */ /* 0x000fe20000100800 */
[----:B------:R-:W-:-:S03]  /*195f0*/  PRMT R4, RZ, 0x7610, R4 ;  /* 0x00007610ff047816 */ /* 0x000fc60000000004 */
[----:B------:R-:W-:Y:S04]  /*19600*/  STL [R1+0x13d4], R63 ;  /* 0x0013d43f01007387 */ /* 0x000fe80000100800 */
[----:B------:R-:W-:Y:S01]  /*19610*/  STL.S16 [R1+0x71c], R6 ;  /* 0x00071c0601007387 */ /* 0x000fe20000100600 */
[----:B------:R-:W-:-:S03]  /*19620*/  PRMT R18, RZ, 0x7610, R18 ;  /* 0x00007610ff127816 */ /* 0x000fc60000000012 */
[----:B------:R-:W-:Y:S01]  /*19630*/  STL [R1+0x730], R11 ;  /* 0x0007300b01007387 */ /* 0x000fe20000100800 */
[----:B------:R-:W-:-:S03]  /*19640*/  PRMT R17, RZ, 0x7610, R17 ;  /* 0x00007610ff117816 */ /* 0x000fc60000000011 */
[----:B------:R-:W-:Y:S01]  /*19650*/  STL.S16 [R1+0x718], R5 ;  /* 0x0007180501007387 */ /* 0x000fe20000100600 */
[----:B------:R-:W-:-:S03]  /*19660*/  PRMT R22, RZ, 0x7610, R22 ;  /* 0x00007610ff167816 */ /* 0x000fc60000000016 */
[----:B------:R-:W3:Y:S01]  /*19670*/  @P0 LDG.E.U16 R7, desc[UR10][R68.64] ;  /* 0x0000000a44070981 */ /* 0x000ee2000c1e1500 */
[----:B------:R-:W-:-:S03]  /*19680*/  PRMT R26, RZ, 0x7610, R26 ;  /* 0x00007610ff1a7816 */ /* 0x000fc6000000001a */
[----:B------:R-:W3:Y:S04]  /*19690*/  @P0 LDG.E.U16 R10, desc[UR10][R70.64] ;  /* 0x0000000a460a0981 */ /* 0x000ee8000c1e1500 */
[----:B------:R2:W-:Y:S01]  /*196a0*/  STL.S16 [R1+0x714], R4 ;  /* 0x0007140401007387 */ /* 0x0005e20000100600 */
[----:B------:R-:W-:-:S03]  /*196b0*/  PRMT R30, RZ, 0x7610, R30 ;  /* 0x00007610ff1e7816 */ /* 0x000fc6000000001e */
[----:B------:R0:W3:Y:S01]  /*196c0*/  @P0 LDG.E.U16 R17, desc[UR10][R38.64] ;  /* 0x0000000a26110981 */ /* 0x0000e2000c1e1500 */
[----:B--2---:R-:W-:-:S04]  /*196d0*/  IMAD R4, R92, UR35, RZ ;  /* 0x000000235c047c24 */ /* 0x004fc8000f8e02ff */
[----:B0-----:R-:W-:-:S05]  /*196e0*/  IMAD.WIDE R38, R4, 0x2, R90 ;  /* 0x0000000204267825 */ /* 0x001fca00078e025a */
[----:B------:R-:W2:Y:S01]  /*196f0*/  @P1 LDG.E.U16 R30, desc[UR10][R38.64] ;  /* 0x0000000a261e1981 */ /* 0x000ea2000c1e1500 */
[----:B----4-:R-:W-:Y:S02]  /*19700*/  IMAD R5, R84, UR5, RZ ;  /* 0x0000000554057c24 */ /* 0x010fe4000f8e02ff */
[----:B------:R-:W-:Y:S02]  /*19710*/  IMAD R54, R85, UR13, RZ ;  /* 0x0000000d55367c24 */ /* 0x000fe4000f8e02ff */
[----:B------:R-:W-:-:S04]  /*19720*/  IMAD.WIDE R32, R5, 0x2, R90 ;  /* 0x0000000205207825 */ /* 0x000fc800078e025a */
[--C-:B------:R-:W-:Y:S01]  /*19730*/  IMAD.WIDE R60, R54, 0x2, R8.reuse ;  /* 0x00000002363c7825 */ /* 0x100fe200078e0208 */
[----:B------:R-:W4:Y:S03]  /*19740*/  @P1 LDG.E.U16 R22, desc[UR10][R32.64] ;  /* 0x0000000a20161981 */ /* 0x000f26000c1e1500 */
[----:B------:R-:W-:Y:S01]  /*19750*/  IMAD.WIDE R36, R5, 0x2, R8 ;  /* 0x0000000205247825 */ /* 0x000fe200078e0208 */
[----:B------:R-:W2:Y:S04]  /*19760*/  @P0 LDG.E.U16 R18, desc[UR10][R60.64] ;  /* 0x0000000a3c120981 */ /* 0x000ea8000c1e1500 */
[----:B------:R-:W4:Y:S01]  /*19770*/  @P0 LDG.E.U16 R26, desc[UR10][R36.64] ;  /* 0x0000000a241a0981 */ /* 0x000f22000c1e1500 */
[----:B------:R-:W-:-:S06]  /*19780*/  PRMT R15, RZ, 0x7610, R15 ;  /* 0x00007610ff0f7816 */ /* 0x000fcc000000000f */
[----:B------:R0:W4:Y:S02]  /*19790*/  @P1 LDG.E.U16 R15, desc[UR10][R40.64] ;  /* 0x0000000a280f1981 */ /* 0x000124000c1e1500 */
[----:B0-----:R-:W-:-:S04]  /*197a0*/  IMAD.WIDE R40, R4, 0x2, R8 ;  /* 0x0000000204287825 */ /* 0x001fc800078e0208 */
[----:B------:R-:W-:Y:S02]  /*197b0*/  IMAD R6, R80, UR34, RZ ;  /* 0x0000002250067c24 */ /* 0x000fe4000f8e02ff */
[----:B------:R-:W-:Y:S02]  /*197c0*/  IMAD R11, R23, UR37, RZ ;  /* 0x00000025170b7c24 */ /* 0x000fe4000f8e02ff */
[----:B------:R-:W-:Y:S01]  /*197d0*/  IMAD R23, R83, UR22, RZ ;  /* 0x0000001653177c24 */ /* 0x000fe2000f8e02ff */
[----:B---3--:R0:W-:Y:S04]  /*197e0*/  STL [R1+0x724], R7 ;  /* 0x0007240701007387 */ /* 0x0081e80000100800 */
[----:B------:R1:W-:Y:S04]  /*197f0*/  STL [R1+0x72c], R10 ;  /* 0x00072c0a01007387 */ /* 0x0003e80000100800 */
[----:B------:R-:W-:Y:S04]  /*19800*/  STL.64 [R1+0xf8], R40 ;  /* 0x0000f82801007387 */ /* 0x000fe80000100a00 */
[----:B------:R-:W-:Y:S04]  /*19810*/  STL.64 [R1+0x80], R36 ;  /* 0x0000802401007387 */ /* 0x000fe80000100a00 */
[----:B------:R-:W-:Y:S04]  /*19820*/  STL.64 [R1+0xf0], R38 ;  /* 0x0000f02601007387 */ /* 0x000fe80000100a00 */
[----:B------:R-:W-:Y:S01]  /*19830*/  STL.64 [R1+0x78], R32 ;  /* 0x0000782001007387 */ /* 0x000fe20000100a00 */
[----:B0-----:R-:W-:-:S02]  /*19840*/  IMAD R7, R13, UR38, RZ ;  /* 0x000000260d077c24 */ /* 0x001fc4000f8e02ff */
[----:B-1----:R-:W-:Y:S02]  /*19850*/  IMAD R10, R81, UR14, RZ ;  /* 0x0000000e510a7c24 */ /* 0x002fe4000f8e02ff */
[----:B------:R-:W-:Y:S01]  /*19860*/  IMAD R13, R82, UR23, RZ ;  /* 0x00000017520d7c24 */ /* 0x000fe2000f8e02ff */
[----:B--2---:R0:W-:Y:S04]  /*19870*/  STL [R1+0x75c], R18 ;  /* 0x00075c1201007387 */ /* 0x0041e80000100800 */
[----:B0-----:R-:W2:Y:S04]  /*19880*/  LDL.LU R18, [R1+0x968] ;  /* 0x0009680001127983 */ /* 0x001ea80000300800 */
[----:B----4-:R0:W-:Y:S04]  /*19890*/  STL [R1+0x760], R22 ;  /* 0x0007601601007387 */ /* 0x0101e80000100800 */
[----:B0-----:R-:W3:Y:S04]  /*198a0*/  LDL.LU R22, [R1+0x964] ;  /* 0x0009640001167983 */ /* 0x001ee80000300800 */
[----:B------:R0:W-:Y:S04]  /*198b0*/  STL [R1+0x764], R26 ;  /* 0x0007641a01007387 */ /* 0x0001e80000100800 */
[----:B0-----:R-:W4:Y:S04]  /*198c0*/  LDL.LU R26, [R1+0x960] ;  /* 0x00096000011a7983 */ /* 0x001f280000300800 */
[----:B------:R-:W3:Y:S04]  /*198d0*/  LDL.LU R92, [R1+0x95c] ;  /* 0x00095c00015c7983 */ /* 0x000ee80000300800 */
[----:B------:R0:W-:Y:S04]  /*198e0*/  STL [R1+0x768], R30 ;  /* 0x0007681e01007387 */ /* 0x0001e80000100800 */
[----:B0-----:R-:W3:Y:S04]  /*198f0*/  LDL.LU R30, [R1+0x958] ;  /* 0x00095800011e7983 */ /* 0x001ee80000300800 */
[----:B------:R-:W4:Y:S04]  /*19900*/  LDL.LU R80, [R1+0x708] ;  /* 0x0007080001507983 */ /* 0x000f280000300800 */
[----:B------:R-:W4:Y:S04]  /*19910*/  LDL.LU R81, [R1+0x704] ;  /* 0x0007040001517983 */ /* 0x000f280000300800 */
[----:B------:R-:W4:Y:S04]  /*19920*/  LDL.LU R82, [R1+0x700] ;  /* 0x0007000001527983 */ /* 0x000f280000300800 */
[----:B------:R-:W4:Y:S04]  /*19930*/  LDL.LU R83, [R1+0x6fc] ;  /* 0x0006fc0001537983 */ /* 0x000f280000300800 */
[----:B------:R-:W4:Y:S04]  /*19940*/  LDL.LU R84, [R1+0x6f8] ;  /* 0x0006f80001547983 */ /* 0x000f280000300800 */
[----:B------:R-:W4:Y:S01]  /*19950*/  LDL.LU R85, [R1+0x6f4] ;  /* 0x0006f40001557983 */ /* 0x000f220000300800 */
[----:B------:R-:W-:Y:S01]  /*19960*/  PRMT R72, RZ, 0x7610, R72 ;  /* 0x00007610ff487816 */ /* 0x000fe20000000048 */
[----:B------:R-:W-:-:S04]  /*19970*/  IMAD.WIDE R54, R54, 0x2, R90 ;  /* 0x0000000236367825 */ /* 0x000fc800078e025a */
[----:B------:R-:W-:Y:S01]  /*19980*/  IMAD R52, R86, UR25, RZ ;  /* 0x0000001956347c24 */ /* 0x000fe2000f8e02ff */
[----:B------:R-:W4:Y:S01]  /*19990*/  @P1 LDG.E.U16 R72, desc[UR10][R54.64] ;  /* 0x0000000a36481981 */ /* 0x000f22000c1e1500 */
[----:B------:R-:W-:Y:S02]  /*199a0*/  PRMT R12, RZ, 0x7610, R12 ;  /* 0x00007610ff0c7816 */ /* 0x000fe4000000000c */
[C---:B------:R-:W-:Y:S01]  /*199b0*/  IMAD.WIDE R58, R52.reuse, 0x2, R8 ;  /* 0x00000002343a7825 */ /* 0x040fe200078e0208 */
[----:B------:R-:W-:Y:S01]  /*199c0*/  PRMT R14, RZ, 0x7610, R14 ;  /* 0x00007610ff0e7816 */ /* 0x000fe2000000000e */
[----:B------:R-:W4:Y:S02]  /*199d0*/  LDL.LU R86, [R1+0x6f0] ;  /* 0x0006f00001567983 */ /* 0x000f240000300800 */
[----:B------:R-:W-:Y:S01]  /*199e0*/  IMAD.WIDE R52, R52, 0x2, R90 ;  /* 0x0000000234347825 */ /* 0x000fe200078e025a */
[----:B------:R-:W-:Y:S02]  /*199f0*/  PRMT R16, RZ, 0x7610, R16 ;  /* 0x00007610ff107816 */ /* 0x000fe40000000010 */
[----:B------:R-:W4:Y:S01]  /*19a00*/  @P0 LDG.E.U16 R14, desc[UR10][R58.64] ;  /* 0x0000000a3a0e0981 */ /* 0x000f22000c1e1500 */
[----:B------:R-:W-:Y:S01]  /*19a10*/  IMAD R50, R87, UR39, RZ ;  /* 0x0000002757327c24 */ /* 0x000fe2000f8e02ff */
[----:B------:R-:W-:-:S02]  /*19a20*/  PRMT R74, RZ, 0x7610, R74 ;  /* 0x00007610ff4a7816 */ /* 0x000fc4000000004a */
[----:B------:R-:W4:Y:S04]  /*19a30*/  @P1 LDG.E.U16 R12, desc[UR10][R52.64] ;  /* 0x0000000a340c1981 */ /* 0x000f28000c1e1500 */
[----:B------:R-:W4:Y:S01]  /*19a40*/  LDL.LU R87, [R1+0x6ec] ;  /* 0x0006ec0001577983 */ /* 0x000f220000300800 */
[----:B------:R-:W-:-:S03]  /*19a50*/  PRMT R88, RZ, 0x7610, R88 ;  /* 0x00007610ff587816 */ /* 0x000fc60000000058 */
[----:B------:R3:W4:Y:S04]  /*19a60*/  @P0 LDG.E.U16 R16, desc[UR10][R42.64] ;  /* 0x0000000a2a100981 */ /* 0x000728000c1e1500 */
[----:B------:R4:W4:Y:S01]  /*19a70*/  @P0 LDG.E.U16 R74, desc[UR10][R40.64] ;  /* 0x0000000a284a0981 */ /* 0x000922000c1e1500 */
[----:B------:R-:W-:Y:S01]  /*19a80*/  PRMT R0, RZ, 0x7610, R0 ;  /* 0x00007610ff007816 */ /* 0x000fe20000000000 */
[----:B--2---:R-:W-:Y:S02]  /*19a90*/  IMAD R4, R18, UR20, RZ ;  /* 0x0000001412047c24 */ /* 0x004fe4000f8e02ff */
[----:B---3--:R-:W-:Y:S02]  /*19aa0*/  IMAD R42, R30, UR19, RZ ;  /* 0x000000131e2a7c24 */ /* 0x008fe4000f8e02ff */
[----:B----4-:R-:W-:-:S02]  /*19ab0*/  IMAD R40, R82, UR33, RZ ;  /* 0x0000002152287c24 */ /* 0x010fc4000f8e02ff */
[----:B------:R-:W-:Y:S02]  /*19ac0*/  IMAD R30, R83, UR28, RZ ;  /* 0x0000001c531e7c24 */ /* 0x000fe4000f8e02ff */
[----:B------:R-:W-:-:S04]  /*19ad0*/  IMAD.WIDE R82, R6, 0x2, R8 ;  /* 0x0000000206527825 */ /* 0x000fc800078e0208 */
[----:B------:R-:W-:Y:S01]  /*19ae0*/  IMAD R18, R84, UR27, RZ ;  /* 0x0000001b54127c24 */ /* 0x000fe2000f8e02ff */
[----:B------:R-:W2:Y:S01]  /*19af0*/  @P0 LDG.E.U16 R88, desc[UR10][R82.64] ;  /* 0x0000000a52580981 */ /* 0x000ea2000c1e1500 */
[----:B------:R-:W-:Y:S02]  /*19b00*/  IMAD R38, R85, UR32, RZ ;  /* 0x0000002055267c24 */ /* 0x000fe4000f8e02ff */
[----:B------:R-:W-:-:S05]  /*19b10*/  IMAD.WIDE R84, R6, 0x2, R90 ;  /* 0x0000000206547825 */ /* 0x000fca00078e025a */
[----:B------:R-:W3:Y:S04]  /*19b20*/  @P1 LDG.E.U16 R0, desc[UR10][R84.64] ;  /* 0x0000000a54001981 */ /* 0x000ee8000c1e1500 */
[----:B------:R-:W-:Y:S01]  /*19b30*/  STL [R1+0x13e0], R60 ;  /* 0x0013e03c01007387 */ /* 0x000fe20000100800 */
[----:B------:R-:W-:-:S03]  /*19b40*/  IMAD.WIDE R56, R50, 0x2, R8 ;  /* 0x0000000232387825 */ /* 0x000fc600078e0208 */
[----:B------:R-:W-:Y:S04]  /*19b50*/  STL [R1+0x13dc], R61 ;  /* 0x0013dc3d01007387 */ /* 0x000fe80000100800 */
[----:B------:R-:W-:Y:S01]  /*19b60*/  STL [R1+0x1474], R72 ;  /* 0x0014744801007387 */ /* 0x000fe20000100800 */
[----:B------:R-:W-:-:S03]  /*19b70*/  IMAD.WIDE R50, R50, 0x2, R90 ;  /* 0x0000000232327825 */ /* 0x000fc600078e025a */
[----:B------:R-:W-:Y:S01]  /*19b80*/  STL [R1+0x13e8], R54 ;  /* 0x0013e83601007387 */ /* 0x000fe20000100800 */
[----:B------:R-:W-:-:S03]  /*19b90*/  PRMT R75, RZ, 0x7610, R75 ;  /* 0x00007610ff4b7816 */ /* 0x000fc6000000004b */
[----:B------:R-:W-:Y:S04]  /*19ba0*/  STL [R1+0x13e4], R55 ;  /* 0x0013e43701007387 */ /* 0x000fe80000100800 */
[----:B------:R-:W-:Y:S04]  /*19bb0*/  STL [R1+0x13f0], R58 ;  /* 0x0013f03a01007387 */ /* 0x000fe80000100800 */
[----:B------:R-:W-:Y:S04]  /*19bc0*/  STL [R1+0x13ec], R59 ;  /* 0x0013ec3b01007387 */ /* 0x000fe80000100800 */
[----:B------:R-:W-:Y:S04]  /*19bd0*/  STL [R1+0x13f8], R52 ;  /* 0x0013f83401007387 */ /* 0x000fe80000100800 */
[----:B------:R-:W-:Y:S04]  /*19be0*/  STL [R1+0x13f4], R53 ;  /* 0x0013f43501007387 */ /* 0x000fe80000100800 */
[----:B------:R-:W-:Y:S04]  /*19bf0*/  STL [R1+0x1408], R56 ;  /* 0x0014083801007387 */ /* 0x000fe80000100800 */
[----:B------:R0:W-:Y:S04]  /*19c00*/  STL [R1+0x1404], R57 ;  /* 0x0014043901007387 */ /* 0x0001e80000100800 */
[----:B------:R-:W-:Y:S04]  /*19c10*/  STL [R1+0x1410], R50 ;  /* 0x0014103201007387 */ /* 0x000fe80000100800 */
[----:B------:R-:W-:Y:S01]  /*19c20*/  STL [R1+0x140c], R51 ;  /* 0x00140c3301007387 */ /* 0x000fe20000100800 */
[----:B------:R-:W-:-:S03]  /*19c30*/  IMAD R5, R22, UR18, RZ ;  /* 0x0000001216057c24 */ /* 0x000fc6000f8e02ff */
[----:B------:R0:W4:Y:S04]  /*19c40*/  @P0 LDG.E.U16 R75, desc[UR10][R56.64] ;  /* 0x0000000a384b0981 */ /* 0x000128000c1e1500 */
[----:B------:R1:W-:Y:S01]  /*19c50*/  STL [R1+0x750], R12 ;  /* 0x0007500c01007387 */ /* 0x0003e20000100800 */
[----:B------:R-:W-:-:S03]  /*19c60*/  IMAD R34, R80, UR31, RZ ;  /* 0x0000001f50227c24 */ /* 0x000fc6000f8e02ff */
[----:B------:R1:W-:Y:S01]  /*19c70*/  STL [R1+0x754], R14 ;  /* 0x0007540e01007387 */ /* 0x0003e20000100800 */
[----:B0-----:R-:W-:-:S03]  /*19c80*/  IMAD.WIDE R56, R7, 0x2, R8 ;  /* 0x0000000207387825 */ /* 0x001fc600078e0208 */
[----:B------:R-:W4:Y:S01]  /*19c90*/  LDL.LU R59, [R1+0x71c] ;  /* 0x00071c00013b7983 */ /* 0x000f220000300800 */
[----:B-1----:R-:W-:Y:S02]  /*19ca0*/  IMAD R12, R26, UR17, RZ ;  /* 0x000000111a0c7c24 */ /* 0x002fe4000f8e02ff */
[----:B------:R-:W-:Y:S01]  /*19cb0*/  IMAD R26, R86, UR40, RZ ;  /* 0x00000028561a7c24 */ /* 0x000fe2000f8e02ff */
[----:B------:R-:W4:Y:S01]  /*19cc0*/  LDL.LU R58, [R1+0x718] ;  /* 0x00071800013a7983 */ /* 0x000f220000300800 */
[----:B------:R-:W-:Y:S02]  /*19cd0*/  IMAD R14, R87, UR41, RZ ;  /* 0x00000029570e7c24 */ /* 0x000fe4000f8e02ff */
[----:B------:R-:W-:Y:S01]  /*19ce0*/  IMAD.WIDE R86, R4, 0x2, R8 ;  /* 0x0000000204567825 */ /* 0x000fe200078e0208 */
[----:B------:R-:W4:Y:S01]  /*19cf0*/  LDL.LU R55, [R1+0x714] ;  /* 0x0007140001377983 */ /* 0x000f220000300800 */
[----:B------:R-:W-:Y:S02]  /*19d00*/  PRMT R78, RZ, 0x7610, R78 ;  /* 0x00007610ff4e7816 */ /* 0x000fe4000000004e */
[----:B------:R-:W-:-:S02]  /*19d10*/  IMAD R22, R81, UR30, RZ ;  /* 0x0000001e51167c24 */ /* 0x000fc4000f8e02ff */
[----:B------:R-:W-:Y:S01]  /*19d20*/  IMAD.WIDE R32, R10, 0x2, R8 ;  /* 0x000000020a207825 */ /* 0x000fe200078e0208 */
[----:B------:R-:W-:Y:S03]  /*19d30*/  STL.64 [R1+0x150], R56 ;  /* 0x0001503801007387 */ /* 0x000fe60000100a00 */
[--C-:B------:R-:W-:Y:S01]  /*19d40*/  IMAD.WIDE R80, R89, 0x2, R90.reuse ;  /* 0x0000000259507825 */ /* 0x100fe200078e025a */
[----:B------:R-:W-:Y:S03]  /*19d50*/  STL.64 [R1+0xe8], R82 ;  /* 0x0000e85201007387 */ /* 0x000fe60000100a00 */
[----:B------:R-:W-:Y:S01]  /*19d60*/  IMAD.WIDE R36, R4, 0x2, R90 ;  /* 0x0000000204247825 */ /* 0x000fe200078e025a */
[----:B------:R-:W-:Y:S04]  /*19d70*/  STL.64 [R1+0x70], R86 ;  /* 0x0000705601007387 */ /* 0x000fe80000100a00 */
[----:B------:R-:W-:Y:S01]  /*19d80*/  STL.64 [R1+0xd8], R32 ;  /* 0x0000d82001007387 */ /* 0x000fe20000100a00 */
[----:B------:R-:W-:-:S03]  /*19d90*/  PRMT R35, RZ, 0x7610, R35 ;  /* 0x00007610ff237816 */ /* 0x000fc60000000023 */
[----:B------:R0:W-:Y:S04]  /*19da0*/  STL.64 [R1+0x158], R80 ;  /* 0x0001585001007387 */ /* 0x0001e80000100a00 */
[----:B------:R-:W-:Y:S01]  /*19db0*/  STL.64 [R1+0xe0], R84 ;  /* 0x0000e05401007387 */ /* 0x000fe20000100a00 */
[----:B------:R-:W-:-:S03]  /*19dc0*/  PRMT R29, RZ, 0x7610, R29 ;  /* 0x00007610ff1d7816 */ /* 0x000fc6000000001d */
[----:B------:R-:W-:Y:S04]  /*19dd0*/  STL.64 [R1+0x68], R36 ;  /* 0x0000682401007387 */ /* 0x000fe80000100a00 */
[----:B------:R-:W4:Y:S01]  /*19de0*/  @P1 LDG.E.U16 R78, desc[UR10][R80.64] ;  /* 0x0000000a504e1981 */ /* 0x000f22000c1e1500 */
[----:B------:R-:W-:-:S03]  /*19df0*/  IMAD.WIDE R48, R42, 0x2, R8 ;  /* 0x000000022a307825 */ /* 0x000fc600078e0208 */
[----:B------:R-:W4:Y:S04]  /*19e00*/  @P0 LDG.E.U16 R35, desc[UR10][R86.64] ;  /* 0x0000000a56230981 */ /* 0x000f28000c1e1500 */
[----:B------:R-:W4:Y:S04]  /*19e10*/  @P0 LDG.E.U16 R29, desc[UR10][R48.64] ;  /* 0x0000000a301d0981 */ /* 0x000f28000c1e1500 */
[----:B0-----:R-:W4:Y:S04]  /*19e20*/  LDL.LU.64 R80, [R1+0x14a8] ;  /* 0x0014a80001507983 */ /* 0x001f280000300a00 */
[----:B------:R-:W4:Y:S04]  /*19e30*/  LDL.LU.64 R82, [R1+0x14a0] ;  /* 0x0014a00001527983 */ /* 0x000f280000300a00 */
[----:B--2---:R0:W-:Y:S04]  /*19e40*/  STL [R1+0x784], R88 ;  /* 0x0007845801007387 */ /* 0x0041e80000100800 */
[----:B0-----:R-:W2:Y:S04]  /*19e50*/  LDL.LU R88, [R1+0x1498] ;  /* 0x0014980001587983 */ /* 0x001ea80000300800 */
[----:B------:R-:W2:Y:S04]  /*19e60*/  LDL.LU.64 R84, [R1+0x1490] ;  /* 0x0014900001547983 */ /* 0x000ea80000300a00 */
[----:B---3--:R0:W-:Y:S04]  /*19e70*/  STL [R1+0x780], R0 ;  /* 0x0007800001007387 */ /* 0x0081e80000100800 */
[----:B0-----:R-:W3:Y:S04]  /*19e80*/  LDL.LU R0, [R1+0x1488] ;  /* 0x0014880001007983 */ /* 0x001ee80000300800 */
[----:B------:R-:W2:Y:S04]  /*19e90*/  LDL.LU.64 R86, [R1+0x1480] ;  /* 0x0014800001567983 */ /* 0x000ea80000300a00 */
[----:B------:R0:W-:Y:S04]  /*19ea0*/  STL [R1+0x1418], R48 ;  /* 0x0014183001007387 */ /* 0x0001e80000100800 */
[----:B0-----:R-:W2:Y:S04]  /*19eb0*/  LDL.LU R48, [R1+0x79c] ;  /* 0x00079c0001307983 */ /* 0x001ea80000300800 */
[----:B------:R0:W-:Y:S04]  /*19ec0*/  STL [R1+0x1414], R49 ;  /* 0x0014143101007387 */ /* 0x0001e80000100800 */
[----:B0-----:R-:W3:Y:S01]  /*19ed0*/  LDL.LU R49, [R1+0x770] ;  /* 0x0007700001317983 */ /* 0x001ee20000300800 */
[----:B------:R-:W-:Y:S01]  /*19ee0*/  IMAD.WIDE R42, R42, 0x2, R90 ;  /* 0x000000022a2a7825 */ /* 0x000fe200078e025a */
[----:B------:R-:W-:-:S02]  /*19ef0*/  PRMT R24, RZ, 0x7610, R24 ;  /* 0x00007610ff187816 */ /* 0x000fc40000000018 */
[----:B------:R-:W-:Y:S01]  /*19f00*/  PRMT R25, RZ, 0x7610, R25 ;  /* 0x00007610ff197816 */ /* 0x000fe20000000019 */
[----:B------:R-:W-:Y:S01]  /*19f10*/  IMAD.WIDE R44, R38, 0x2, R8 ;  /* 0x00000002262c7825 */ /* 0x000fe200078e0208 */
[----:B------:R-:W-:-:S03]  /*19f20*/  PRMT R28, RZ, 0x7610, R28 ;  /* 0x00007610ff1c7816 */ /* 0x000fc6000000001c */
[----:B------:R-:W-:Y:S01]  /*19f30*/  IMAD.WIDE R38, R38, 0x2, R90 ;  /* 0x0000000226267825 */ /* 0x000fe200078e025a */
[----:B------:R-:W4:Y:S03]  /*19f40*/  @P0 LDG.E.U16 R25, desc[UR10][R44.64] ;  /* 0x0000000a2c190981 */ /* 0x000f26000c1e1500 */
[----:B------:R-:W-:Y:S01]  /*19f50*/  IMAD.WIDE R46, R40, 0x2, R8 ;  /* 0x00000002282e7825 */ /* 0x000fe200078e0208 */
[----:B------:R-:W4:Y:S04]  /*19f60*/  @P1 LDG.E.U16 R24, desc[UR10][R38.64] ;  /* 0x0000000a26181981 */ /* 0x000f28000c1e1500 */
[----:B------:R-:W4:Y:S01]  /*19f70*/  @P0 LDG.E.U16 R28, desc[UR10][R46.64] ;  /* 0x0000000a2e1c0981 */ /* 0x000f22000c1e1500 */
[----:B------:R-:W-:-:S02]  /*19f80*/  PRMT R31, RZ, 0x7610, R31 ;  /* 0x00007610ff1f7816 */ /* 0x000fc4000000001f */
[----:B------:R-:W-:Y:S02]  /*19f90*/  PRMT R3, RZ, 0x7610, R3 ;  /* 0x00007610ff037816 */ /* 0x000fe40000000003 */
[----:B------:R-:W-:Y:S02]  /*19fa0*/  PRMT R27, RZ, 0x7610, R27 ;  /* 0x00007610ff1b7816 */ /* 0x000fe4000000001b */
[----:B------:R0:W4:Y:S04]  /*19fb0*/  @P1 LDG.E.U16 R31, desc[UR10][R36.64] ;  /* 0x0000000a241f1981 */ /* 0x000128000c1e1500 */
[----:B--2---:R-:W2:Y:S04]  /*19fc0*/  @P0 LDG.E.U16 R48, desc[UR10][R32.64] ;  /* 0x0000000a20300981 */ /* 0x004ea8000c1e1500 */
[----:B---3--:R-:W3:Y:S01]  /*19fd0*/  @P1 LDG.E.U16 R49, desc[UR10][R42.64] ;  /* 0x0000000a2a311981 */ /* 0x008ee2000c1e1500 */
[----:B0-----:R-:W-:-:S03]  /*19fe0*/  IMAD.WIDE R36, R7, 0x2, R90 ;  /* 0x0000000207247825 */ /* 0x001fc600078e025a */
[----:B------:R-:W2:Y:S01]  /*19ff0*/  @P0 LDG.E.U16 R3, desc[UR10][R56.64] ;  /* 0x0000000a38030981 */ /* 0x000ea2000c1e1500 */
[----:B------:R-:W-:-:S03]  /*1a000*/  IMAD.WIDE R40, R40, 0x2, R90 ;  /* 0x0000000228287825 */ /* 0x000fc600078e025a */
[----:B---3--:R-:W-:Y:S04]  /*1a010*/  STL [R1+0x145c], R49 ;  /* 0x00145c3101007387 */ /* 0x008fe80000100800 */
[----:B------:R-:W-:Y:S04]  /*1a020*/  STL [R1+0x1428], R42 ;  /* 0x0014282a01007387 */ /* 0x000fe80000100800 */
[----:B------:R0:W-:Y:S01]  /*1a030*/  STL [R1+0x141c], R43 ;  /* 0x00141c2b01007387 */ /* 0x0001e20000100800 */
[----:B------:R-:W-:-:S03]  /*1a040*/  IMAD.WIDE R6, R5, 0x2, R90 ;  /* 0x0000000205067825 */ /* 0x000fc600078e025a */
[----:B------:R-:W3:Y:S04]  /*1a050*/  @P1 LDG.E.U16 R27, desc[UR10][R40.64] ;  /* 0x0000000a281b1981 */ /* 0x000ee8000c1e1500 */
[----:B----4-:R-:W4:Y:S04]  /*1a060*/  @P1 LDG.E.U16 R55, desc[UR10][R6.64] ;  /* 0x0000000a06371981 */ /* 0x010f28000c1e1500 */
[----:B0-----:R-:W2:Y:S04]  /*1a070*/  LDL.LU R43, [R1+0x7a0] ;  /* 0x0007a000012b7983 */ /* 0x001ea80000300800 */
[----:B------:R-:W-:Y:S04]  /*1a080*/  STL [R1+0x1430], R46 ;  /* 0x0014302e01007387 */ /* 0x000fe80000100800 */
[----:B------:R-:W-:Y:S04]  /*1a090*/  STL [R1+0x142c], R47 ;  /* 0x00142c2f01007387 */ /* 0x000fe80000100800 */
[----:B------:R-:W-:Y:S04]  /*1a0a0*/  STL.64 [R1+0x148], R36 ;  /* 0x0001482401007387 */ /* 0x000fe80000100a00 */
[----:B------:R-:W-:Y:S04]  /*1a0b0*/  STL [R1+0x1438], R40 ;  /* 0x0014382801007387 */ /* 0x000fe80000100800 */
        /* <DEDUP_REMOVED lines=8> */
[----:B------:R1:W-:Y:S01]  /*1a140*/  STL [R1+0x774], R29 ;  /* 0x0007741d01007387 */ /* 0x0003e20000100800 */
[----:B0-----:R-:W-:-:S05]  /*1a150*/  IMAD.WIDE R24, R5, 0x2, R8 ;  /* 0x0000000205187825 */ /* 0x001fca00078e0208 */
[----:B------:R-:W3:Y:S01]  /*1a160*/  @P0 LDG.E.U16 R58, desc[UR10][R24.64] ;  /* 0x0000000a183a0981 */ /* 0x000ee2000c1e1500 */
[----:B-1----:R-:W-:-:S05]  /*1a170*/  IMAD.WIDE R28, R10, 0x2, R90 ;  /* 0x000000020a1c7825 */ /* 0x002fca00078e025a */
[----:B------:R-:W3:Y:S04]  /*1a180*/  @P1 LDG.E.U16 R59, desc[UR10][R28.64] ;  /* 0x0000000a1c3b1981 */ /* 0x000ee8000c1e1500 */
[----:B--2---:R0:W2:Y:S04]  /*1a190*/  @P1 LDG.E.U16 R43, desc[UR10][R36.64] ;  /* 0x0000000a242b1981 */ /* 0x0040a8000c1e1500 */
[----:B------:R-:W-:Y:S04]  /*1a1a0*/  STL [R1+0x77c], R35 ;  /* 0x00077c2301007387 */ /* 0x000fe80000100800 */
[----:B------:R-:W-:Y:S04]  /*1a1b0*/  STL [R1+0x778], R31 ;  /* 0x0007781f01007387 */ /* 0x000fe80000100800 */
[----:B------:R1:W-:Y:S04]  /*1a1c0*/  STL.64 [R1+0x60], R24 ;  /* 0x0000601801007387 */ /* 0x0003e80000100a00 */
[----:B------:R-:W-:Y:S01]  /*1a1d0*/  STL.64 [R1+0xd0], R28 ;  /* 0x0000d01c01007387 */ /* 0x000fe20000100a00 */
[----:B0-----:R-:W-:-:S03]  /*1a1e0*/  IMAD.WIDE R36, R34, 0x2, R8 ;  /* 0x0000000222247825 */ /* 0x001fc600078e0208 */
[----:B------:R-:W-:Y:S04]  /*1a1f0*/  STL [R1+0x144c], R3 ;  /* 0x00144c0301007387 */ /* 0x000fe80000100800 */
[----:B------:R0:W-:Y:S01]  /*1a200*/  STL.64 [R1+0x58], R6 ;  /* 0x0000580601007387 */ /* 0x0001e20000100a00 */
[----:B------:R-:W-:-:S04]  /*1a210*/  IMAD.WIDE R38, R11, 0x2, R8 ;  /* 0x000000020b267825 */ /* 0x000fc800078e0208 */
[----:B-1----:R-:W-:-:S04]  /*1a220*/  IMAD.WIDE R24, R11, 0x2, R90 ;  /* 0x000000020b187825 */ /* 0x002fc800078e025a */
[----:B------:R-:W-:-:S04]  /*1a230*/  IMAD.WIDE R4, R13, 0x2, R90 ;  /* 0x000000020d047825 */ /* 0x000fc800078e025a */
[----:B0-----:R-:W-:Y:S01]  /*1a240*/  IMAD.WIDE R6, R13, 0x2, R8 ;  /* 0x000000020d067825 */ /* 0x001fe200078e0208 */
[----:B--2---:R-:W-:Y:S04]  /*1a250*/  STL [R1+0x1450], R43 ;  /* 0x0014502b01007387 */ /* 0x004fe80000100800 */
[----:B------:R-:W-:Y:S04]  /*1a260*/  STL [R1+0x1454], R48 ;  /* 0x0014543001007387 */ /* 0x000fe80000100800 */
[----:B---3--:R-:W-:Y:S04]  /*1a270*/  STL [R1+0x1458], R59 ;  /* 0x0014583b01007387 */ /* 0x008fe80000100800 */
[----:B------:R-:W-:Y:S04]  /*1a280*/  STL [R1+0x1460], R58 ;  /* 0x0014603a01007387 */ /* 0x000fe80000100800 */
[----:B----4-:R-:W-:Y:S04]  /*1a290*/  STL [R1+0x1464], R55 ;  /* 0x0014643701007387 */ /* 0x010fe80000100800 */
[----:B------:R-:W-:Y:S04]  /*1a2a0*/  STL [R1+0x794], R27 ;  /* 0x0007941b01007387 */ /* 0x000fe80000100800 */
[----:B------:R-:W-:Y:S04]  /*1a2b0*/  STL [R1+0x146c], R36 ;  /* 0x00146c2401007387 */ /* 0x000fe80000100800 */
[----:B------:R-:W-:Y:S04]  /*1a2c0*/  STL [R1+0x1468], R37 ;  /* 0x0014682501007387 */ /* 0x000fe80000100800 */
[----:B------:R-:W-:Y:S04]  /*1a2d0*/  STL.64 [R1+0x140], R38 ;  /* 0x0001402601007387 */ /* 0x000fe80000100a00 */
[----:B------:R-:W-:Y:S04]  /*1a2e0*/  STL.64 [R1+0x138], R24 ;  /* 0x0001381801007387 */ /* 0x000fe80000100a00 */
[----:B------:R0:W-:Y:S04]  /*1a2f0*/  STL.64 [R1+0xc8], R6 ;  /* 0x0000c80601007387 */ /* 0x0001e80000100a00 */
[----:B------:R1:W-:Y:S04]  /*1a300*/  STL.64 [R1+0xc0], R4 ;  /* 0x0000c00401007387 */ /* 0x0003e80000100a00 */
[----:B------:R-:W2:Y:S04]  /*1a310*/  LDL.LU R89, [R1+0x970] ;  /* 0x0009700001597983 */ /* 0x000ea80000300800 */
[----:B------:R-:W3:Y:S04]  /*1a320*/  LDL.LU R57, [R1+0x96c] ;  /* 0x00096c0001397983 */ /* 0x000ee80000300800 */
[----:B------:R-:W4:Y:S01]  /*1a330*/  LDL.LU R56, [R1+0x974] ;  /* 0x0009740001387983 */ /* 0x000f220000300800 */
[----:B------:R-:W-:-:S06]  /*1a340*/  PRMT R77, RZ, 0x7610, R77 ;  /* 0x00007610ff4d7816 */ /* 0x000fcc000000004d */
[----:B------:R0:W4:Y:S01]  /*1a350*/  @P1 LDG.E.U16 R77, desc[UR10][R62.64] ;  /* 0x0000000a3e4d1981 */ /* 0x000122000c1e1500 */
[----:B------:R-:W-:Y:S02]  /*1a360*/  PRMT R68, RZ, 0x7610, R68 ;  /* 0x00007610ff447816 */ /* 0x000fe40000000044 */
[----:B------:R-:W-:Y:S02]  /*1a370*/  PRMT R69, RZ, 0x7610, R69 ;  /* 0x00007610ff457816 */ /* 0x000fe40000000045 */
[----:B0-----:R-:W-:Y:S02]  /*1a380*/  PRMT R62, RZ, 0x7610, R62 ;  /* 0x00007610ff3e7816 */ /* 0x001fe4000000003e */
[----:B------:R-:W-:-:S04]  /*1a390*/  PRMT R63, RZ, 0x7610, R63 ;  /* 0x00007610ff3f7816 */ /* 0x000fc8000000003f */
[----:B------:R0:W4:Y:S01]  /*1a3a0*/  @P0 LDG.E.U16 R62, desc[UR10][R6.64] ;  /* 0x0000000a063e0981 */ /* 0x000122000c1e1500 */
[----:B------:R-:W-:-:S03]  /*1a3b0*/  PRMT R60, RZ, 0x7610, R60 ;  /* 0x00007610ff3c7816 */ /* 0x000fc6000000003c */
[----:B------:R1:W4:Y:S01]  /*1a3c0*/  @P1 LDG.E.U16 R63, desc[UR10][R4.64] ;  /* 0x0000000a043f1981 */ /* 0x000322000c1e1500 */
[----:B------:R-:W-:Y:S01]  /*1a3d0*/  IMAD R93, R93, UR36, RZ ;  /* 0x000000245d5d7c24 */ /* 0x000fe2000f8e02ff */
[----:B------:R-:W-:Y:S01]  /*1a3e0*/  PRMT R66, RZ, 0x7610, R66 ;  /* 0x00007610ff427816 */ /* 0x000fe20000000042 */
[----:B------:R-:W-:Y:S01]  /*1a3f0*/  IMAD.MOV.U32 R49, RZ, RZ, R23 ;  /* 0x000000ffff317224 */ /* 0x000fe200078e0017 */
[----:B------:R1:W4:Y:S01]  /*1a400*/  @P0 LDG.E.U16 R60, desc[UR10][R38.64] ;  /* 0x0000000a263c0981 */ /* 0x000322000c1e1500 */
[----:B0-----:R-:W-:-:S04]  /*1a410*/  IMAD.WIDE R6, R12, 0x2, R8 ;  /* 0x000000020c067825 */ /* 0x001fc800078e0208 */
[----:B------:R-:W-:Y:S02]  /*1a420*/  IMAD R92, R92, UR16, RZ ;  /* 0x000000105c5c7c24 */ /* 0x000fe4000f8e02ff */
[----:B-1----:R-:W-:Y:S01]  /*1a430*/  IMAD.WIDE R4, R12, 0x2, R90 ;  /* 0x000000020c047825 */ /* 0x002fe200078e025a */
[----:B------:R-:W-:Y:S04]  /*1a440*/  STL.64 [R1+0x50], R6 ;  /* 0x0000500601007387 */ /* 0x000fe80000100a00 */
[----:B------:R-:W4:Y:S01]  /*1a450*/  @P0 LDG.E.U16 R68, desc[UR10][R6.64] ;  /* 0x0000000a06440981 */ /* 0x000f22000c1e1500 */
[----:B------:R-:W-:-:S03]  /*1a460*/  IMAD.WIDE R44, R93, 0x2, R8 ;  /* 0x000000025d2c7825 */ /* 0x000fc600078e0208 */
[----:B------:R-:W-:Y:S01]  /*1a470*/  STL.64 [R1+0x48], R4 ;  /* 0x0000480401007387 */ /* 0x000fe20000100a00 */
[----:B------:R-:W-:-:S03]  /*1a480*/  IMAD.WIDE R38, R92, 0x2, R8 ;  /* 0x000000025c267825 */ /* 0x000fc600078e0208 */
[----:B------:R-:W4:Y:S01]  /*1a490*/  @P1 LDG.E.U16 R69, desc[UR10][R4.64] ;  /* 0x0000000a04451981 */ /* 0x000f22000c1e1500 */
[----:B------:R-:W-:Y:S01]  /*1a4a0*/  IMAD.WIDE R40, R93, 0x2, R90 ;  /* 0x000000025d287825 */ /* 0x000fe200078e025a */
[----:B------:R-:W-:Y:S02]  /*1a4b0*/  PRMT R81, RZ, 0x7610, R81 ;  /* 0x00007610ff517816 */ /* 0x000fe40000000051 */
[----:B------:R0:W4:Y:S01]  /*1a4c0*/  @P0 LDG.E.U16 R66, desc[UR10][R36.64] ;  /* 0x0000000a24420981 */ /* 0x000122000c1e1500 */
[----:B------:R-:W-:Y:S01]  /*1a4d0*/  PRMT R80, RZ, 0x7610, R80 ;  /* 0x00007610ff507816 */ /* 0x000fe20000000050 */
[----:B------:R-:W-:Y:S02]  /*1a4e0*/  IMAD.MOV.U32 R47, RZ, RZ, R21 ;  /* 0x000000ffff2f7224 */ /* 0x000fe400078e0015 */
[----:B------:R1:W-:Y:S04]  /*1a4f0*/  STL.64 [R1+0x130], R44 ;  /* 0x0001302c01007387 */ /* 0x0003e80000100a00 */
[----:B------:R-:W4:Y:S01]  /*1a500*/  @P1 LDG.E.U16 R81, desc[UR10][R40.64] ;  /* 0x0000000a28511981 */ /* 0x000f22000c1e1500 */
[----:B0-----:R-:W-:-:S03]  /*1a510*/  IMAD.WIDE R36, R92, 0x2, R90 ;  /* 0x000000025c247825 */ /* 0x001fc600078e025a */
[----:B------:R1:W4:Y:S02]  /*1a520*/  @P0 LDG.E.U16 R80, desc[UR10][R44.64] ;  /* 0x0000000a2c500981 */ /* 0x000324000c1e1500 */
[----:B-1----:R-:W-:Y:S02]  /*1a530*/  IMAD.MOV.U32 R44, RZ, RZ, R47 ;  /* 0x000000ffff2c7224 */ /* 0x002fe400078e002f */
[----:B--2---:R-:W-:Y:S02]  /*1a540*/  IMAD R6, R89, UR29, RZ ;  /* 0x0000001d59067c24 */ /* 0x004fe4000f8e02ff */
[----:B---3--:R-:W-:Y:S02]  /*1a550*/  IMAD R4, R57, UR26, RZ ;  /* 0x0000001a39047c24 */ /* 0x008fe4000f8e02ff */
[----:B----4-:R-:W-:Y:S02]  /*1a560*/  IMAD R89, R56, UR42, RZ ;  /* 0x0000002a38597c24 */ /* 0x010fe4000f8e02ff */
[----:B------:R-:W-:-:S04]  /*1a570*/  IMAD.WIDE R56, R49, 0x2, R8 ;  /* 0x0000000231387825 */ /* 0x000fc800078e0208 */
[----:B------:R-:W-:Y:S01]  /*1a580*/  IMAD.WIDE R48, R49, 0x2, R90 ;  /* 0x0000000231307825 */ /* 0x000fe200078e025a */
[----:B------:R-:W-:Y:S04]  /*1a590*/  STL.64 [R1+0xb8], R56 ;  /* 0x0000b83801007387 */ /* 0x000fe80000100a00 */
[----:B------:R-:W-:Y:S04]  /*1a5a0*/  STL.64 [R1+0x40], R38 ;  /* 0x0000402601007387 */ /* 0x000fe80000100a00 */
[----:B------:R0:W-:Y:S04]  /*1a5b0*/  STL.64 [R1+0x18], R40 ;  /* 0x0000182801007387 */ /* 0x0001e80000100a00 */
[----:B------:R1:W-:Y:S04]  /*1a5c0*/  STL.64 [R1+0x10], R48 ;  /* 0x0000103001007387 */ /* 0x0003e80000100a00 */
[----:B------:R2:W-:Y:S04]  /*1a5d0*/  STL.64 [R1+0x8], R36 ;  /* 0x0000082401007387 */ /* 0x0005e80000100a00 */
[----:B0-----:R-:W3:Y:S04]  /*1a5e0*/  LDL.LU R41, [R1+0x7b4] ;  /* 0x0007b40001297983 */ /* 0x001ee80000300800 */
[----:B------:R-:W4:Y:S01]  /*1a5f0*/  LDL.LU R47, [R1+0x7ac] ;  /* 0x0007ac00012f7983 */ /* 0x000f220000300800 */
[----:B------:R-:W-:-:S02]  /*1a600*/  PRMT R73, RZ, 0x7610, R73 ;  /* 0x00007610ff497816 */ /* 0x000fc40000000049 */
[----:B------:R-:W-:Y:S01]  /*1a610*/  PRMT R83, RZ, 0x7610, R83 ;  /* 0x00007610ff537816 */ /* 0x000fe20000000053 */
[----:B------:R-:W-:Y:S01]  /*1a620*/  IMAD.MOV.U32 R46, RZ, RZ, R20 ;  /* 0x000000ffff2e7224 */ /* 0x000fe200078e0014 */
[----:B------:R-:W-:Y:S02]  /*1a630*/  PRMT R82, RZ, 0x7610, R82 ;  /* 0x00007610ff527816 */ /* 0x000fe40000000052 */
[----:B------:R0:W4:Y:S01]  /*1a640*/  @P1 LDG.E.U16 R73, desc[UR10][R50.64] ;  /* 0x0000000a32491981 */ /* 0x000122000c1e1500 */
[----:B------:R-:W-:Y:S01]  /*1a650*/  PRMT R85, RZ, 0x7610, R85 ;  /* 0x00007610ff557816 */ /* 0x000fe20000000055 */
[----:B------:R-:W-:Y:S02]  /*1a660*/  IMAD.MOV.U32 R40, RZ, RZ, R46 ;  /* 0x000000ffff287224 */ /* 0x000fe400078e002e */
[----:B------:R1:W4:Y:S01]  /*1a670*/  @P1 LDG.E.U16 R83, desc[UR10][R48.64] ;  /* 0x0000000a30531981 */ /* 0x000322000c1e1500 */
[----:B------:R-:W-:-:S03]  /*1a680*/  PRMT R84, RZ, 0x7610, R84 ;  /* 0x00007610ff547816 */ /* 0x000fc60000000054 */
[----:B------:R-:W4:Y:S01]  /*1a690*/  @P0 LDG.E.U16 R82, desc[UR10][R56.64] ;  /* 0x0000000a38520981 */ /* 0x000f22000c1e1500 */
[----:B0-----:R-:W-:-:S03]  /*1a6a0*/  IMAD.MOV.U32 R51, RZ, RZ, R19 ;  /* 0x000000ffff337224 */ /* 0x001fc600078e0013 */
[----:B------:R-:W4:Y:S01]  /*1a6b0*/  @P1 LDG.E.U16 R85, desc[UR10][R36.64] ;  /* 0x0000000a24551981 */ /* 0x000f22000c1e1500 */
[----:B------:R-:W-:-:S03]  /*1a6c0*/  IMAD.MOV.U32 R46, RZ, RZ, R51 ;  /* 0x000000ffff2e7224 */ /* 0x000fc600078e0033 */
[----:B-1----:R-:W4:Y:S04]  /*1a6d0*/  LDL.LU R49, [R1+0x738] ;  /* 0x0007380001317983 */ /* 0x002f280000300800 */
[----:B------:R-:W4:Y:S04]  /*1a6e0*/  LDL.LU R51, [R1+0x734] ;  /* 0x0007340001337983 */ /* 0x000f280000300800 */
[----:B------:R-:W4:Y:S04]  /*1a6f0*/  LDL.LU R57, [R1+0x730] ;  /* 0x0007300001397983 */ /* 0x000f280000300800 */
[----:B------:R-:W4:Y:S04]  /*1a700*/  LDL.LU R56, [R1+0x72c] ;  /* 0x00072c0001387983 */ /* 0x000f280000300800 */
[----:B--2---:R-:W2:Y:S01]  /*1a710*/  LDL.LU R37, [R1+0x724] ;  /* 0x0007240001257983 */ /* 0x004ea20000300800 */
[----:B------:R-:W-:-:S03]  /*1a720*/  LOP3.LUT R3, R2, 0x20, RZ, 0x3c, !PT ;  /* 0x0000002002037812 */ /* 0x000fc600078e3cff */
[----:B------:R-:W2:Y:S04]  /*1a730*/  LDL.LU R36, [R1+0x874] ;  /* 0x0008740001247983 */ /* 0x000ea80000300800 */
[----:B------:R-:W2:Y:S04]  /*1a740*/  LDL.LU R55, [R1+0x870] ;  /* 0x0008700001377983 */ /* 0x000ea80000300800 */
[----:B------:R-:W2:Y:S04]  /*1a750*/  LDL.LU R58, [R1+0x86c] ;  /* 0x00086c00013a7983 */ /* 0x000ea80000300800 */
[----:B------:R-:W2:Y:S04]  /*1a760*/  LDL.LU R59, [R1+0x868] ;  /* 0x00086800013b7983 */ /* 0x000ea80000300800 */
[----:B------:R-:W2:Y:S01]  /*1a770*/  LDL.LU R48, [R1+0x864] ;  /* 0x0008640001307983 */ /* 0x000ea20000300800 */
[----:B------:R-:W-:-:S03]  /*1a780*/  IMAD.MOV.U32 R42, RZ, RZ, R16 ;  /* 0x000000ffff2a7224 */ /* 0x000fc600078e0010 */
[----:B------:R-:W2:Y:S04]  /*1a790*/  @P0 LDG.E.U16 R84, desc[UR10][R38.64] ;  /* 0x0000000a26540981 */ /* 0x000ea8000c1e1500 */
[----:B------:R-:W2:Y:S01]  /*1a7a0*/  LDL.LU R43, [R1+0x860] ;  /* 0x00086000012b7983 */ /* 0x000ea20000300800 */
[----:B------:R-:W-:-:S03]  /*1a7b0*/  IMAD.MOV.U32 R72, RZ, RZ, R15 ;  /* 0x000000ffff487224 */ /* 0x000fc600078e000f */
[----:B------:R0:W-:Y:S04]  /*1a7c0*/  STS.U16 [R3+UR9+0xa100], R44 ;  /* 0x00a1002c03007988 */ /* 0x0001e80008000409 */
[----:B------:R-:W2:Y:S01]  /*1a7d0*/  LDL.LU R39, [R1+0x85c] ;  /* 0x00085c0001277983 */ /* 0x000ea20000300800 */
[----:B------:R-:W-:-:S03]  /*1a7e0*/  IMAD.MOV.U32 R79, RZ, RZ, R17 ;  /* 0x000000ffff4f7224 */ /* 0x000fc600078e0011 */
[----:B------:R-:W2:Y:S04]  /*1a7f0*/  LDL.LU R38, [R1+0x858] ;  /* 0x0008580001267983 */ /* 0x000ea80000300800 */
[----:B------:R-:W2:Y:S04]  /*1a800*/  LDL.LU R45, [R1+0x854] ;  /* 0x00085400012d7983 */ /* 0x000ea80000300800 */
[----:B0-----:R-:W2:Y:S04]  /*1a810*/  LDL.LU R44, [R1+0x850] ;  /* 0x00085000012c7983 */ /* 0x001ea80000300800 */
[----:B---3--:R0:W-:Y:S04]  /*1a820*/  STS.U16 [R3+UR9+0x2500], R41 ;  /* 0x0025002903007988 */ /* 0x0081e80008000409 */
[----:B------:R1:W-:Y:S04]  /*1a830*/  STS.U16 [R3+UR9+0xa500], R40 ;  /* 0x00a5002803007988 */ /* 0x0003e80008000409 */
[----:B----4-:R3:W-:Y:S04]  /*1a840*/  STS.U16 [R3+UR9+0x2900], R47 ;  /* 0x0029002f03007988 */ /* 0x0107e80008000409 */
[----:B0-----:R-:W4:Y:S04]  /*1a850*/  LDL.LU R41, [R1+0x84c] ;  /* 0x00084c0001297983 */ /* 0x001f280000300800 */
[----:B-1----:R-:W2:Y:S04]  /*1a860*/  LDL.LU R40, [R1+0x848] ;  /* 0x0008480001287983 */ /* 0x002ea80000300800 */
[----:B------:R0:W-:Y:S04]  /*1a870*/  STS.U16 [R3+UR9+0xa900], R46 ;  /* 0x00a9002e03007988 */ /* 0x0001e80008000409 */
[----:B---3--:R-:W3:Y:S04]  /*1a880*/  LDL.LU R47, [R1+0x844] ;  /* 0x00084400012f7983 */ /* 0x008ee80000300800 */
[----:B------:R1:W-:Y:S04]  /*1a890*/  STS.U16 [R3+UR9+0x2d00], R42 ;  /* 0x002d002a03007988 */ /* 0x0003e80008000409 */
[----:B0-----:R-:W2:Y:S04]  /*1a8a0*/  LDL.LU R46, [R1+0x840] ;  /* 0x00084000012e7983 */ /* 0x001ea80000300800 */
[----:B------:R0:W-:Y:S04]  /*1a8b0*/  STS.U16 [R3+UR9+0xad00], R72 ;  /* 0x00ad004803007988 */ /* 0x0001e80008000409 */
[----:B-1----:R-:W2:Y:S04]  /*1a8c0*/  LDL.LU R42, [R1+0x83c] ;  /* 0x00083c00012a7983 */ /* 0x002ea80000300800 */
[----:B------:R1:W-:Y:S04]  /*1a8d0*/  STS.U16 [R3+UR9+0x3100], R79 ;  /* 0x0031004f03007988 */ /* 0x0003e80008000409 */
[----:B0-----:R-:W2:Y:S04]  /*1a8e0*/  LDL.LU R72, [R1+0x838] ;  /* 0x0008380001487983 */ /* 0x001ea80000300800 */
[----:B-1----:R-:W2:Y:S04]  /*1a8f0*/  LDL.LU R79, [R1+0x147c] ;  /* 0x00147c00014f7983 */ /* 0x002ea80000300800 */
[----:B------:R0:W-:Y:S04]  /*1a900*/  STS.U16 [R3+UR9+0xb100], R49 ;  /* 0x00b1003103007988 */ /* 0x0001e80008000409 */
[----:B------:R1:W-:Y:S04]  /*1a910*/  STS.U16 [R3+UR9+0x3500], R51 ;  /* 0x0035003303007988 */ /* 0x0003e80008000409 */
[----:B------:R1:W-:Y:S04]  /*1a920*/  STS.U16 [R3+UR9+0xb500], R57 ;  /* 0x00b5003903007988 */ /* 0x0003e80008000409 */
[----:B------:R1:W-:Y:S04]  /*1a930*/  STS.U16 [R3+UR9+0x3900], R56 ;  /* 0x0039003803007988 */ /* 0x0003e80008000409 */
[----:B0-----:R-:W3:Y:S04]  /*1a940*/  LDL.LU R49, [R1+0x7d0] ;  /* 0x0007d00001317983 */ /* 0x001ee80000300800 */
[----:B-1----:R-:W3:Y:S04]  /*1a950*/  LDL.LU R51, [R1+0x7cc] ;  /* 0x0007cc0001337983 */ /* 0x002ee80000300800 */
[----:B------:R-:W3:Y:S04]  /*1a960*/  LDL.LU R57, [R1+0x7c8] ;  /* 0x0007c80001397983 */ /* 0x000ee80000300800 */
[----:B------:R-:W3:Y:S04]  /*1a970*/  LDL.LU R56, [R1+0x7c4] ;  /* 0x0007c40001387983 */ /* 0x000ee80000300800 */
[----:B--2---:R0:W-:Y:S04]  /*1a980*/  STS.U16 [R3+UR9+0xb900], R79 ;  /* 0x00b9004f03007988 */ /* 0x0041e80008000409 */
[----:B------:R-:W-:Y:S04]  /*1a990*/  STS.U16 [R3+UR9+0x3d00], R37 ;  /* 0x003d002503007988 */ /* 0x000fe80008000409 */
[----:B------:R1:W-:Y:S04]  /*1a9a0*/  STS.U16 [R3+UR9+0xbd00], R77 ;  /* 0x00bd004d03007988 */ /* 0x0003e80008000409 */
[----:B0-----:R-:W2:Y:S01]  /*1a9b0*/  LDL.LU R79, [R1+0x7c0] ;  /* 0x0007c000014f7983 */ /* 0x001ea20000300800 */
[----:B-1----:R-:W-:-:S03]  /*1a9c0*/  LOP3.LUT R3, R2, 0x30, RZ, 0x3c, !PT ;  /* 0x0000003002037812 */ /* 0x002fc600078e3cff */
[----:B------:R-:W2:Y:S04]  /*1a9d0*/  LDL.LU R77, [R1+0x1478] ;  /* 0x00147800014d7983 */ /* 0x000ea80000300800 */
        /* <DEDUP_REMOVED lines=10> */
[----:B----4-:R-:W-:Y:S04]  /*1aa80*/  STS.U16 [R3+UR9+0x1580], R41 ;  /* 0x0015802903007988 */ /* 0x010fe80008000409 */
[----:B------:R-:W-:Y:S04]  /*1aa90*/  STS.U16 [R3+UR9+0x9580], R40 ;  /* 0x0095802803007988 */ /* 0x000fe80008000409 */
[----:B---3--:R-:W-:Y:S04]  /*1aaa0*/  STS.U16 [R3+UR9+0x1980], R47 ;  /* 0x0019802f03007988 */ /* 0x008fe80008000409 */
[----:B------:R-:W-:Y:S04]  /*1aab0*/  STS.U16 [R3+UR9+0x9980], R46 ;  /* 0x0099802e03007988 */ /* 0x000fe80008000409 */
[----:B------:R-:W-:Y:S04]  /*1aac0*/  STS.U16 [R3+UR9+0x1d80], R42 ;  /* 0x001d802a03007988 */ /* 0x000fe80008000409 */
[----:B------:R0:W-:Y:S04]  /*1aad0*/  STS.U16 [R3+UR9+0x9d80], R72 ;  /* 0x009d804803007988 */ /* 0x0001e80008000409 */
[----:B0-----:R-:W3:Y:S04]  /*1aae0*/  LDL.LU R72, [R1+0x768] ;  /* 0x0007680001487983 */ /* 0x001ee80000300800 */
        /* <DEDUP_REMOVED lines=14> */
[----:B------:R0:W-:Y:S04]  /*1abd0*/  STS.U16 [R3+UR9+0x2180], R49 ;  /* 0x0021803103007988 */ /* 0x0001e80008000409 */
[----:B------:R-:W4:Y:S04]  /*1abe0*/  LDL.LU R46, [R1+0x888] ;  /* 0x00088800012e7983 */ /* 0x000f280000300800 */
[----:B------:R1:W-:Y:S04]  /*1abf0*/  STS.U16 [R3+UR9+0xa180], R51 ;  /* 0x00a1803303007988 */ /* 0x0003e80008000409 */
[----:B------:R-:W4:Y:S04]  /*1ac00*/  LDL.LU R42, [R1+0x884] ;  /* 0x00088400012a7983 */ /* 0x000f280000300800 */
[----:B------:R1:W-:Y:S04]  /*1ac10*/  STS.U16 [R3+UR9+0x2580], R57 ;  /* 0x0025803903007988 */ /* 0x0003e80008000409 */
[----:B0-----:R-:W4:Y:S04]  /*1ac20*/  LDL.LU R49, [R1+0x880] ;  /* 0x0008800001317983 */ /* 0x001f280000300800 */
[----:B------:R0:W-:Y:S04]  /*1ac30*/  STS.U16 [R3+UR9+0xa580], R56 ;  /* 0x00a5803803007988 */ /* 0x0001e80008000409 */
[----:B-1----:R-:W4:Y:S04]  /*1ac40*/  LDL.LU R51, [R1+0x87c] ;  /* 0x00087c0001337983 */ /* 0x002f280000300800 */
[----:B------:R-:W4:Y:S04]  /*1ac50*/  LDL.LU R57, [R1+0x878] ;  /* 0x0008780001397983 */ /* 0x000f280000300800 */
[----:B0-----:R-:W4:Y:S04]  /*1ac60*/  LDL.LU R56, [R1+0x7ec] ;  /* 0x0007ec0001387983 */ /* 0x001f280000300800 */
[----:B--2---:R0:W-:Y:S04]  /*1ac70*/  STS.U16 [R3+UR9+0x2980], R79 ;  /* 0x0029804f03007988 */ /* 0x0041e80008000409 */
[----:B------:R-:W-:Y:S04]  /*1ac80*/  STS.U16 [R3+UR9+0xa980], R77 ;  /* 0x00a9804d03007988 */ /* 0x000fe80008000409 */
[----:B------:R1:W-:Y:S04]  /*1ac90*/  STS.U16 [R3+UR9+0x2d80], R74 ;  /* 0x002d804a03007988 */ /* 0x0003e80008000409 */
[----:B0-----:R-:W2:Y:S04]  /*1aca0*/  LDL.LU R79, [R1+0x7e8] ;  /* 0x0007e800014f7983 */ /* 0x001ea80000300800 */
[----:B-1----:R-:W2:Y:S04]  /*1acb0*/  LDL.LU R74, [R1+0x7e4] ;  /* 0x0007e400014a7983 */ /* 0x002ea80000300800 */
[----:B------:R-:W2:Y:S04]  /*1acc0*/  LDL.LU R77, [R1+0x7e0] ;  /* 0x0007e000014d7983 */ /* 0x000ea80000300800 */
[----:B---3--:R0:W-:Y:S04]  /*1acd0*/  STS.U16 [R3+UR9+0xad80], R72 ;  /* 0x00ad804803007988 */ /* 0x0081e80008000409 */
[----:B0-----:R-:W3:Y:S04]  /*1ace0*/  LDL.LU R72, [R1+0x1474] ;  /* 0x0014740001487983 */ /* 0x001ee80000300800 */
[----:B----4-:R-:W-:Y:S04]  /*1acf0*/  STS.U16 [R3+UR9+0x3180], R37 ;  /* 0x0031802503007988 */ /* 0x010fe80008000409 */
[----:B------:R-:W-:Y:S04]  /*1ad00*/  STS.U16 [R3+UR9+0xb180], R36 ;  /* 0x00b1802403007988 */ /* 0x000fe80008000409 */
[----:B------:R-:W-:Y:S04]  /*1ad10*/  STS.U16 [R3+UR9+0x3580], R55 ;  /* 0x0035803703007988 */ /* 0x000fe80008000409 */
[----:B---3--:R0:W-:Y:S04]  /*1ad20*/  STS.U16 [R3+UR9+0xb580], R72 ;  /* 0x00b5804803007988 */ /* 0x0081e80008000409 */
[----:B------:R-:W-:Y:S04]  /*1ad30*/  STS.U16 [R3+UR9+0x3980], R58 ;  /* 0x0039803a03007988 */ /* 0x000fe80008000409 */
[----:B------:R-:W-:Y:S04]  /*1ad40*/  STS.U16 [R3+UR9+0xb980], R59 ;  /* 0x00b9803b03007988 */ /* 0x000fe80008000409 */
[----:B------:R1:W-:Y:S04]  /*1ad50*/  STS.U16 [R3+UR9+0x3d80], R75 ;  /* 0x003d804b03007988 */ /* 0x0003e80008000409 */
[----:B------:R3:W-:Y:S04]  /*1ad60*/  STS.U16 [R3+UR9+0xbd80], R73 ;  /* 0x00bd804903007988 */ /* 0x0007e80008000409 */
[----:B0-----:R-:W4:Y:S04]  /*1ad70*/  LDL.LU R72, [R1+0x7dc] ;  /* 0x0007dc0001487983 */ /* 0x001f280000300800 */
[----:B-1----:R-:W4:Y:S01]  /*1ad80*/  LDL.LU R75, [R1+0x1470] ;  /* 0x00147000014b7983 */ /* 0x002f220000300800 */
[----:B---3--:R-:W-:-:S03]  /*1ad90*/  LOP3.LUT R3, R2, 0x40, RZ, 0x3c, !PT ;  /* 0x0000004002037812 */ /* 0x008fc600078e3cff */
[----:B------:R-:W3:Y:S04]  /*1ada0*/  LDL.LU R73, [R1+0x7d4] ;  /* 0x0007d40001497983 */ /* 0x000ee80000300800 */
        /* <DEDUP_REMOVED lines=9> */
[----:B------:R-:W3:Y:S04]  /*1ae40*/  LDL.LU R36, [R1+0x784] ;  /* 0x0007840001247983 */ /* 0x000ee80000300800 */
[----:B------:R-:W-:Y:S04]  /*1ae50*/  STS.U16 [R3+UR9+0x9200], R46 ;  /* 0x0092002e03007988 */ /* 0x000fe80008000409 */
[----:B------:R-:W3:Y:S04]  /*1ae60*/  LDL.LU R37, [R1+0x780] ;  /* 0x0007800001257983 */ /* 0x000ee80000300800 */
[----:B------:R-:W-:Y:S04]  /*1ae70*/  STS.U16 [R3+UR9+0x1600], R42 ;  /* 0x0016002a03007988 */ /* 0x000fe80008000409 */
[----:B------:R-:W3:Y:S04]  /*1ae80*/  LDL.LU R55, [R1+0x77c] ;  /* 0x00077c0001377983 */ /* 0x000ee80000300800 */
[----:B------:R0:W-:Y:S04]  /*1ae90*/  STS.U16 [R3+UR9+0x9600], R49 ;  /* 0x0096003103007988 */ /* 0x0001e80008000409 */
[----:B------:R-:W3:Y:S04]  /*1aea0*/  LDL.LU R58, [R1+0x778] ;  /* 0x00077800013a7983 */ /* 0x000ee80000300800 */
[----:B0-----:R-:W3:Y:S04]  /*1aeb0*/  LDL.LU R49, [R1+0x774] ;  /* 0x0007740001317983 */ /* 0x001ee80000300800 */
[----:B------:R-:W3:Y:S04]  /*1aec0*/  LDL.LU R59, [R1+0x798] ;  /* 0x00079800013b7983 */ /* 0x000ee80000300800 */
[----:B------:R-:W3:Y:S04]  /*1aed0*/  LDL.LU R48, [R1+0x794] ;  /* 0x0007940001307983 */ /* 0x000ee80000300800 */
[----:B------:R-:W3:Y:S04]  /*1aee0*/  LDL.LU R43, [R1+0x790] ;  /* 0x00079000012b7983 */ /* 0x000ee80000300800 */
[----:B------:R-:W3:Y:S04]  /*1aef0*/  LDL.LU R38, [R1+0x78c] ;  /* 0x00078c0001267983 */ /* 0x000ee80000300800 */
[----:B------:R-:W3:Y:S04]  /*1af00*/  LDL.LU R39, [R1+0x8e4] ;  /* 0x0008e40001277983 */ /* 0x000ee80000300800 */
[----:B------:R-:W3:Y:S04]  /*1af10*/  LDL.LU R44, [R1+0x8e0] ;  /* 0x0008e000012c7983 */ /* 0x000ee80000300800 */
[----:B------:R-:W-:Y:S04]  /*1af20*/  STS.U16 [R3+UR9+0x1a00], R51 ;  /* 0x001a003303007988 */ /* 0x000fe80008000409 */
[----:B------:R-:W3:Y:S04]  /*1af30*/  LDL.LU R45, [R1+0x8dc] ;  /* 0x0008dc00012d7983 */ /* 0x000ee80000300800 */
[----:B------:R-:W-:Y:S04]  /*1af40*/  STS.U16 [R3+UR9+0x9a00], R57 ;  /* 0x009a003903007988 */ /* 0x000fe80008000409 */
[----:B------:R-:W3:Y:S04]  /*1af50*/  LDL.LU R40, [R1+0x8d8] ;  /* 0x0008d80001287983 */ /* 0x000ee80000300800 */
[----:B------:R-:W-:Y:S04]  /*1af60*/  STS.U16 [R3+UR9+0x1e00], R56 ;  /* 0x001e003803007988 */ /* 0x000fe80008000409 */
[----:B------:R-:W3:Y:S04]  /*1af70*/  LDL.LU R41, [R1+0x8d4] ;  /* 0x0008d40001297983 */ /* 0x000ee80000300800 */
[----:B--2---:R-:W-:Y:S04]  /*1af80*/  STS.U16 [R3+UR9+0x9e00], R79 ;  /* 0x009e004f03007988 */ /* 0x004fe80008000409 */
[----:B------:R-:W2:Y:S04]  /*1af90*/  LDL.LU R46, [R1+0x8d0] ;  /* 0x0008d000012e7983 */ /* 0x000ea80000300800 */
[----:B------:R0:W-:Y:S04]  /*1afa0*/  STS.U16 [R3+UR9+0x2200], R74 ;  /* 0x0022004a03007988 */ /* 0x0001e80008000409 */
[----:B------:R-:W2:Y:S04]  /*1afb0*/  LDL.LU R47, [R1+0x8cc] ;  /* 0x0008cc00012f7983 */ /* 0x000ea80000300800 */
[----:B------:R-:W-:Y:S04]  /*1afc0*/  STS.U16 [R3+UR9+0xa200], R77 ;  /* 0x00a2004d03007988 */ /* 0x000fe80008000409 */
[----:B------:R-:W2:Y:S04]  /*1afd0*/  LDL.LU R42, [R1+0x8c8] ;  /* 0x0008c800012a7983 */ /* 0x000ea80000300800 */
[----:B0-----:R-:W2:Y:S04]  /*1afe0*/  LDL.LU R74, [R1+0x8c4] ;  /* 0x0008c400014a7983 */ /* 0x001ea80000300800 */
[----:B----4-:R0:W-:Y:S04]  /*1aff0*/  STS.U16 [R3+UR9+0x2600], R72 ;  /* 0x0026004803007988 */ /* 0x0101e80008000409 */
[----:B------:R1:W-:Y:S04]  /*1b000*/  STS.U16 [R3+UR9+0xa600], R75 ;  /* 0x00a6004b03007988 */ /* 0x0003e80008000409 */
[----:B0-----:R-:W4:Y:S04]  /*1b010*/  LDL.LU R72, [R1+0x8c0] ;  /* 0x0008c00001487983 */ /* 0x001f280000300800 */
[----:B------:R-:W2:Y:S04]  /*1b020*/  LDL.LU R51, [R1+0x8bc] ;  /* 0x0008bc0001337983 */ /* 0x000ea80000300800 */
[----:B------:R-:W2:Y:S04]  /*1b030*/  LDL.LU R57, [R1+0x8b8] ;  /* 0x0008b80001397983 */ /* 0x000ea80000300800 */
[----:B------:R-:W2:Y:S04]  /*1b040*/  LDL.LU R56, [R1+0x8b4] ;  /* 0x0008b40001387983 */ /* 0x000ea80000300800 */
[----:B------:R-:W2:Y:S04]  /*1b050*/  LDL.LU R79, [R1+0x8b0] ;  /* 0x0008b000014f7983 */ /* 0x000ea80000300800 */
[----:B------:R-:W2:Y:S04]  /*1b060*/  LDL.LU R77, [R1+0x804] ;  /* 0x00080400014d7983 */ /* 0x000ea80000300800 */
[----:B---3--:R0:W-:Y:S04]  /*1b070*/  STS.U16 [R3+UR9+0x2a00], R73 ;  /* 0x002a004903007988 */ /* 0x0081e80008000409 */
[----:B-1----:R-:W3:Y:S04]  /*1b080*/  LDL.LU R75, [R1+0x800] ;  /* 0x00080000014b7983 */ /* 0x002ee80000300800 */
[----:B------:R1:W-:Y:S04]  /*1b090*/  STS.U16 [R3+UR9+0xaa00], R78 ;  /* 0x00aa004e03007988 */ /* 0x0003e80008000409 */
[----:B0-----:R-:W2:Y:S04]  /*1b0a0*/  LDL.LU R73, [R1+0x7fc] ;  /* 0x0007fc0001497983 */ /* 0x001ea80000300800 */
[----:B------:R0:W-:Y:S04]  /*1b0b0*/  STS.U16 [R3+UR9+0x2e00], R36 ;  /* 0x002e002403007988 */ /* 0x0001e80008000409 */
[----:B-1----:R-:W2:Y:S04]  /*1b0c0*/  LDL.LU R78, [R1+0x7f4] ;  /* 0x0007f400014e7983 */ /* 0x002ea80000300800 */
[----:B------:R1:W-:Y:S04]  /*1b0d0*/  STS.U16 [R3+UR9+0xae00], R37 ;  /* 0x00ae002503007988 */ /* 0x0003e80008000409 */
[----:B0-----:R-:W5:Y:S04]  /*1b0e0*/  LDL.LU R36, [R1+0x146c] ;  /* 0x00146c0001247983 */ /* 0x001f680000300800 */
[----:B------:R0:W-:Y:S04]  /*1b0f0*/  STS.U16 [R3+UR9+0x3200], R55 ;  /* 0x0032003703007988 */ /* 0x0001e80008000409 */
[----:B-1----:R-:W5:Y:S04]  /*1b100*/  LDL.LU R37, [R1+0x1468] ;  /* 0x0014680001257983 */ /* 0x002f680000300800 */
[----:B------:R1:W-:Y:S04]  /*1b110*/  STS.U16 [R3+UR9+0xb200], R58 ;  /* 0x00b2003a03007988 */ /* 0x0003e80008000409 */
[----:B0-----:R-:W2:Y:S04]  /*1b120*/  LDL.LU R55, [R1+0x1464] ;  /* 0x0014640001377983 */ /* 0x001ea80000300800 */
[----:B------:R0:W-:Y:S04]  /*1b130*/  STS.U16 [R3+UR9+0x3600], R49 ;  /* 0x0036003103007988 */ /* 0x0001e80008000409 */
[----:B-1----:R-:W2:Y:S04]  /*1b140*/  LDL.LU R58, [R1+0x1460] ;  /* 0x00146000013a7983 */ /* 0x002ea80000300800 */
[----:B0-----:R-:W2:Y:S01]  /*1b150*/  LDL.LU R49, [R1+0x145c] ;  /* 0x00145c0001317983 */ /* 0x001ea20000300800 */
[----:B------:R-:W-:Y:S01]  /*1b160*/  PRMT R76, RZ, 0x7610, R76 ;  /* 0x00007610ff4c7816 */ /* 0x000fe2000000004c */
[----:B------:R-:W-:Y:S01]  /*1b170*/  IMAD.WIDE R34, R34, 0x2, R90 ;  /* 0x0000000222227825 */ /* 0x000fe200078e025a */
[----:B------:R-:W-:-:S02]  /*1b180*/  PRMT R54, RZ, 0x7610, R54 ;  /* 0x00007610ff367816 */ /* 0x000fc40000000036 */
[----:B------:R-:W-:Y:S01]  /*1b190*/  PRMT R53, RZ, 0x7610, R53 ;  /* 0x00007610ff357816 */ /* 0x000fe20000000035 */
[----:B------:R-:W-:Y:S01]  /*1b1a0*/  IMAD.WIDE R32, R30, 0x2, R8 ;  /* 0x000000021e207825 */ /* 0x000fe200078e0208 */
[----:B------:R-:W-:Y:S01]  /*1b1b0*/  PRMT R52, RZ, 0x7610, R52 ;  /* 0x00007610ff347816 */ /* 0x000fe20000000034 */
[----:B------:R-:W3:Y:S04]  /*1b1c0*/  @P1 LDG.E.U16 R76, desc[UR10][R34.64] ;  /* 0x0000000a224c1981 */ /* 0x000ee8000c1e1500 */
[----:B--2---:R0:W-:Y:S04]  /*1b1d0*/  STS.U16 [R3+UR9+0xb600], R49 ;  /* 0x00b6003103007988 */ /* 0x0041e80008000409 */
[----:B------:R1:W-:Y:S04]  /*1b1e0*/  STS.U16 [R3+UR9+0x3a00], R59 ;  /* 0x003a003b03007988 */ /* 0x0003e80008000409 */
[----:B------:R2:W-:Y:S01]  /*1b1f0*/  STS.U16 [R3+UR9+0xba00], R48 ;  /* 0x00ba003003007988 */ /* 0x0005e20008000409 */
[----:B0-----:R-:W-:-:S03]  /*1b200*/  LOP3.LUT R49, R2, 0x50, RZ, 0x3c, !PT ;  /* 0x0000005002317812 */ /* 0x001fc600078e3cff */
[----:B------:R0:W-:Y:S04]  /*1b210*/  STS.U16 [R3+UR9+0x3e00], R43 ;  /* 0x003e002b03007988 */ /* 0x0001e80008000409 */
[----:B-1----:R-:W3:Y:S04]  /*1b220*/  LDL.LU R59, [R1+0x1458] ;  /* 0x00145800013b7983 */ /* 0x002ee80000300800 */
[----:B--2---:R-:W2:Y:S04]  /*1b230*/  LDL.LU R48, [R1+0x1454] ;  /* 0x0014540001307983 */ /* 0x004ea80000300800 */
[----:B0-----:R-:W2:Y:S04]  /*1b240*/  LDL.LU R43, [R1+0x1450] ;  /* 0x00145000012b7983 */ /* 0x001ea80000300800 */
[----:B------:R0:W-:Y:S04]  /*1b250*/  STS.U16 [R3+UR9+0xbe00], R38 ;  /* 0x00be002603007988 */ /* 0x0001e80008000409 */
[----:B------:R1:W-:Y:S04]  /*1b260*/  STS.U16 [R49+UR9+0x280], R39 ;  /* 0x0002802731007988 */ /* 0x0003e80008000409 */
[----:B------:R1:W-:Y:S04]  /*1b270*/  STS.U16 [R49+UR9+0x8280], R44 ;  /* 0x0082802c31007988 */ /* 0x0003e80008000409 */
[----:B0-----:R-:W2:Y:S04]  /*1b280*/  LDL.LU R3, [R1+0x144c] ;  /* 0x00144c0001037983 */ /* 0x001ea80000300800 */
[----:B------:R-:W5:Y:S04]  /*1b290*/  LDL.LU R38, [R1+0x1448] ;  /* 0x0014480001267983 */ /* 0x000f680000300800 */
[----:B-1----:R-:W5:Y:S04]  /*1b2a0*/  LDL.LU R39, [R1+0x1444] ;  /* 0x0014440001277983 */ /* 0x002f680000300800 */
[----:B------:R-:W5:Y:S04]  /*1b2b0*/  LDL.LU R44, [R1+0x1440] ;  /* 0x00144000012c7983 */ /* 0x000f680000300800 */
[----:B------:R0:W-:Y:S04]  /*1b2c0*/  STS.U16 [R49+UR9+0x680], R45 ;  /* 0x0006802d31007988 */ /* 0x0001e80008000409 */
[----:B------:R1:W-:Y:S04]  /*1b2d0*/  STS.U16 [R49+UR9+0x8680], R40 ;  /* 0x0086802831007988 */ /* 0x0003e80008000409 */
[----:B------:R4:W-:Y:S04]  /*1b2e0*/  STS.U16 [R49+UR9+0xa80], R41 ;  /* 0x000a802931007988 */ /* 0x0009e80008000409 */
[----:B0-----:R-:W5:Y:S04]  /*1b2f0*/  LDL.LU R45, [R1+0x143c] ;  /* 0x00143c00012d7983 */ /* 0x001f680000300800 */
[----:B-1----:R-:W5:Y:S04]  /*1b300*/  LDL.LU R40, [R1+0x1438] ;  /* 0x0014380001287983 */ /* 0x002f680000300800 */
[----:B----4-:R-:W5:Y:S04]  /*1b310*/  LDL.LU R41, [R1+0x1434] ;  /* 0x0014340001297983 */ /* 0x010f680000300800 */
[----:B------:R0:W-:Y:S04]  /*1b320*/  STS.U16 [R49+UR9+0x8a80], R46 ;  /* 0x008a802e31007988 */ /* 0x0001e80008000409 */
[----:B------:R1:W-:Y:S04]  /*1b330*/  STS.U16 [R49+UR9+0xe80], R47 ;  /* 0x000e802f31007988 */ /* 0x0003e80008000409 */
[----:B------:R4:W-:Y:S04]  /*1b340*/  STS.U16 [R49+UR9+0x8e80], R42 ;  /* 0x008e802a31007988 */ /* 0x0009e80008000409 */
[----:B0-----:R-:W5:Y:S04]  /*1b350*/  LDL.LU R46, [R1+0x1430] ;  /* 0x00143000012e7983 */ /* 0x001f680000300800 */
[----:B-1----:R-:W5:Y:S04]  /*1b360*/  LDL.LU R47, [R1+0x142c] ;  /* 0x00142c00012f7983 */ /* 0x002f680000300800 */
[----:B----4-:R-:W5:Y:S04]  /*1b370*/  LDL.LU R42, [R1+0x1428] ;  /* 0x00142800012a7983 */ /* 0x010f680000300800 */
[----:B------:R0:W-:Y:S04]  /*1b380*/  STS.U16 [R49+UR9+0x1280], R74 ;  /* 0x0012804a31007988 */ /* 0x0001e80008000409 */
[----:B------:R1:W-:Y:S01]  /*1b390*/  STS.U16 [R49+UR9+0x9280], R72 ;  /* 0x0092804831007988 */ /* 0x0003e20008000409 */
[----:B------:R-:W-:-:S04]  /*1b3a0*/  IMAD.WIDE R30, R30, 0x2, R90 ;  /* 0x000000021e1e7825 */ /* 0x000fc800078e025a */
[----:B------:R-:W-:Y:S01]  /*1b3b0*/  IMAD.WIDE R28, R26, 0x2, R8 ;  /* 0x000000021a1c7825 */ /* 0x000fe200078e0208 */
[----:B0-----:R-:W4:Y:S04]  /*1b3c0*/  LDL.LU R74, [R1+0x1424] ;  /* 0x00142400014a7983 */ /* 0x001f280000300800 */
[----:B-1----:R-:W2:Y:S01]  /*1b3d0*/  LDL.LU R72, [R1+0x1420] ;  /* 0x0014200001487983 */ /* 0x002ea20000300800 */
[----:B------:R-:W-:-:S03]  /*1b3e0*/  PRMT R50, RZ, 0x7610, R50 ;  /* 0x00007610ff327816 */ /* 0x000fc60000000032 */
[----:B------:R-:W4:Y:S01]  /*1b3f0*/  @P0 LDG.E.U16 R54, desc[UR10][R32.64] ;  /* 0x0000000a20360981 */ /* 0x000f22000c1e1500 */
[----:B------:R-:W-:-:S03]  /*1b400*/  IMAD.WIDE R26, R26, 0x2, R90 ;  /* 0x000000021a1a7825 */ /* 0x000fc600078e025a */
[----:B------:R-:W4:Y:S04]  /*1b410*/  @P1 LDG.E.U16 R53, desc[UR10][R30.64] ;  /* 0x0000000a1e351981 */ /* 0x000f28000c1e1500 */
[----:B------:R-:W4:Y:S04]  /*1b420*/  @P0 LDG.E.U16 R52, desc[UR10][R28.64] ;  /* 0x0000000a1c340981 */ /* 0x000f28000c1e1500 */
[----:B------:R0:W-:Y:S04]  /*1b430*/  STS.U16 [R49+UR9+0x1680], R51 ;  /* 0x0016803331007988 */ /* 0x0001e80008000409 */
[----:B------:R-:W-:Y:S04]  /*1b440*/  STS.U16 [R49+UR9+0x9680], R57 ;  /* 0x0096803931007988 */ /* 0x000fe80008000409 */
[----:B------:R1:W-:Y:S04]  /*1b450*/  STS.U16 [R49+UR9+0x1a80], R56 ;  /* 0x001a803831007988 */ /* 0x0003e80008000409 */
[----:B------:R-:W4:Y:S04]  /*1b460*/  @P1 LDG.E.U16 R50, desc[UR10][R26.64] ;  /* 0x0000000a1a321981 */ /* 0x000f28000c1e1500 */
[----:B------:R-:W-:Y:S04]  /*1b470*/  STS.U16 [R49+UR9+0x9a80], R79 ;  /* 0x009a804f31007988 */ /* 0x000fe80008000409 */
[----:B------:R-:W-:Y:S04]  /*1b480*/  STS.U16 [R49+UR9+0x1e80], R77 ;  /* 0x001e804d31007988 */ /* 0x000fe80008000409 */
[----:B---3--:R-:W-:Y:S04]  /*1b490*/  STS.U16 [R49+UR9+0x9e80], R75 ;  /* 0x009e804b31007988 */ /* 0x008fe80008000409 */
[----:B0-----:R-:W3:Y:S04]  /*1b4a0*/  LDL.LU R51, [R1+0x91c] ;  /* 0x00091c0001337983 */ /* 0x001ee80000300800 */
[----:B------:R-:W-:Y:S04]  /*1b4b0*/  STS.U16 [R49+UR9+0x2280], R73 ;  /* 0x0022804931007988 */ /* 0x000fe80008000409 */
[----:B-1----:R-:W3:Y:S04]  /*1b4c0*/  LDL.LU R56, [R1+0x918] ;  /* 0x0009180001387983 */ /* 0x002ee80000300800 */
[----:B------:R-:W3:Y:S04]  /*1b4d0*/  LDL.LU R57, [R1+0x914] ;  /* 0x0009140001397983 */ /* 0x000ee80000300800 */
[----:B--2---:R0:W-:Y:S04]  /*1b4e0*/  STS.U16 [R49+UR9+0xa280], R72 ;  /* 0x00a2804831007988 */ /* 0x0041e80008000409 */
[----:B------:R1:W-:Y:S04]  /*1b4f0*/  STS.U16 [R49+UR9+0x2680], R78 ;  /* 0x0026804e31007988 */ /* 0x0003e80008000409 */
[----:B0-----:R-:W2:Y:S04]  /*1b500*/  LDL.LU R72, [R1+0x910] ;  /* 0x0009100001487983 */ /* 0x001ea80000300800 */
[----:B-1----:R-:W2:Y:S04]  /*1b510*/  LDL.LU R78, [R1+0x90c] ;  /* 0x00090c00014e7983 */ /* 0x002ea80000300800 */
[----:B----4-:R-:W-:Y:S04]  /*1b520*/  STS.U16 [R49+UR9+0xa680], R74 ;  /* 0x00a6804a31007988 */ /* 0x010fe80008000409 */
[----:B------:R0:W-:Y:S04]  /*1b530*/  STS.U16 [R49+UR9+0x2a80], R3 ;  /* 0x002a800331007988 */ /* 0x0001e80008000409 */
[----:B------:R1:W-:Y:S04]  /*1b540*/  STS.U16 [R49+UR9+0xaa80], R43 ;  /* 0x00aa802b31007988 */ /* 0x0003e80008000409 */
[----:B------:R-:W4:Y:S04]  /*1b550*/  LDL.LU R79, [R1+0x908] ;  /* 0x00090800014f7983 */ /* 0x000f280000300800 */
[----:B------:R0:W-:Y:S04]  /*1b560*/  STS.U16 [R49+UR9+0x2e80], R48 ;  /* 0x002e803031007988 */ /* 0x0001e80008000409 */
[----:B------:R-:W4:Y:S04]  /*1b570*/  LDL.LU R77, [R1+0x904] ;  /* 0x00090400014d7983 */ /* 0x000f280000300800 */
[----:B------:R-:W-:Y:S04]  /*1b580*/  STS.U16 [R49+UR9+0xae80], R59 ;  /* 0x00ae803b31007988 */ /* 0x000fe80008000409 */
[----:B------:R-:W4:Y:S04]  /*1b590*/  LDL.LU R75, [R1+0x900] ;  /* 0x00090000014b7983 */ /* 0x000f280000300800 */
[----:B------:R-:W-:Y:S04]  /*1b5a0*/  STS.U16 [R49+UR9+0x3280], R58 ;  /* 0x0032803a31007988 */ /* 0x000fe80008000409 */
[----:B------:R-:W4:Y:S04]  /*1b5b0*/  LDL.LU R73, [R1+0x8fc] ;  /* 0x0008fc0001497983 */ /* 0x000f280000300800 */
[----:B------:R-:W-:Y:S04]  /*1b5c0*/  STS.U16 [R49+UR9+0xb280], R55 ;  /* 0x00b2803731007988 */ /* 0x000fe80008000409 */
[----:B0-----:R-:W4:Y:S04]  /*1b5d0*/  LDL.LU R3, [R1+0x8f8] ;  /* 0x0008f80001037983 */ /* 0x001f280000300800 */
[----:B------:R0:W-:Y:S04]  /*1b5e0*/  STS.U16 [R49+UR9+0x3680], R66 ;  /* 0x0036804231007988 */ /* 0x0001e80008000409 */
[----:B------:R-:W4:Y:S04]  /*1b5f0*/  LDL.LU R74, [R1+0x8f4] ;  /* 0x0008f400014a7983 */ /* 0x000f280000300800 */
[----:B------:R0:W-:Y:S04]  /*1b600*/  STS.U16 [R49+UR9+0xb680], R76 ;  /* 0x00b6804c31007988 */ /* 0x0001e80008000409 */
[----:B-1----:R-:W5:Y:S04]  /*1b610*/  LDL.LU R43, [R1+0x141c] ;  /* 0x00141c00012b7983 */ /* 0x002f680000300800 */
[----:B------:R-:W-:Y:S04]  /*1b620*/  STS.U16 [R49+UR9+0x3a80], R54 ;  /* 0x003a803631007988 */ /* 0x000fe80008000409 */
[----:B------:R-:W5:Y:S04]  /*1b630*/  LDL.LU R48, [R1+0x1418] ;  /* 0x0014180001307983 */ /* 0x000f680000300800 */
[----:B------:R-:W-:Y:S01]  /*1b640*/  STS.U16 [R49+UR9+0xba80], R53 ;  /* 0x00ba803531007988 */ /* 0x000fe20008000409 */
[----:B0-----:R-:W-:-:S03]  /*1b650*/  LOP3.LUT R66, R2, 0x60, RZ, 0x3c, !PT ;  /* 0x0000006002427812 */ /* 0x001fc600078e3cff */
[----:B------:R-:W4:Y:S04]  /*1b660*/  LDL.LU R76, [R1+0x8ec] ;  /* 0x0008ec00014c7983 */ /* 0x000f280000300800 */
[----:B------:R0:W-:Y:S04]  /*1b670*/  STS.U16 [R49+UR9+0x3e80], R52 ;  /* 0x003e803431007988 */ /* 0x0001e80008000409 */
[----:B------:R1:W-:Y:S04]  /*1b680*/  STS.U16 [R49+UR9+0xbe80], R50 ;  /* 0x00be803231007988 */ /* 0x0003e80008000409 */
[----:B0-----:R-:W4:Y:S04]  /*1b690*/  LDL.LU R52, [R1+0x81c] ;  /* 0x00081c0001347983 */ /* 0x001f280000300800 */
[----:B------:R-:W4:Y:S04]  /*1b6a0*/  LDL.LU R53, [R1+0x818] ;  /* 0x0008180001357983 */ /* 0x000f280000300800 */
[----:B------:R-:W4:Y:S04]  /*1b6b0*/  LDL.LU R58, [R1+0x814] ;  /* 0x00081400013a7983 */ /* 0x000f280000300800 */
[----:B------:R-:W4:Y:S04]  /*1b6c0*/  LDL.LU R59, [R1+0x810] ;  /* 0x00081000013b7983 */ /* 0x000f280000300800 */
[----:B------:R-:W4:Y:S04]  /*1b6d0*/  LDL.LU R54, [R1+0x80c] ;  /* 0x00080c0001367983 */ /* 0x000f280000300800 */
[----:B------:R-:W4:Y:S04]  /*1b6e0*/  LDL.LU R55, [R1+0x808] ;  /* 0x0008080001377983 */ /* 0x000f280000300800 */
[----:B-1----:R-:W5:Y:S04]  /*1b6f0*/  LDL.LU R49, [R1+0x1414] ;  /* 0x0014140001317983 */ /* 0x002f680000300800 */
[----:B------:R-:W5:Y:S04]  /*1b700*/  LDL.LU R50, [R1+0x1410] ;  /* 0x0014100001327983 */ /* 0x000f680000300800 */
[----:B---3--:R0:W-:Y:S04]  /*1b710*/  STS.U16 [R66+UR9+0x300], R51 ;  /* 0x0003003342007988 */ /* 0x0081e80008000409 */
[----:B------:R1:W-:Y:S04]  /*1b720*/  STS.U16 [R66+UR9+0x8300], R56 ;  /* 0x0083003842007988 */ /* 0x0003e80008000409 */
[----:B------:R3:W-:Y:S04]  /*1b730*/  STS.U16 [R66+UR9+0x700], R57 ;  /* 0x0007003942007988 */ /* 0x0007e80008000409 */
[----:B0-----:R-:W5:Y:S04]  /*1b740*/  LDL.LU R51, [R1+0x140c] ;  /* 0x00140c0001337983 */ /* 0x001f680000300800 */
[----:B-1----:R-:W5:Y:S04]  /*1b750*/  LDL.LU R56, [R1+0x1408] ;  /* 0x0014080001387983 */ /* 0x002f680000300800 */
[----:B---3--:R-:W5:Y:S04]  /*1b760*/  LDL.LU R57, [R1+0x1404] ;  /* 0x0014040001397983 */ /* 0x008f680000300800 */
[----:B--2---:R0:W-:Y:S04]  /*1b770*/  STS.U16 [R66+UR9+0x8700], R72 ;  /* 0x0087004842007988 */ /* 0x0041e80008000409 */
[----:B------:R1:W-:Y:S04]  /*1b780*/  STS.U16 [R66+UR9+0xb00], R78 ;  /* 0x000b004e42007988 */ /* 0x0003e80008000409 */
[----:B0-----:R-:W2:Y:S04]  /*1b790*/  LDL.LU R72, [R1+0x1400] ;  /* 0x0014000001487983 */ /* 0x001ea80000300800 */
[----:B-1----:R-:W3:Y:S01]  /*1b7a0*/  LDL.LU R78, [R1+0x13fc] ;  /* 0x0013fc00014e7983 */ /* 0x002ee20000300800 */
[----:B------:R-:W-:-:S02]  /*1b7b0*/  PRMT R61, RZ, 0x7610, R61 ;  /* 0x00007610ff3d7816 */ /* 0x000fc4000000003d */
[----:B------:R-:W-:Y:S02]  /*1b7c0*/  PRMT R64, RZ, 0x7610, R64 ;  /* 0x00007610ff407816 */ /* 0x000fe40000000040 */
[----:B------:R-:W-:Y:S02]  /*1b7d0*/  PRMT R0, RZ, 0x7610, R0 ;  /* 0x00007610ff007816 */ /* 0x000fe40000000000 */
[----:B------:R0:W2:Y:S01]  /*1b7e0*/  @P1 LDG.E.U16 R61, desc[UR10][R24.64] ;  /* 0x0000000a183d1981 */ /* 0x0000a2000c1e1500 */
[----:B------:R-:W-:Y:S01]  /*1b7f0*/  PRMT R65, RZ, 0x7610, R65 ;  /* 0x00007610ff417816 */ /* 0x000fe20000000041 */
[C---:B------:R-:W-:Y:S01]  /*1b800*/  IMAD.WIDE R20, R18.reuse, 0x2, R8 ;  /* 0x0000000212147825 */ /* 0x040fe200078e0208 */
[----:B------:R-:W-:Y:S02]  /*1b810*/  PRMT R70, RZ, 0x7610, R70 ;  /* 0x00007610ff467816 */ /* 0x000fe40000000046 */
[----:B------:R-:W-:Y:S01]  /*1b820*/  PRMT R71, RZ, 0x7610, R71 ;  /* 0x00007610ff477816 */ /* 0x000fe20000000047 */
[----:B------:R-:W-:Y:S01]  /*1b830*/  IMAD.WIDE R18, R18, 0x2, R90 ;  /* 0x0000000212127825 */ /* 0x000fe200078e025a */
[----:B------:R-:W-:Y:S01]  /*1b840*/  PRMT R67, RZ, 0x7610, R67 ;  /* 0x00007610ff437816 */ /* 0x000fe20000000043 */
[----:B------:R-:W2:Y:S02]  /*1b850*/  @P0 LDG.E.U16 R65, desc[UR10][R20.64] ;  /* 0x0000000a14410981 */ /* 0x000ea4000c1e1500 */
[----:B0-----:R-:W-:-:S02]  /*1b860*/  IMAD.WIDE R24, R22, 0x2, R8 ;  /* 0x0000000216187825 */ /* 0x001fc400078e0208 */
[----:B------:R-:W2:Y:S02]  /*1b870*/  @P1 LDG.E.U16 R70, desc[UR10][R18.64] ;  /* 0x0000000a12461981 */ /* 0x000ea4000c1e1500 */
[----:B------:R-:W-:Y:S02]  /*1b880*/  IMAD.WIDE R22, R22, 0x2, R90 ;  /* 0x0000000216167825 */ /* 0x000fe400078e025a */
[----:B------:R-:W2:Y:S02]  /*1b890*/  @P0 LDG.E.U16 R64, desc[UR10][R24.64] ;  /* 0x0000000a18400981 */ /* 0x000ea4000c1e1500 */
[C---:B------:R-:W-:Y:S02]  /*1b8a0*/  IMAD.WIDE R16, R14.reuse, 0x2, R8 ;  /* 0x000000020e107825 */ /* 0x040fe400078e0208 */
[----:B------:R-:W2:Y:S02]  /*1b8b0*/  @P1 LDG.E.U16 R0, desc[UR10][R22.64] ;  /* 0x0000000a16001981 */ /* 0x000ea4000c1e1500 */
[----:B------:R-:W-:-:S02]  /*1b8c0*/  IMAD.WIDE R14, R14, 0x2, R90 ;  /* 0x000000020e0e7825 */ /* 0x000fc400078e025a */
[----:B------:R-:W2:Y:S04]  /*1b8d0*/  @P0 LDG.E.U16 R71, desc[UR10][R16.64] ;  /* 0x0000000a10470981 */ /* 0x000ea8000c1e1500 */
[----:B------:R-:W2:Y:S04]  /*1b8e0*/  @P1 LDG.E.U16 R67, desc[UR10][R14.64] ;  /* 0x0000000a0e431981 */ /* 0x000ea8000c1e1500 */
[----:B----4-:R0:W-:Y:S04]  /*1b8f0*/  STS.U16 [R66+UR9+0x8b00], R79 ;  /* 0x008b004f42007988 */ /* 0x0101e80008000409 */
[----:B------:R1:W-:Y:S04]  /*1b900*/  STS.U16 [R66+UR9+0xf00], R77 ;  /* 0x000f004d42007988 */ /* 0x0003e80008000409 */
[----:B------:R4:W-:Y:S04]  /*1b910*/  STS.U16 [R66+UR9+0x8f00], R75 ;  /* 0x008f004b42007988 */ /* 0x0009e80008000409 */
[----:B0-----:R-:W2:Y:S04]  /*1b920*/  LDL.LU R79, [R1+0x954] ;  /* 0x00095400014f7983 */ /* 0x001ea80000300800 */
[----:B-1----:R-:W2:Y:S04]  /*1b930*/  LDL.LU R77, [R1+0x950] ;  /* 0x00095000014d7983 */ /* 0x002ea80000300800 */
[----:B------:R0:W-:Y:S04]  /*1b940*/  STS.U16 [R66+UR9+0x1300], R73 ;  /* 0x0013004942007988 */ /* 0x0001e80008000409 */
[----:B----4-:R-:W4:Y:S04]  /*1b950*/  LDL.LU R75, [R1+0x94c] ;  /* 0x00094c00014b7983 */ /* 0x010f280000300800 */
[----:B------:R1:W-:Y:S04]  /*1b960*/  STS.U16 [R66+UR9+0x9300], R3 ;  /* 0x0093000342007988 */ /* 0x0003e80008000409 */
[----:B0-----:R-:W4:Y:S04]  /*1b970*/  LDL.LU R73, [R1+0x948] ;  /* 0x0009480001497983 */ /* 0x001f280000300800 */
[----:B------:R0:W-:Y:S04]  /*1b980*/  STS.U16 [R66+UR9+0x1700], R74 ;  /* 0x0017004a42007988 */ /* 0x0001e80008000409 */
[----:B-1----:R-:W4:Y:S04]  /*1b990*/  LDL.LU R3, [R1+0x944] ;  /* 0x0009440001037983 */ /* 0x002f280000300800 */
[----:B0-----:R-:W4:Y:S04]  /*1b9a0*/  LDL.LU R74, [R1+0x940] ;  /* 0x00094000014a7983 */ /* 0x001f280000300800 */
[----:B---3--:R0:W-:Y:S04]  /*1b9b0*/  STS.U16 [R66+UR9+0x9700], R78 ;  /* 0x0097004e42007988 */ /* 0x0081e80008000409 */
[----:B0-----:R-:W3:Y:S04]  /*1b9c0*/  LDL.LU R78, [R1+0x93c] ;  /* 0x00093c00014e7983 */ /* 0x001ee80000300800 */
[----:B------:R0:W-:Y:S04]  /*1b9d0*/  STS.U16 [R66+UR9+0x1b00], R76 ;  /* 0x001b004c42007988 */ /* 0x0001e80008000409 */
[----:B--2---:R1:W-:Y:S04]  /*1b9e0*/  STS.U16 [R66+UR9+0x9b00], R72 ;  /* 0x009b004842007988 */ /* 0x0043e80008000409 */
[----:B------:R2:W-:Y:S04]  /*1b9f0*/  STS.U16 [R66+UR9+0x1f00], R52 ;  /* 0x001f003442007988 */ /* 0x0005e80008000409 */
[----:B0-----:R-:W3:Y:S04]  /*1ba00*/  LDL.LU R76, [R1+0x934] ;  /* 0x00093400014c7983 */ /* 0x001ee80000300800 */
[----:B-1----:R-:W3:Y:S04]  /*1ba10*/  LDL.LU R72, [R1+0x92c] ;  /* 0x00092c0001487983 */ /* 0x002ee80000300800 */
[----:B------:R0:W-:Y:S04]  /*1ba20*/  STS.U16 [R66+UR9+0x9f00], R53 ;  /* 0x009f003542007988 */ /* 0x0001e80008000409 */
[----:B--2---:R1:W5:Y:S04]  /*1ba30*/  LDL.LU R52, [R1+0x13f8] ;  /* 0x0013f80001347983 */ /* 0x0043680000300800 */
[----:B------:R2:W-:Y:S04]  /*1ba40*/  STS.U16 [R66+UR9+0x2300], R58 ;  /* 0x0023003a42007988 */ /* 0x0005e80008000409 */
[----:B0-----:R1:W5:Y:S04]  /*1ba50*/  LDL.LU R53, [R1+0x13f4] ;  /* 0x0013f40001357983 */ /* 0x0013680000300800 */
        /* <DEDUP_REMOVED lines=22> */
[----:B------:R2:W-:Y:S01]  /*1bbc0*/  STS.U16 [R66+UR9+0x3b00], R65 ;  /* 0x003b004142007988 */ /* 0x0005e20008000409 */
[----:B0-----:R-:W-:-:S03]  /*1bbd0*/  LOP3.LUT R0, R2, 0x70, RZ, 0x3c, !PT ;  /* 0x0000007002007812 */ /* 0x001fc600078e3cff */
[----:B------:R0:W-:Y:S04]  /*1bbe0*/  STS.U16 [R66+UR9+0xbb00], R70 ;  /* 0x00bb004642007988 */ /* 0x0001e80008000409 */
[----:B------:R1:W-:Y:S04]  /*1bbf0*/  STS.U16 [R66+UR9+0x3f00], R71 ;  /* 0x003f004742007988 */ /* 0x0003e80008000409 */
[----:B--2---:R2:W5:Y:S04]  /*1bc00*/  LDL.LU R65, [R1+0x13c4] ;  /* 0x0013c40001417983 */ /* 0x0045680000300800 */
[----:B0-----:R2:W5:Y:S04]  /*1bc10*/  LDL.LU R70, [R1+0x13c0] ;  /* 0x0013c00001467983 */ /* 0x0015680000300800 */
[----:B-1----:R2:W5:Y:S04]  /*1bc20*/  LDL.LU R71, [R1+0x13bc] ;  /* 0x0013bc0001477983 */ /* 0x0025680000300800 */
[----:B------:R0:W-:Y:S04]  /*1bc30*/  STS.U16 [R66+UR9+0xbf00], R67 ;  /* 0x00bf004342007988 */ /* 0x0001e80008000409 */
[----:B------:R1:W-:Y:S04]  /*1bc40*/  STS.U16 [R0+UR9+0x380], R79 ;  /* 0x0003804f00007988 */ /* 0x0003e80008000409 */
[----:B------:R1:W-:Y:S04]  /*1bc50*/  STS.U16 [R0+UR9+0x8380], R77 ;  /* 0x0083804d00007988 */ /* 0x0003e80008000409 */
[----:B0-----:R2:W5:Y:S04]  /*1bc60*/  LDL.LU R66, [R1+0x13b8] ;  /* 0x0013b80001427983 */ /* 0x0015680000300800 */
[----:B------:R2:W5:Y:S04]  /*1bc70*/  LDL.LU R67, [R1+0x13b4] ;  /* 0x0013b40001437983 */ /* 0x0005680000300800 */
[----:B-1----:R-:W2:Y:S04]  /*1bc80*/  LDL.LU R79, [R1+0x13b0] ;  /* 0x0013b000014f7983 */ /* 0x002ea80000300800 */
[----:B------:R-:W2:Y:S04]  /*1bc90*/  LDL.LU R77, [R1+0x13ac] ;  /* 0x0013ac00014d7983 */ /* 0x000ea80000300800 */
[----:B----4-:R0:W-:Y:S04]  /*1bca0*/  STS.U16 [R0+UR9+0x780], R75 ;  /* 0x0007804b00007988 */ /* 0x0101e80008000409 */
[----:B------:R1:W-:Y:S04]  /*1bcb0*/  STS.U16 [R0+UR9+0x8780], R73 ;  /* 0x0087804900007988 */ /* 0x0003e80008000409 */
[----:B------:R4:W-:Y:S04]  /*1bcc0*/  STS.U16 [R0+UR9+0xb80], R3 ;  /* 0x000b800300007988 */ /* 0x0009e80008000409 */
[----:B0-----:R-:W2:Y:S04]  /*1bcd0*/  LDL.LU R75, [R1+0x13a8] ;  /* 0x0013a800014b7983 */ /* 0x001ea80000300800 */
[----:B-1----:R-:W2:Y:S04]  /*1bce0*/  LDL.LU R73, [R1+0x13a4] ;  /* 0x0013a40001497983 */ /* 0x002ea80000300800 */
[----:B----4-:R-:W4:Y:S04]  /*1bcf0*/  LDL.LU R3, [R1+0x13a0] ;  /* 0x0013a00001037983 */ /* 0x010f280000300800 */
[----:B------:R0:W-:Y:S04]  /*1bd00*/  STS.U16 [R0+UR9+0x8b80], R74 ;  /* 0x008b804a00007988 */ /* 0x0001e80008000409 */
[----:B0-----:R-:W2:Y:S04]  /*1bd10*/  LDL.LU R74, [R1+0x139c] ;  /* 0x00139c00014a7983 */ /* 0x001ea80000300800 */
[----:B---3--:R0:W-:Y:S04]  /*1bd20*/  STS.U16 [R0+UR9+0xf80], R78 ;  /* 0x000f804e00007988 */ /* 0x0081e80008000409 */
[----:B0-----:R-:W3:Y:S01]  /*1bd30*/  LDL.LU R78, [R1+0x1398] ;  /* 0x00139800014e7983 */ /* 0x001ee20000300800 */
[----:B------:R-:W-:Y:S01]  /*1bd40*/  PRMT R86, RZ, 0x7610, R86 ;  /* 0x00007610ff567816 */ /* 0x000fe20000000056 */
[----:B------:R-:W-:Y:S01]  /*1bd50*/  IMAD.WIDE R12, R6, 0x2, R8 ;  /* 0x00000002060c7825 */ /* 0x000fe200078e0208 */
[----:B------:R-:W-:-:S02]  /*1bd60*/  PRMT R87, RZ, 0x7610, R87 ;  /* 0x00007610ff577816 */ /* 0x000fc40000000057 */
[----:B------:R-:W-:Y:S01]  /*1bd70*/  PRMT R88, RZ, 0x7610, R88 ;  /* 0x00007610ff587816 */ /* 0x000fe20000000058 */
[----:B------:R-:W-:Y:S01]  /*1bd80*/  IMAD.WIDE R6, R6, 0x2, R90 ;  /* 0x0000000206067825 */ /* 0x000fe200078e025a */
[----:B------:R-:W-:Y:S01]  /*1bd90*/  PRMT R93, RZ, 0x7610, R93 ;  /* 0x00007610ff5d7816 */ /* 0x000fe2000000005d */
[----:B------:R-:W2:Y:S02]  /*1bda0*/  @P0 LDG.E.U16 R86, desc[UR10][R12.64] ;  /* 0x0000000a0c560981 */ /* 0x000ea4000c1e1500 */
[C---:B------:R-:W-:Y:S02]  /*1bdb0*/  IMAD.WIDE R10, R4.reuse, 0x2, R8 ;  /* 0x00000002040a7825 */ /* 0x040fe400078e0208 */
[----:B------:R-:W4:Y:S02]  /*1bdc0*/  @P1 LDG.E.U16 R87, desc[UR10][R6.64] ;  /* 0x0000000a06571981 */ /* 0x000f24000c1e1500 */
[----:B------:R-:W-:Y:S01]  /*1bdd0*/  IMAD.WIDE R4, R4, 0x2, R90 ;  /* 0x0000000204047825 */ /* 0x000fe200078e025a */
[----:B------:R-:W-:Y:S01]  /*1bde0*/  PRMT R92, RZ, 0x7610, R92 ;  /* 0x00007610ff5c7816 */ /* 0x000fe2000000005c */
[----:B------:R-:W4:Y:S02]  /*1bdf0*/  @P0 LDG.E.U16 R88, desc[UR10][R10.64] ;  /* 0x0000000a0a580981 */ /* 0x000f24000c1e1500 */
[----:B------:R-:W-:-:S02]  /*1be00*/  IMAD.WIDE R8, R89, 0x2, R8 ;  /* 0x0000000259087825 */ /* 0x000fc400078e0208 */
[----:B------:R-:W4:Y:S02]  /*1be10*/  @P1 LDG.E.U16 R93, desc[UR10][R4.64] ;  /* 0x0000000a045d1981 */ /* 0x000f24000c1e1500 */
[----:B------:R-:W-:Y:S01]  /*1be20*/  IMAD.WIDE R90, R89, 0x2, R90 ;  /* 0x00000002595a7825 */ /* 0x000fe200078e025a */
[----:B------:R-:W-:Y:S01]  /*1be30*/  PRMT R89, RZ, 0x7610, R89 ;  /* 0x00007610ff597816 */ /* 0x000fe20000000059 */
[----:B------:R-:W4:Y:S05]  /*1be40*/  @P0 LDG.E.U16 R92, desc[UR10][R8.64] ;  /* 0x0000000a085c0981 */ /* 0x000f2a000c1e1500 */
[----:B------:R-:W4:Y:S04]  /*1be50*/  @P1 LDG.E.U16 R89, desc[UR10][R90.64] ;  /* 0x0000000a5a591981 */ /* 0x000f28000c1e1500 */
[----:B---3--:R0:W-:Y:S04]  /*1be60*/  STS.U16 [R0+UR9+0x8f80], R78 ;  /* 0x008f804e00007988 */ /* 0x0081e80008000409 */
[----:B------:R1:W-:Y:S04]  /*1be70*/  STS.U16 [R0+UR9+0x1380], R76 ;  /* 0x0013804c00007988 */ /* 0x0003e80008000409 */
[----:B--2---:R2:W-:Y:S04]  /*1be80*/  STS.U16 [R0+UR9+0x9380], R74 ;  /* 0x0093804a00007988 */ /* 0x0045e80008000409 */
[----:B0-----:R-:W3:Y:S04]  /*1be90*/  LDL.LU R78, [R1+0x1394] ;  /* 0x00139400014e7983 */ /* 0x001ee80000300800 */
[----:B-1----:R-:W3:Y:S04]  /*1bea0*/  LDL.LU R76, [R1+0x1390] ;  /* 0x00139000014c7983 */ /* 0x002ee80000300800 */
[----:B--2---:R-:W2:Y:S04]  /*1beb0*/  LDL.LU R74, [R1+0x138c] ;  /* 0x00138c00014a7983 */ /* 0x004ea80000300800 */
[----:B------:R0:W-:Y:S04]  /*1bec0*/  STS.U16 [R0+UR9+0x1780], R72 ;  /* 0x0017804800007988 */ /* 0x0001e80008000409 */
[----:B0-----:R-:W2:Y:S04]  /*1bed0*/  LDL.LU R72, [R1+0x1388] ;  /* 0x0013880001487983 */ /* 0x001ea80000300800 */
[----:B----4-:R0:W-:Y:S04]  /*1bee0*/  STS.U16 [R0+UR9+0x9780], R3 ;  /* 0x0097800300007988 */ /* 0x0101e80008000409 */
[----:B0-----:R0:W5:Y:S04]  /*1bef0*/  LDL.LU R3, [R1+0x1384] ;  /* 0x0013840001037983 */ /* 0x0011680000300800 */
[----:B--2---:R1:W-:Y:S04]  /*1bf00*/  STS.U16 [R0+UR9+0x1b80], R72 ;  /* 0x001b804800007988 */ /* 0x0043e80008000409 */
[----:B------:R2:W-:Y:S04]  /*1bf10*/  STS.U16 [R0+UR9+0x9b80], R73 ;  /* 0x009b804900007988 */ /* 0x0005e80008000409 */
[----:B------:R4:W-:Y:S04]  /*1bf20*/  STS.U16 [R0+UR9+0x1f80], R74 ;  /* 0x001f804a00007988 */ /* 0x0009e80008000409 */
[----:B------:R0:W-:Y:S04]  /*1bf30*/  STS.U16 [R0+UR9+0x9f80], R75 ;  /* 0x009f804b00007988 */ /* 0x0001e80008000409 */
[----:B---3--:R3:W-:Y:S04]  /*1bf40*/  STS.U16 [R0+UR9+0x2380], R76 ;  /* 0x0023804c00007988 */ /* 0x0087e80008000409 */
[----:B------:R0:W-:Y:S04]  /*1bf50*/  STS.U16 [R0+UR9+0xa380], R77 ;  /* 0x00a3804d00007988 */ /* 0x0001e80008000409 */
[----:B------:R0:W-:Y:S04]  /*1bf60*/  STS.U16 [R0+UR9+0x2780], R78 ;  /* 0x0027804e00007988 */ /* 0x0001e80008000409 */
[----:B-1----:R1:W5:Y:S04]  /*1bf70*/  LDL.LU R72, [R1+0x1380] ;  /* 0x0013800001487983 */ /* 0x0023680000300800 */
[----:B------:R0:W-:Y:S04]  /*1bf80*/  STS.U16 [R0+UR9+0xa780], R79 ;  /* 0x00a7804f00007988 */ /* 0x0001e80008000409 */
[----:B--2---:R1:W5:Y:S04]  /*1bf90*/  LDL.LU R73, [R1+0x137c] ;  /* 0x00137c0001497983 */ /* 0x0043680000300800 */
[----:B------:R2:W-:Y:S04]  /*1bfa0*/  STS.U16 [R0+UR9+0x2b80], R80 ;  /* 0x002b805000007988 */ /* 0x0005e80008000409 */
[----:B----4-:R1:W5:Y:S04]  /*1bfb0*/  LDL.LU R74, [R1+0x1378] ;  /* 0x00137800014a7983 */ /* 0x0103680000300800 */
[----:B------:R4:W-:Y:S04]  /*1bfc0*/  STS.U16 [R0+UR9+0xab80], R81 ;  /* 0x00ab805100007988 */ /* 0x0009e80008000409 */
[----:B0-----:R1:W5:Y:S04]  /*1bfd0*/  LDL.LU R75, [R1+0x1374] ;  /* 0x00137400014b7983 */ /* 0x0013680000300800 */
[----:B------:R0:W-:Y:S04]  /*1bfe0*/  STS.U16 [R0+UR9+0x2f80], R82 ;  /* 0x002f805200007988 */ /* 0x0001e80008000409 */
[----:B---3--:R1:W5:Y:S04]  /*1bff0*/  LDL.LU R76, [R1+0x1370] ;  /* 0x00137000014c7983 */ /* 0x0083680000300800 */
[----:B------:R3:W-:Y:S04]  /*1c000*/  STS.U16 [R0+UR9+0xaf80], R83 ;  /* 0x00af805300007988 */ /* 0x0007e80008000409 */
[----:B------:R1:W5:Y:S04]  /*1c010*/  LDL.LU R77, [R1+0x136c] ;  /* 0x00136c00014d7983 */ /* 0x0003680000300800 */
[----:B------:R0:W-:Y:S04]  /*1c020*/  STS.U16 [R0+UR9+0x3380], R84 ;  /* 0x0033805400007988 */ /* 0x0001e80008000409 */
[----:B------:R1:W5:Y:S04]  /*1c030*/  LDL.LU R78, [R1+0x1368] ;  /* 0x00136800014e7983 */ /* 0x0003680000300800 */
[----:B------:R-:W-:Y:S04]  /*1c040*/  STS.U16 [R0+UR9+0xb380], R85 ;  /* 0x00b3805500007988 */ /* 0x000fe80008000409 */
[----:B------:R1:W5:Y:S04]  /*1c050*/  LDL.LU R79, [R1+0x1364] ;  /* 0x00136400014f7983 */ /* 0x0003680000300800 */
[----:B------:R-:W-:Y:S04]  /*1c060*/  STS.U16 [R0+UR9+0x3780], R86 ;  /* 0x0037805600007988 */ /* 0x000fe80008000409 */
[----:B--2---:R1:W5:Y:S04]  /*1c070*/  LDL.LU R80, [R1+0x1360] ;  /* 0x0013600001507983 */ /* 0x0043680000300800 */
[----:B------:R-:W-:Y:S04]  /*1c080*/  STS.U16 [R0+UR9+0xb780], R87 ;  /* 0x00b7805700007988 */ /* 0x000fe80008000409 */
[----:B----4-:R1:W5:Y:S04]  /*1c090*/  LDL.LU R81, [R1+0x135c] ;  /* 0x00135c0001517983 */ /* 0x0103680000300800 */
[----:B------:R-:W-:Y:S04]  /*1c0a0*/  STS.U16 [R0+UR9+0x3b80], R88 ;  /* 0x003b805800007988 */ /* 0x000fe80008000409 */
[----:B0-----:R1:W5:Y:S04]  /*1c0b0*/  LDL.LU R82, [R1+0x1358] ;  /* 0x0013580001527983 */ /* 0x0013680000300800 */
[----:B------:R0:W-:Y:S04]  /*1c0c0*/  STS.U16 [R0+UR9+0xbb80], R93 ;  /* 0x00bb805d00007988 */ /* 0x0001e80008000409 */
[----:B---3--:R1:W5:Y:S04]  /*1c0d0*/  LDL.LU R83, [R1+0x1354] ;  /* 0x0013540001537983 */ /* 0x0083680000300800 */
[----:B------:R1:W5:Y:S01]  /*1c0e0*/  LDL.LU R84, [R1+0x1350] ;  /* 0x0013500001547983 */ /* 0x0003620000300800 */
[----:B0-----:R-:W-:-:S03]  /*1c0f0*/  LOP3.LUT R93, R2, 0x70, RZ, 0x3c, !PT ;  /* 0x00000070025d7812 */ /* 0x001fc600078e3cff */
[----:B------:R1:W5:Y:S04]  /*1c100*/  LDL.LU R85, [R1+0x134c] ;  /* 0x00134c0001557983 */ /* 0x0003680000300800 */
[----:B------:R1:W5:Y:S04]  /*1c110*/  LDL.LU R86, [R1+0x1348] ;  /* 0x0013480001567983 */ /* 0x0003680000300800 */
[----:B------:R1:W5:Y:S04]  /*1c120*/  LDL.LU R87, [R1+0x1344] ;  /* 0x0013440001577983 */ /* 0x0003680000300800 */
[----:B------:R-:W2:Y:S04]  /*1c130*/  LDL.LU R88, [R1+0x1340] ;  /* 0x0013400001587983 */ /* 0x000ea80000300800 */
[----:B------:R-:W-:Y:S04]  /*1c140*/  STS.U16 [R93+UR9+0x3f80], R92 ;  /* 0x003f805c5d007988 */ /* 0x000fe80008000409 */
[----:B------:R1:W5:Y:S04]  /*1c150*/  LDL.LU R0, [R1+0x133c] ;  /* 0x00133c0001007983 */ /* 0x0003680000300800 */
[----:B------:R0:W-:Y:S01]  /*1c160*/  STS.U16 [R93+UR9+0xbf80], R89 ;  /* 0x00bf80595d007988 */ /* 0x0001e20008000409 */
[----:B------:R3:W-:Y:S06]  /*1c170*/  MEMBAR.ALL.CTA ;  /* 0x0000000000007992 */ /* 0x0007ec0000008000 */
[----:B---3--:R-:W3:Y:S04]  /*1c180*/  FENCE.VIEW.ASYNC.S ;  /* 0x00000000000073c6 */ /* 0x008ee80000000000 */
[----:B0-----:R-:W4:Y:S01]  /*1c190*/  LDL R93, [R1+0x1334] ;  /* 0x00133400015d7983 */ /* 0x001f220000100800 */
[----:B------:R-:W-:-:S02]  /*1c1a0*/  UIADD3 UR5, UPT, UPT, UR9, 0x28000, URZ ;  /* 0x0002800009057890 */ /* 0x000fc4000fffe0ff */
[----:B------:R-:W-:Y:S02]  /*1c1b0*/  USHF.R.S32.HI UR7, URZ, 0x1f, UR75 ;  /* 0x0000001fff077899 */ /* 0x000fe4000801144b */
[----:B------:R-:W-:Y:S02]  /*1c1c0*/  USHF.R.U32.HI UR5, URZ, 0x4, UR5 ;  /* 0x00000004ff057899 */ /* 0x000fe40008011605 */
[----:B------:R-:W-:Y:S02]  /*1c1d0*/  ULEA.HI UR7, UR7, UR75, URZ, 0x8 ;  /* 0x0000004b07077291 */ /* 0x000fe4000f8f40ff */
[----:B------:R-:W-:Y:S02]  /*1c1e0*/  UIADD3 UR6, UPT, UPT, UR9, 0x10000, URZ ;  /* 0x0001000009067890 */ /* 0x000fe4000fffe0ff */
[----:B------:R-:W-:Y:S02]  /*1c1f0*/  USHF.R.S32.HI UR7, URZ, 0x8, UR7 ;  /* 0x00000008ff077899 */ /* 0x000fe40008011407 */
[----:B------:R-:W-:-:S02]  /*1c200*/  USGXT.U32 UR72, UR5, 0xe ;  /* 0x0000000e0548789a */ /* 0x000fc40008000000 */
[----:B------:R-:W-:Y:S02]  /*1c210*/  USHF.R.U32.HI UR6, URZ, 0x4, UR6 ;  /* 0x00000004ff067899 */ /* 0x000fe40008011606 */
[----:B------:R-:W-:Y:S02]  /*1c220*/  UISETP.LT.AND UP3, UPT, UR7, 0x1, UPT ;  /* 0x000000010700788c */ /* 0x000fe4000bf61270 */
[----:B------:R-:W-:Y:S02]  /*1c230*/  USGXT.U32 UR74, UR6, 0xe ;  /* 0x0000000e064a789a */ /* 0x000fe40008000000 */
[----:B------:R-:W-:Y:S02]  /*1c240*/  USEL UR77, UR7, 0x1, !UP3 ;  /* 0x00000001074d7887 */ /* 0x000fe4000d800000 */
[----:B------:R-:W-:Y:S02]  /*1c250*/  UIADD3 UR14, UP3, UPT, UR74, 0x2, URZ ;  /* 0x000000024a0e7890 */ /* 0x000fe4000ff7e0ff */
[----:B------:R-:W-:Y:S01]  /*1c260*/  UISETP.NE.U32.AND UP1, UPT, UR12, URZ, UPT ;  /* 0x000000ff0c00728c */ /* 0x000fe2000bf25070 */
[----:B------:R-:W-:-:S02]  /*1c270*/  UMOV UR15, URZ ;  /* 0x000000ff000f7c82 */ /* 0x000fc40008000000 */
[----:B------:R-:W-:Y:S02]  /*1c280*/  UIADD3.X UR15, UPT, UPT, UR15, 0x40004040, URZ, UP3, !UPT ;  /* 0x400040400f0f7890 */ /* 0x000fe40009ffe4ff */
[----:B------:R-:W-:Y:S02]  /*1c290*/  UIADD3 UR12, UP2, UPT, UR72, 0x80, URZ ;  /* 0x00000080480c7890 */ /* 0x000fe4000ff5e0ff */
[----:B------:R-:W-:Y:S01]  /*1c2a0*/  UIADD3 UR77, UPT, UPT, UR77, -0x1, URZ ;  /* 0xffffffff4d4d7890 */ /* 0x000fe2000fffe0ff */
[----:B------:R-:W-:Y:S01]  /*1c2b0*/  UMOV UR13, URZ ;  /* 0x000000ff000d7c82 */ /* 0x000fe20008000000 */
[----:B------:R-:W-:Y:S01]  /*1c2c0*/  UMOV UR6, URZ ;  /* 0x000000ff00067c82 */ /* 0x000fe20008000000 */
[----:B------:R-:W-:Y:S02]  /*1c2d0*/  UIADD3.X UR13, UPT, UPT, UR13, 0x40004040, URZ, UP2, !UPT ;  /* 0x400040400d0d7890 */ /* 0x000fe400097fe4ff */
[----:B------:R-:W-:Y:S01]  /*1c2e0*/  UISETP.NE.U32.AND UP2, UPT, UR77, URZ, UPT ;  /* 0x000000ff4d00728c */ /* 0x000fe2000bf45070 */
[----:B---3--:R-:W-:Y:S01]  /*1c2f0*/  BAR.SYNC.DEFER_BLOCKING 0x0 ;  /* 0x0000000000007b1d */ /* 0x008fe20000010000 */
[----:B----4-:R-:W-:Y:S01]  /*1c300*/  R2UR UR5, R93 ;  /* 0x000000005d0572ca */ /* 0x010fe200000e0000 */
[----:B--2---:R-:W-:-:S12]  /*1c310*/  IMAD.SHL.U32 R93, R88, 0x100, RZ ;  /* 0x00000100585d7824 */ /* 0x004fd800078e00ff */
[----:B------:R-:W-:-:S09]  /*1c320*/  UISETP.LT.OR UP3, UPT, UR5, 0x100, UP1 ;  /* 0x000001000500788c */ /* 0x000fd20008f61670 */
[----:B-1----:R-:W-:Y:S05]  /*1c330*/  BRA.U UP3, `(.L_x_6) ;  /* 0x0000000503607547 */ /* 0x002fea000b800000 */
[----:B------:R-:W-:Y:S02]  /*1c340*/  USHF.R.U32.HI UR66, URZ, 0x4, UR9 ;  /* 0x00000004ff427899 */ /* 0x000fe40008011609 */
[----:B------:R-:W-:Y:S02]  /*1c350*/  UIADD3 UR22, UPT, UPT, UR9, 0x20000, URZ ;  /* 0x0002000009167890 */ /* 0x000fe4000fffe0ff */
[----:B------:R-:W-:Y:S02]  /*1c360*/  USGXT.U32 UR66, UR66, 0xe ;  /* 0x0000000e4242789a */ /* 0x000fe40008000000 */
[----:B------:R-:W-:Y:S02]  /*1c370*/  USHF.R.U32.HI UR70, URZ, 0x4, UR22 ;  /* 0x00000004ff467899 */ /* 0x000fe40008011616 */
[----:B------:R-:W-:Y:S02]  /*1c380*/  UIADD3 UR22, UP3, UPT, UR66, 0x2, URZ ;  /* 0x0000000242167890 */ /* 0x000fe4000ff7e0ff */
[----:B------:R-:W-:Y:S01]  /*1c390*/  USGXT.U32 UR70, UR70, 0xe ;  /* 0x0000000e4646789a */ /* 0x000fe20008000000 */
[----:B------:R-:W-:Y:S01]  /*1c3a0*/  UMOV UR5, URZ ;  /* 0x000000ff00057c82 */ /* 0x000fe20008000000 */
[----:B------:R-:W-:Y:S01]  /*1c3b0*/  UMOV UR7, URZ ;  /* 0x000000ff00077c82 */ /* 0x000fe20008000000 */
[----:B------:R-:W-:-:S02]  /*1c3c0*/  UIADD3.X UR23, UPT, UPT, UR5, 0x40004040, URZ, UP3, !UPT ;  /* 0x4000404005177890 */ /* 0x000fc40009ffe4ff */
[----:B------:R-:W-:Y:S01]  /*1c3d0*/  UIADD3 UR28, UP3, UPT, UR70, 0x80, URZ ;  /* 0x00000080461c7890 */ /* 0x000fe2000ff7e0ff */
[----:B------:R-:W-:Y:S01]  /*1c3e0*/  UMOV UR32, UR4 ;  /* 0x0000000400207c82 */ /* 0x000fe20008000000 */
[----:B------:R-:W-:Y:S02]  /*1c3f0*/  UMOV UR33, URZ ;  /* 0x000000ff00217c82 */ /* 0x000fe40008000000 */
[----:B------:R-:W-:Y:S01]  /*1c400*/  UIADD3.X UR29, UPT, UPT, UR7, 0x40004040, URZ, UP3, !UPT ;  /* 0x40004040071d7890 */ /* 0x000fe20009ffe4ff */
[----:B------:R-:W-:Y:S01]  /*1c410*/  UMOV UR5, UR32 ;  /* 0x0000002000057c82 */ /* 0x000fe20008000000 */
[----:B------:R-:W-:Y:S02]  /*1c420*/  UIADD3.64 UR62, UPT, UPT, UR22, 0x2, URZ ;  /* 0x00000002163e7897 */ /* 0x000fe4000fffe0ff */
[----:B------:R-:W-:Y:S02]  /*1c430*/  UIADD3.64 UR64, UPT, UPT, UR28, 0x80, URZ ;  /* 0x000000801c407897 */ /* 0x000fe4000fffe0ff */
[----:B------:R-:W-:-:S02]  /*1c440*/  UIADD3.64 UR32, UPT, UPT, UR22, 0x4, URZ ;  /* 0x0000000416207897 */ /* 0x000fc4000fffe0ff */
[----:B------:R-:W-:Y:S02]  /*1c450*/  UIADD3.64 UR48, UPT, UPT, UR28, 0x100, URZ ;  /* 0x000001001c307897 */ /* 0x000fe4000fffe0ff */
[----:B------:R-:W-:Y:S02]  /*1c460*/  UIADD3.64 UR34, UPT, UPT, UR22, 0x3fe, URZ ;  /* 0x000003fe16227897 */ /* 0x000fe4000fffe0ff */
[----:B------:R-:W-:Y:S01]  /*1c470*/  UIADD3.64 UR54, UPT, UPT, UR28, 0x180, URZ ;  /* 0x000001801c367897 */ /* 0x000fe2000fffe0ff */
[----:B------:R-:W-:Y:S01]  /*1c480*/  UMOV UR68, 0x0 ;  /* 0x0000000000447882 */ /* 0x000fe20000000000 */
[----:B------:R-:W-:Y:S01]  /*1c490*/  UMOV UR69, 0x4208490 ;  /* 0x0420849000457882 */ /* 0x000fe20000000000 */
[----:B------:R-:W-:Y:S01]  /*1c4a0*/  UMOV UR67, 0x40004040 ;  /* 0x4000404000437882 */ /* 0x000fe20000000000 */
[----:B------:R-:W-:Y:S01]  /*1c4b0*/  UMOV UR71, 0x40004040 ;  /* 0x4000404000477882 */ /* 0x000fe20000000000 */
[----:B------:R-:W-:Y:S01]  /*1c4c0*/  UMOV UR52, 0x0 ;  /* 0x0000000000347882 */ /* 0x000fe20000000000 */
[----:B------:R-:W-:Y:S01]  /*1c4d0*/  UMOV UR53, 0x4208490 ;  /* 0x0420849000357882 */ /* 0x000fe20000000000 */
[----:B------:R0:W-:Y:S01]  /*1c4e0*/  UTCHMMA gdesc[UR70], gdesc[UR66], tmem[UR8], tmem[UR68], idesc[UR69], !UPT ;  /* 0x00ff4442460075ea */ /* 0x0001e2000f800008 */
[----:B------:R-:W-:Y:S01]  /*1c4f0*/  UMOV UR60, 0x0 ;  /* 0x00000000003c7882 */ /* 0x000fe20000000000 */
[----:B------:R-:W-:Y:S01]  /*1c500*/  UMOV UR61, 0x4208490 ;  /* 0x04208490003d7882 */ /* 0x000fe20000000000 */
[----:B------:R-:W-:-:S02]  /*1c510*/  UIADD3.64 UR36, UPT, UPT, UR22, 0x400, URZ ;  /* 0x0000040016247897 */ /* 0x000fc4000fffe0ff */
[----:B------:R-:W-:Y:S01]  /*1c520*/  UTCHMMA gdesc[UR28], gdesc[UR22], tmem[UR8], tmem[UR52], idesc[UR53], UPT ;  /* 0x00ff34161c0075ea */ /* 0x000fe2000b800008 */
[----:B------:R-:W-:Y:S01]  /*1c530*/  UMOV UR16, 0x0 ;  /* 0x0000000000107882 */ /* 0x000fe20000000000 */
[----:B------:R-:W-:Y:S01]  /*1c540*/  UMOV UR17, 0x4208490 ;  /* 0x0420849000117882 */ /* 0x000fe20000000000 */
[----:B------:R-:W-:Y:S01]  /*1c550*/  UIADD3.64 UR38, UPT, UPT, UR22, 0x402, URZ ;  /* 0x0000040216267897 */ /* 0x000fe2000fffe0ff */
[----:B------:R-:W-:Y:S01]  /*1c560*/  UTCHMMA gdesc[UR64], gdesc[UR62], tmem[UR8], tmem[UR60], idesc[UR61], UPT ;  /* 0x00ff3c3e400075ea */ /* 0x000fe2000b800008 */
[----:B------:R-:W-:Y:S01]  /*1c570*/  UMOV UR18, 0x0 ;  /* 0x0000000000127882 */ /* 0x000fe20000000000 */
[----:B0-----:R-:W-:Y:S01]  /*1c580*/  UIADD3.64 UR66, UPT, UPT, UR28, 0x200, URZ ;  /* 0x000002001c427897 */ /* 0x001fe2000fffe0ff */
[----:B------:R0:W-:Y:S01]  /*1c590*/  UTCHMMA gdesc[UR48], gdesc[UR32], tmem[UR8], tmem[UR16], idesc[UR17], UPT ;  /* 0x00ff1020300075ea */ /* 0x0001e2000b800008 */
[----:B------:R-:W-:Y:S01]  /*1c5a0*/  UIADD3.64 UR70, UPT, UPT, UR28, 0x280, URZ ;  /* 0x000002801c467897 */ /* 0x000fe2000fffe0ff */
[----:B------:R-:W-:Y:S01]  /*1c5b0*/  UMOV UR19, 0x4208490 ;  /* 0x0420849000137882 */ /* 0x000fe20000000000 */
[----:B------:R-:W-:Y:S01]  /*1c5c0*/  UIADD3.64 UR40, UPT, UPT, UR22, 0x404, URZ ;  /* 0x0000040416287897 */ /* 0x000fe2000fffe0ff */
[----:B------:R1:W-:Y:S01]  /*1c5d0*/  UTCHMMA gdesc[UR54], gdesc[UR34], tmem[UR8], tmem[UR18], idesc[UR19], UPT ;  /* 0x00ff1222360075ea */ /* 0x0003e2000b800008 */
[----:B------:R-:W-:-:S02]  /*1c5e0*/  UIADD3.64 UR42, UPT, UPT, UR22, 0x7fe, URZ ;  /* 0x000007fe162a7897 */ /* 0x000fc4000fffe0ff */
[----:B------:R-:W-:Y:S02]  /*1c5f0*/  UIADD3.64 UR44, UPT, UPT, UR22, 0x800, URZ ;  /* 0x00000800162c7897 */ /* 0x000fe4000fffe0ff */
[----:B0-----:R-:W-:Y:S02]  /*1c600*/  UIADD3.64 UR16, UPT, UPT, UR28, 0x300, URZ ;  /* 0x000003001c107897 */ /* 0x001fe4000fffe0ff */
[----:B------:R-:W-:Y:S02]  /*1c610*/  UIADD3.64 UR46, UPT, UPT, UR22, 0x802, URZ ;  /* 0x00000802162e7897 */ /* 0x000fe4000fffe0ff */
[----:B------:R-:W-:Y:S02]  /*1c620*/  UIADD3.64 UR50, UPT, UPT, UR22, 0x804, URZ ;  /* 0x0000080416327897 */ /* 0x000fe4000fffe0ff */
[----:B-1----:R-:W-:Y:S02]  /*1c630*/  UIADD3.64 UR18, UPT, UPT, UR28, 0x380, URZ ;  /* 0x000003801c127897 */ /* 0x002fe4000fffe0ff */
[----:B------:R-:W-:-:S02]  /*1c640*/  UIADD3.64 UR52, UPT, UPT, UR22, 0xbfe, URZ ;  /* 0x00000bfe16347897 */ /* 0x000fc4000fffe0ff */
[----:B------:R-:W-:Y:S02]  /*1c650*/  UIADD3.64 UR58, UPT, UPT, UR22, 0xc00, URZ ;  /* 0x00000c00163a7897 */ /* 0x000fe4000fffe0ff */
[----:B------:R-:W-:Y:S02]  /*1c660*/  UIADD3.64 UR56, UPT, UPT, UR22, 0xc02, URZ ;  /* 0x00000c0216387897 */ /* 0x000fe4000fffe0ff */
[----:B------:R-:W-:Y:S02]  /*1c670*/  UIADD3.64 UR68, UPT, UPT, UR22, 0xc04, URZ ;  /* 0x00000c0416447897 */ /* 0x000fe4000fffe0ff */
[----:B------:R-:W-:Y:S01]  /*1c680*/  UIADD3.64 UR60, UPT, UPT, UR28, 0x400, URZ ;  /* 0x000004001c3c7897 */ /* 0x000fe2000fffe0ff */
[----:B------:R-:W-:Y:S01]  /*1c690*/  UMOV UR20, 0x0 ;  /* 0x0000000000147882 */ /* 0x000fe20000000000 */
[----:B------:R-:W-:Y:S01]  /*1c6a0*/  UMOV UR21, 0x4208490 ;  /* 0x0420849000157882 */ /* 0x000fe20000000000 */
[----:B------:R-:W-:Y:S01]  /*1c6b0*/  UIADD3.64 UR22, UPT, UPT, UR28, 0x480, URZ ;  /* 0x000004801c167897 */ /* 0x000fe2000fffe0ff */
[----:B------:R-:W-:Y:S01]  /*1c6c0*/  UTCHMMA gdesc[UR66], gdesc[UR36], tmem[UR8], tmem[UR20], idesc[UR21], UPT ;  /* 0x00ff1424420075ea */ /* 0x000fe2000b800008 */
[----:B------:R-:W-:Y:S01]  /*1c6d0*/  UMOV UR64, 0x0 ;  /* 0x0000000000407882 */ /* 0x000fe20000000000 */
[----:B------:R-:W-:Y:S01]  /*1c6e0*/  UMOV UR65, 0x4208490 ;  /* 0x0420849000417882 */ /* 0x000fe20000000000 */
[----:B------:R-:W-:Y:S01]  /*1c6f0*/  UIADD3.64 UR62, UPT, UPT, UR28, 0x500, URZ ;  /* 0x000005001c3e7897 */ /* 0x000fe2000fffe0ff */
[----:B------:R0:W-:Y:S01]  /*1c700*/  UTCHMMA gdesc[UR70], gdesc[UR38], tmem[UR8], tmem[UR64], idesc[UR65], UPT ;  /* 0x00ff4026460075ea */ /* 0x0001e2000b800008 */
[----:B------:R-:W-:-:S02]  /*1c710*/  UIADD3.64 UR32, UPT, UPT, UR28, 0x580, URZ ;  /* 0x000005801c207897 */ /* 0x000fc4000fffe0ff */
[----:B------:R-:W-:Y:S01]  /*1c720*/  UIADD3.64 UR48, UPT, UPT, UR28, 0x600, URZ ;  /* 0x000006001c307897 */ /* 0x000fe2000fffe0ff */
[----:B------:R-:W-:Y:S01]  /*1c730*/  UMOV UR54, 0x0 ;  /* 0x0000000000367882 */ /* 0x000fe20000000000 */
[----:B------:R-:W-:Y:S01]  /*1c740*/  UMOV UR55, 0x4208490 ;  /* 0x0420849000377882 */ /* 0x000fe20000000000 */
[----:B------:R-:W-:Y:S01]  /*1c750*/  UMOV UR34, 0x0 ;  /* 0x0000000000227882 */ /* 0x000fe20000000000 */
[----:B------:R-:W-:Y:S01]  /*1c760*/  UMOV UR35, 0x4208490 ;  /* 0x0420849000237882 */ /* 0x000fe20000000000 */
[----:B------:R1:W-:Y:S01]  /*1c770*/  UTCHMMA gdesc[UR16], gdesc[UR40], tmem[UR8], tmem[UR54], idesc[UR55], UPT ;  /* 0x00ff3628100075ea */ /* 0x0003e2000b800008 */
[----:B0-----:R-:W-:Y:S01]  /*1c780*/  UIADD3.64 UR64, UPT, UPT, UR28, 0x680, URZ ;  /* 0x000006801c407897 */ /* 0x001fe2000fffe0ff */
[----:B------:R1:W-:Y:S01]  /*1c790*/  UTCHMMA gdesc[UR18], gdesc[UR42], tmem[UR8], tmem[UR34], idesc[UR35], UPT ;  /* 0x00ff222a120075ea */ /* 0x0003e2000b800008 */
[----:B------:R-:W-:Y:S01]  /*1c7a0*/  UIADD3.64 UR28, UPT, UPT, UR28, 0x700, URZ ;  /* 0x000007001c1c7897 */ /* 0x000fe2000fffe0ff */
[----:B------:R-:W-:Y:S01]  /*1c7b0*/  UMOV UR36, 0x0 ;  /* 0x0000000000247882 */ /* 0x000fe20000000000 */
[----:B------:R-:W-:Y:S01]  /*1c7c0*/  UMOV UR37, 0x4208490 ;  /* 0x0420849000257882 */ /* 0x000fe20000000000 */
[----:B------:R-:W-:Y:S01]  /*1c7d0*/  UMOV UR24, 0x0 ;  /* 0x0000000000187882 */ /* 0x000fe20000000000 */
[----:B------:R1:W-:Y:S01]  /*1c7e0*/  UTCHMMA gdesc[UR60], gdesc[UR44], tmem[UR8], tmem[UR36], idesc[UR37], UPT ;  /* 0x00ff242c3c0075ea */ /* 0x0003e2000b800008 */
[----:B------:R1:W-:Y:S01]  /*1c7f0*/  UTCHMMA gdesc[UR22], gdesc[UR46], tmem[UR8], tmem[UR20], idesc[UR21], UPT ;  /* 0x00ff142e160075ea */ /* 0x0003e2000b800008 */
[----:B------:R-:W-:Y:S01]  /*1c800*/  UMOV UR25, 0x4208490 ;  /* 0x0420849000197882 */ /* 0x000fe20000000000 */
[----:B------:R1:W-:Y:S01]  /*1c810*/  UTCHMMA gdesc[UR62], gdesc[UR50], tmem[UR8], tmem[UR54], idesc[UR55], UPT ;  /* 0x00ff36323e0075ea */ /* 0x0003e2000b800008 */
[----:B------:R-:W-:Y:S01]  /*1c820*/  UMOV UR26, 0x0 ;  /* 0x00000000001a7882 */ /* 0x000fe20000000000 */
[----:B------:R-:W-:Y:S01]  /*1c830*/  UMOV UR27, 0x4208490 ;  /* 0x04208490001b7882 */ /* 0x000fe20000000000 */
[----:B------:R1:W-:Y:S01]  /*1c840*/  UTCHMMA gdesc[UR32], gdesc[UR52], tmem[UR8], tmem[UR34], idesc[UR35], UPT ;  /* 0x00ff2234200075ea */ /* 0x0003e2000b800008 */
[----:B------:R-:W-:Y:S01]  /*1c850*/  UMOV UR30, 0x0 ;  /* 0x00000000001e7882 */ /* 0x000fe20000000000 */
[----:B------:R-:W-:Y:S01]  /*1c860*/  UMOV UR31, 0x4208490 ;  /* 0x04208490001f7882 */ /* 0x000fe20000000000 */
[----:B------:R1:W-:Y:S01]  /*1c870*/  UTCHMMA gdesc[UR48], gdesc[UR58], tmem[UR8], tmem[UR24], idesc[UR25], UPT ;  /* 0x00ff183a300075ea */ /* 0x0003e2000b800008 */
[----:B------:R1:W-:Y:S01]  /*1c880*/  UTCHMMA gdesc[UR64], gdesc[UR56], tmem[UR8], tmem[UR26], idesc[UR27], UPT ;  /* 0x00ff1a38400075ea */ /* 0x0003e2000b800008 */
[----:B------:R1:W-:Y:S01]  /*1c890*/  UTCHMMA gdesc[UR28], gdesc[UR68], tmem[UR8], tmem[UR30], idesc[UR31], UPT ;  /* 0x00ff1e441c0075ea */ /* 0x0003e2000b800008 */
[----:B------:R1:W-:Y:S01]  /*1c8a0*/  UTCBAR [UR5], URZ ;  /* 0x000000ff050073e9 */ /* 0x0003e200080000ff */
[----:B------:R-:W-:Y:S01]  /*1c8b0*/  NOP ;  /* 0x0000000000007918 */ /* 0x000fe20000000000 */
.L_x_6:
[----:B------:R-:W0:Y:S01]  /*1c8c0*/  LDC R88, c[0x0][0x3ac] ;  /* 0x0000eb00ff587b82 */ /* 0x000e220000000800 */
[----:B-1----:R-:W-:Y:S01]  /*1c8d0*/  UMOV UR5, URZ ;  /* 0x000000ff00057c82 */ /* 0x002fe20008000000 */
[----:B0-----:R-:W-:Y:S01]  /*1c8e0*/  IMAD.SHL.U32 R89, R88, 0x100, RZ ;  /* 0x0000010058597824 */ /* 0x001fe200078e00ff */
[----:B------:R-:W-:Y:S06]  /*1c8f0*/  BRA.U !UP2, `(.L_x_7) ;  /* 0x000001c10aec7547 */ /* 0x000fec000b800000 */
[----:B------:R-:W-:Y:S01]  /*1c900*/  SHF.R.S32.HI R88, RZ, 0x1f, R89 ;  /* 0x0000001fff587819 */ /* 0x000fe20000011459 */
[----:B------:R-:W-:Y:S01]  /*1c910*/  UIADD3.64 UR16, UPT, UPT, UR12, 0x80, URZ ;  /* 0x000000800c107897 */ /* 0x000fe2000fffe0ff */
[----:B------:R-:W-:Y:S01]  /*1c920*/  SHF.R.S32.HI R92, RZ, 0x1f, R93 ;  /* 0x0000001fff5c7819 */ /* 0x000fe2000001145d */
[----:B------:R-:W-:Y:S01]  /*1c930*/  UIADD3.64 UR18, UPT, UPT, UR14, 0x2, URZ ;  /* 0x000000020e127897 */ /* 0x000fe2000fffe0ff */
[C---:B------:R-:W-:Y:S01]  /*1c940*/  SHF.L.U64.HI R88, R89.reuse, 0x1, R88 ;  /* 0x0000000159587819 */ /* 0x040fe20000010258 */
[----:B------:R-:W-:Y:S01]  /*1c950*/  IMAD.SHL.U32 R89, R89, 0x2, RZ ;  /* 0x0000000259597824 */ /* 0x000fe200078e00ff */
[C---:B------:R-:W-:Y:S01]  /*1c960*/  SHF.L.U64.HI R92, R93.reuse, 0x1, R92 ;  /* 0x000000015d5c7819 */ /* 0x040fe2000001025c */
[----:B------:R-:W-:Y:S01]  /*1c970*/  IMAD.SHL.U32 R93, R93, 0x2, RZ ;  /* 0x000000025d5d7824 */ /* 0x000fe200078e00ff */
[----:B------:R-:W-:Y:S02]  /*1c980*/  UIADD3.64 UR20, UPT, UPT, UR12, 0x100, URZ ;  /* 0x000001000c147897 */ /* 0x000fe4000fffe0ff */
[----:B------:R-:W-:-:S02]  /*1c990*/  UIADD3.64 UR22, UPT, UPT, UR14, 0x4, URZ ;  /* 0x000000040e167897 */ /* 0x000fc4000fffe0ff */
[----:B------:R-:W-:Y:S02]  /*1c9a0*/  UIADD3.64 UR24, UPT, UPT, UR12, 0x180, URZ ;  /* 0x000001800c187897 */ /* 0x000fe4000fffe0ff */
[----:B------:R-:W-:Y:S02]  /*1c9b0*/  UIADD3.64 UR26, UPT, UPT, UR14, 0x3fe, URZ ;  /* 0x000003fe0e1a7897 */ /* 0x000fe4000fffe0ff */
[----:B------:R-:W-:Y:S02]  /*1c9c0*/  UIADD3.64 UR28, UPT, UPT, UR12, 0x200, URZ ;  /* 0x000002000c1c7897 */ /* 0x000fe4000fffe0ff */
[----:B------:R-:W-:Y:S02]  /*1c9d0*/  UIADD3.64 UR30, UPT, UPT, UR14, 0x400, URZ ;  /* 0x000004000e1e7897 */ /* 0x000fe4000fffe0ff */
        /* <DEDUP_REMOVED lines=19> */
[----:B------:R-:W-:Y:S01]  /*1cb10*/  UIADD3.64 UR70, UPT, UPT, UR14, 0xc04, URZ ;  /* 0x00000c040e467897 */ /* 0x000fe2000fffe0ff */
[----:B------:R-:W-:Y:S01]  /*1cb20*/  UMOV UR76, 0x1 ;  /* 0x00000001004c7882 */ /* 0x000fe20000000000 */
[----:B------:R-:W-:-:S10]  /*1cb30*/  UMOV UR7, URZ ;  /* 0x000000ff00077c82 */ /* 0x000fd40008000000 */
.L_x_10:
[----:B------:R0:W-:Y:S04]  /*1cb40*/  STL [R1+0x137c], R17 ;  /* 0x00137c1101007387 */ /* 0x0001e80000100800 */
[----:B0-----:R-:W2:Y:S04]  /*1cb50*/  LDL.LU R17, [R1+0x998] ;  /* 0x0009980001117983 */ /* 0x001ea80000300800 */
[----:B------:R0:W-:Y:S04]  /*1cb60*/  STL [R1+0x1378], R16 ;  /* 0x0013781001007387 */ /* 0x0001e80000100800 */
[----:B0-----:R-:W3:Y:S04]  /*1cb70*/  LDL.LU R16, [R1+0x9a0] ;  /* 0x0009a00001107983 */ /* 0x001ee80000300800 */
[----:B------:R-:W-:Y:S04]  /*1cb80*/  STL [R1+0x1374], R15 ;  /* 0x0013740f01007387 */ /* 0x000fe80000100800 */
[----:B------:R-:W-:Y:S04]  /*1cb90*/  STL [R1+0x1370], R14 ;  /* 0x0013700e01007387 */ /* 0x000fe80000100800 */
[----:B------:R-:W-:Y:S04]  /*1cba0*/  STL [R1+0x136c], R13 ;  /* 0x00136c0d01007387 */ /* 0x000fe80000100800 */
[----:B------:R-:W-:Y:S04]  /*1cbb0*/  STL [R1+0x1368], R12 ;  /* 0x0013680c01007387 */ /* 0x000fe80000100800 */
[----:B------:R0:W-:Y:S04]  /*1cbc0*/  STL [R1+0x1364], R11 ;  /* 0x0013640b01007387 */ /* 0x0001e80000100800 */
[----:B0-----:R-:W4:Y:S01]  /*1cbd0*/  LDL.LU R11, [R1+0x990] ;  /* 0x00099000010b7983 */ /* 0x001f220000300800 */
[----:B------:R-:W-:-:S02]  /*1cbe0*/  USHF.L.U32 UR5, UR5, 0x1f, URZ ;  /* 0x0000001f05057899 */ /* 0x000fc400080006ff */
[----:B------:R-:W-:Y:S01]  /*1cbf0*/  UIADD3 UR6, UPT, UPT, UR6, 0x1, URZ ;  /* 0x0000000106067890 */ /* 0x000fe2000fffe0ff */
[----:B------:R-:W-:Y:S03]  /*1cc00*/  STL [R1+0x1360], R10 ;  /* 0x0013600a01007387 */ /* 0x000fe60000100800 */
[----:B------:R-:W-:Y:S01]  /*1cc10*/  IMAD.U32 R89, RZ, RZ, UR5 ;  /* 0x00000005ff597e24 */ /* 0x000fe2000f8e00ff */
[----:B------:R-:W-:Y:S04]  /*1cc20*/  STL [R1+0x135c], R9 ;  /* 0x00135c0901007387 */ /* 0x000fe80000100800 */
[----:B------:R-:W-:Y:S01]  /*1cc30*/  STL [R1+0x1358], R8 ;  /* 0x0013580801007387 */ /* 0x000fe20000100800 */
[----:B------:R-:W0:Y:S03]  /*1cc40*/  LDCU UR5, c[0x0][0x3a0] ;  /* 0x00007400ff0577ac */ /* 0x000e260008000800 */
[----:B------:R-:W-:Y:S04]  /*1cc50*/  STL [R1+0x1354], R7 ;  /* 0x0013540701007387 */ /* 0x000fe80000100800 */
[----:B------:R-:W-:Y:S04]  /*1cc60*/  STL [R1+0x1350], R6 ;  /* 0x0013500601007387 */ /* 0x000fe80000100800 */
[----:B------:R1:W-:Y:S04]  /*1cc70*/  STL [R1+0x134c], R5 ;  /* 0x00134c0501007387 */ /* 0x0003e80000100800 */
[----:B------:R-:W-:Y:S01]  /*1cc80*/  STL [R1+0x1348], R4 ;  /* 0x0013480401007387 */ /* 0x000fe20000100800 */
[----:B0-----:R-:W-:-:S03]  /*1cc90*/  UIMAD UR5, UR6, -0x100, UR5 ;  /* 0xffffff00060578a4 */ /* 0x001fc6000f8e0205 */
[----:B-----5:R-:W-:Y:S01]  /*1cca0*/  STL [R1+0x1344], R3 ;  /* 0x0013440301007387 */ /* 0x020fe20000100800 */
[----:B-1----:R-:W0:Y:S03]  /*1ccb0*/  S2R R5, SR_TID.X ;  /* 0x0000000000057919 */ /* 0x002e260000002100 */
[----:B------:R-:W-:Y:S04]  /*1ccc0*/  STL [R1+0x1340], R2 ;  /* 0x0013400201007387 */ /* 0x000fe80000100800 */
[----:B------:R1:W-:Y:S04]  /*1ccd0*/  STL [R1+0x133c], R0 ;  /* 0x00133c0001007387 */ /* 0x0003e80000100800 */
[----:B------:R-:W-:Y:S01]  /*1cce0*/  STL [R1+0x6a8], R89 ;  /* 0x0006a85901007387 */ /* 0x000fe20000100800 */
[----:B0-----:R-:W-:-:S04]  /*1ccf0*/  SHF.R.U32.HI R15, RZ, 0x6, R5 ;  /* 0x00000006ff0f7819 */ /* 0x001fc80000011605 */
[----:B-1----:R-:W-:-:S04]  /*1cd00*/  SGXT.U32 R0, R15, 0x1 ;  /* 0x000000010f00781a */ /* 0x002fc80000000000 */
[----:B------:R-:W-:Y:S02]  /*1cd10*/  ISETP.GE.AND P0, PT, R0, UR5, PT ;  /* 0x0000000500007c0c */ /* 0x000fe4000bf06270 */
[----:B--2---:R-:W-:-:S05]  /*1cd20*/  IADD3 R17, P1, PT, R17, R93, RZ ;  /* 0x0000005d11117210 */ /* 0x004fca0007f3e0ff */
[----:B------:R0:W-:Y:S01]  /*1cd30*/  STL [R1+0x998], R17 ;  /* 0x0009981101007387 */ /* 0x0001e20000100800 */
[----:B---3--:R-:W-:-:S05]  /*1cd40*/  IADD3 R16, P6, PT, R16, R93, RZ ;  /* 0x0000005d10107210 */ /* 0x008fca0007fde0ff */
[----:B------:R1:W-:Y:S04]  /*1cd50*/  STL [R1+0x9a0], R16 ;  /* 0x0009a01001007387 */ /* 0x0003e80000100800 */
[----:B0-----:R-:W2:Y:S04]  /*1cd60*/  LDL.LU R17, [R1+0xd5c] ;  /* 0x000d5c0001117983 */ /* 0x001ea80000300800 */
[----:B-1----:R-:W3:Y:S04]  /*1cd70*/  LDL.LU R16, [R1+0xd54] ;  /* 0x000d540001107983 */ /* 0x002ee80000300800 */
[----:B------:R-:W3:Y:S04]  /*1cd80*/  LDL.LU R15, [R1+0x99c] ;  /* 0x00099c00010f7983 */ /* 0x000ee80000300800 */
[----:B------:R-:W3:Y:S04]  /*1cd90*/  LDL.LU R14, [R1+0xd4c] ;  /* 0x000d4c00010e7983 */ /* 0x000ee80000300800 */
[----:B------:R-:W3:Y:S04]  /*1cda0*/  LDL.LU R13, [R1+0x994] ;  /* 0x00099400010d7983 */ /* 0x000ee80000300800 */
[----:B------:R-:W3:Y:S04]  /*1cdb0*/  LDL.LU R12, [R1+0xd44] ;  /* 0x000d4400010c7983 */ /* 0x000ee80000300800 */
[----:B------:R-:W3:Y:S01]  /*1cdc0*/  LDL.LU R2, [R1+0x98c] ;  /* 0x00098c0001027983 */ /* 0x000ee20000300800 */
[----:B----4-:R-:W-:-:S05]  /*1cdd0*/  IADD3 R11, P3, PT, R11, R93, RZ ;  /* 0x0000005d0b0b7210 */ /* 0x010fca0007f7e0ff */
[----:B------:R0:W-:Y:S04]  /*1cde0*/  STL [R1+0x990], R11 ;  /* 0x0009900b01007387 */ /* 0x0001e80000100800 */
[----:B0-----:R-:W4:Y:S04]  /*1cdf0*/  LDL.LU R11, [R1+0xd3c] ;  /* 0x000d3c00010b7983 */ /* 0x001f280000300800 */
        /* <DEDUP_REMOVED lines=8> */
[----:B--2---:R-:W-:-:S05]  /*1ce80*/  IADD3 R17, P4, PT, R17, R93, RZ ;  /* 0x0000005d11117210 */ /* 0x004fca0007f9e0ff */
[----:B------:R-:W-:Y:S01]  /*1ce90*/  STL [R1+0xd5c], R17 ;  /* 0x000d5c1101007387 */ /* 0x000fe20000100800 */
[----:B---3--:R-:W-:Y:S01]  /*1cea0*/  IADD3 R16, P5, PT, R16, R93, RZ ;  /* 0x0000005d10107210 */ /* 0x008fe20007fbe0ff */
[----:B------:R-:W-:-:S04]  /*1ceb0*/  IMAD.X R15, R15, 0x1, R92, P6 ;  /* 0x000000010f0f7824 */ /* 0x000fc800030e065c */
[----:B------:R-:W-:Y:S01]  /*1cec0*/  STL [R1+0xd54], R16 ;  /* 0x000d541001007387 */ /* 0x000fe20000100800 */
[----:B------:R-:W-:-:S03]  /*1ced0*/  IADD3 R14, P6, PT, R14, R93, RZ ;  /* 0x0000005d0e0e7210 */ /* 0x000fc60007fde0ff */
[----:B------:R-:W-:Y:S01]  /*1cee0*/  STL [R1+0x99c], R15 ;  /* 0x00099c0f01007387 */ /* 0x000fe20000100800 */
[----:B------:R-:W-:-:S03]  /*1cef0*/  IMAD.X R13, R13, 0x1, R92, P1 ;  /* 0x000000010d0d7824 */ /* 0x000fc600008e065c */
[----:B------:R-:W-:Y:S01]  /*1cf00*/  STL [R1+0xd4c], R14 ;  /* 0x000d4c0e01007387 */ /* 0x000fe20000100800 */
[----:B------:R-:W-:Y:S01]  /*1cf10*/  IADD3 R12, P1, PT, R12, R93, RZ ;  /* 0x0000005d0c0c7210 */ /* 0x000fe20007f3e0ff */
[----:B------:R-:W-:-:S05]  /*1cf20*/  IMAD.X R2, R2, 0x1, R92, P3 ;  /* 0x0000000102027824 */ /* 0x000fca00018e065c */
[----:B------:R0:W-:Y:S04]  /*1cf30*/  STL [R1+0x98c], R2 ;  /* 0x00098c0201007387 */ /* 0x0001e80000100800 */
[----:B------:R1:W-:Y:S04]  /*1cf40*/  STL [R1+0x994], R13 ;  /* 0x0009940d01007387 */ /* 0x0003e80000100800 */
[----:B0-----:R-:W2:Y:S01]  /*1cf50*/  LDL.LU R2, [R1+0xd38] ;  /* 0x000d380001027983 */ /* 0x001ea20000300800 */
[----:B----4-:R-:W-:-:S03]  /*1cf60*/  IADD3 R11, P3, PT, R11, R93, RZ ;  /* 0x0000005d0b0b7210 */ /* 0x010fc60007f7e0ff */
[----:B------:R0:W-:Y:S01]  /*1cf70*/  STL [R1+0xd44], R12 ;  /* 0x000d440c01007387 */ /* 0x0001e20000100800 */
[----:B------:R-:W-:-:S03]  /*1cf80*/  IMAD.X R10, R10, 0x1, R92, P4 ;  /* 0x000000010a0a7824 */ /* 0x000fc600020e065c */
[----:B------:R-:W-:Y:S01]  /*1cf90*/  STL [R1+0xd3c], R11 ;  /* 0x000d3c0b01007387 */ /* 0x000fe20000100800 */
[----:B------:R-:W-:-:S03]  /*1cfa0*/  IADD3 R9, P4, PT, R9, R93, RZ ;  /* 0x0000005d09097210 */ /* 0x000fc60007f9e0ff */
[----:B------:R-:W-:Y:S01]  /*1cfb0*/  STL [R1+0xd58], R10 ;  /* 0x000d580a01007387 */ /* 0x000fe20000100800 */
        /* <DEDUP_REMOVED lines=9> */
[----:B------:R-:W3:Y:S01]  /*1d050*/  LDL.LU R17, [R1+0xd14] ;  /* 0x000d140001117983 */ /* 0x000ee20000300800 */
[----:B------:R-:W-:-:S03]  /*1d060*/  IADD3 R0, P1, PT, R0, R93, RZ ;  /* 0x0000005d00007210 */ /* 0x000fc60007f3e0ff */
[----:B------:R-:W-:Y:S04]  /*1d070*/  STL [R1+0xd24], R4 ;  /* 0x000d240401007387 */ /* 0x000fe80000100800 */
[----:B------:R-:W4:Y:S04]  /*1d080*/  LDL.LU R16, [R1+0xd30] ;  /* 0x000d300001107983 */ /* 0x000f280000300800 */
[----:B------:R-:W-:Y:S04]  /*1d090*/  STL [R1+0xd40], R3 ;  /* 0x000d400301007387 */ /* 0x000fe80000100800 */
[----:B------:R-:W4:Y:S04]  /*1d0a0*/  LDL.LU R15, [R1+0xd0c] ;  /* 0x000d0c00010f7983 */ /* 0x000f280000300800 */
[----:B------:R0:W-:Y:S04]  /*1d0b0*/  STL [R1+0xd1c], R0 ;  /* 0x000d1c0001007387 */ /* 0x0001e80000100800 */
[----:B------:R-:W4:Y:S04]  /*1d0c0*/  LDL.LU R14, [R1+0xd28] ;  /* 0x000d2800010e7983 */ /* 0x000f280000300800 */
[----:B-1----:R-:W4:Y:S04]  /*1d0d0*/  LDL.LU R13, [R1+0xd04] ;  /* 0x000d0400010d7983 */ /* 0x002f280000300800 */
[----:B0-----:R-:W4:Y:S04]  /*1d0e0*/  LDL.LU R12, [R1+0xd20] ;  /* 0x000d2000010c7983 */ /* 0x001f280000300800 */
[----:B------:R-:W4:Y:S04]  /*1d0f0*/  LDL.LU R0, [R1+0xcfc] ;  /* 0x000cfc0001007983 */ /* 0x000f280000300800 */
[----:B------:R-:W4:Y:S04]  /*1d100*/  LDL.LU R11, [R1+0xd18] ;  /* 0x000d1800010b7983 */ /* 0x000f280000300800 */
[----:B------:R-:W4:Y:S04]  /*1d110*/  LDL.LU R10, [R1+0xcf4] ;  /* 0x000cf400010a7983 */ /* 0x000f280000300800 */
[----:B------:R-:W4:Y:S01]  /*1d120*/  LDL.LU R9, [R1+0xd10] ;  /* 0x000d100001097983 */ /* 0x000f220000300800 */
[----:B--2---:R-:W-:-:S05]  /*1d130*/  IMAD.X R2, R2, 0x1, R92, P3 ;  /* 0x0000000102027824 */ /* 0x004fca00018e065c */
[----:B------:R0:W-:Y:S04]  /*1d140*/  STL [R1+0xd38], R2 ;  /* 0x000d380201007387 */ /* 0x0001e80000100800 */
[----:B------:R-:W2:Y:S04]  /*1d150*/  LDL.LU R8, [R1+0xcec] ;  /* 0x000cec0001087983 */ /* 0x000ea80000300800 */
[----:B------:R-:W2:Y:S04]  /*1d160*/  LDL.LU R7, [R1+0xd08] ;  /* 0x000d080001077983 */ /* 0x000ea80000300800 */
[----:B------:R-:W2:Y:S04]  /*1d170*/  LDL.LU R6, [R1+0xce4] ;  /* 0x000ce40001067983 */ /* 0x000ea80000300800 */
[----:B------:R-:W2:Y:S04]  /*1d180*/  LDL.LU R4, [R1+0xd00] ;  /* 0x000d000001047983 */ /* 0x000ea80000300800 */
[----:B------:R-:W2:Y:S04]  /*1d190*/  LDL.LU R3, [R1+0xcdc] ;  /* 0x000cdc0001037983 */ /* 0x000ea80000300800 */
[----:B0-----:R-:W2:Y:S01]  /*1d1a0*/  LDL.LU R2, [R1+0xcf8] ;  /* 0x000cf80001027983 */ /* 0x001ea20000300800 */
[----:B---3--:R-:W-:Y:S01]  /*1d1b0*/  IADD3 R17, P3, PT, R17, R93, RZ ;  /* 0x0000005d11117210 */ /* 0x008fe20007f7e0ff */
[----:B----4-:R-:W-:-:S04]  /*1d1c0*/  IMAD.X R16, R16, 0x1, R92, P4 ;  /* 0x0000000110107824 */ /* 0x010fc800020e065c */
[----:B------:R-:W-:Y:S01]  /*1d1d0*/  STL [R1+0xd14], R17 ;  /* 0x000d141101007387 */ /* 0x000fe20000100800 */
[----:B------:R-:W-:-:S03]  /*1d1e0*/  IADD3 R15, P4, PT, R15, R93, RZ ;  /* 0x0000005d0f0f7210 */ /* 0x000fc60007f9e0ff */
[----:B------:R-:W-:Y:S01]  /*1d1f0*/  STL [R1+0xd30], R16 ;  /* 0x000d301001007387 */ /* 0x000fe20000100800 */
[----:B------:R-:W-:-:S03]  /*1d200*/  IMAD.X R14, R14, 0x1, R92, P5 ;  /* 0x000000010e0e7824 */ /* 0x000fc600028e065c */
[----:B------:R-:W-:Y:S01]  /*1d210*/  STL [R1+0xd0c], R15 ;  /* 0x000d0c0f01007387 */ /* 0x000fe20000100800 */
[-C--:B------:R-:W-:Y:S01]  /*1d220*/  IADD3 R13, P5, PT, R13, R93.reuse, RZ ;  /* 0x0000005d0d0d7210 */ /* 0x080fe20007fbe0ff */
[--C-:B------:R-:W-:Y:S01]  /*1d230*/  IMAD.X R12, R12, 0x1, R92.reuse, P6 ;  /* 0x000000010c0c7824 */ /* 0x100fe200030e065c */
[-C--:B------:R-:W-:Y:S01]  /*1d240*/  IADD3 R0, P6, PT, R0, R93.reuse, RZ ;  /* 0x0000005d00007210 */ /* 0x080fe20007fde0ff */
[----:B------:R-:W-:Y:S04]  /*1d250*/  STL [R1+0xd28], R14 ;  /* 0x000d280e01007387 */ /* 0x000fe80000100800 */
[----:B------:R0:W-:Y:S04]  /*1d260*/  STL [R1+0xcfc], R0 ;  /* 0x000cfc0001007387 */ /* 0x0001e80000100800 */
[----:B------:R1:W-:Y:S04]  /*1d270*/  STL [R1+0xd04], R13 ;  /* 0x000d040d01007387 */ /* 0x0003e80000100800 */
[----:B0-----:R-:W3:Y:S01]  /*1d280*/  LDL.LU R0, [R1+0xcd4] ;  /* 0x000cd40001007983 */ /* 0x001ee20000300800 */
[--C-:B------:R-:W-:Y:S01]  /*1d290*/  IMAD.X R11, R11, 0x1, R92.reuse, P1 ;  /* 0x000000010b0b7824 */ /* 0x100fe200008e065c */
[-C--:B------:R-:W-:Y:S01]  /*1d2a0*/  IADD3 R10, P1, PT, R10, R93.reuse, RZ ;  /* 0x0000005d0a0a7210 */ /* 0x080fe20007f3e0ff */
[--C-:B------:R-:W-:Y:S01]  /*1d2b0*/  IMAD.X R9, R9, 0x1, R92.reuse, P3 ;  /* 0x0000000109097824 */ /* 0x100fe200018e065c */
[----:B------:R0:W-:Y:S04]  /*1d2c0*/  STL [R1+0xd20], R12 ;  /* 0x000d200c01007387 */ /* 0x0001e80000100800 */
[----:B------:R-:W-:Y:S04]  /*1d2d0*/  STL [R1+0xd18], R11 ;  /* 0x000d180b01007387 */ /* 0x000fe80000100800 */
[----:B------:R-:W-:Y:S04]  /*1d2e0*/  STL [R1+0xcf4], R10 ;  /* 0x000cf40a01007387 */ /* 0x000fe80000100800 */
[----:B------:R-:W-:Y:S01]  /*1d2f0*/  STL [R1+0xd10], R9 ;  /* 0x000d100901007387 */ /* 0x000fe20000100800 */
[----:B--2---:R-:W-:Y:S01]  /*1d300*/  IADD3 R8, P3, PT, R8, R93, RZ ;  /* 0x0000005d08087210 */ /* 0x004fe20007f7e0ff */
[----:B------:R-:W-:-:S04]  /*1d310*/  IMAD.X R7, R7, 0x1, R92, P4 ;  /* 0x0000000107077824 */ /* 0x000fc800020e065c */
[----:B------:R-:W-:Y:S01]  /*1d320*/  STL [R1+0xcec], R8 ;  /* 0x000cec0801007387 */ /* 0x000fe20000100800 */
[----:B------:R-:W-:-:S03]  /*1d330*/  IADD3 R6, P4, PT, R6, R93, RZ ;  /* 0x0000005d06067210 */ /* 0x000fc60007f9e0ff */
[----:B------:R-:W-:Y:S01]  /*1d340*/  STL [R1+0xd08], R7 ;  /* 0x000d080701007387 */ /* 0x000fe20000100800 */
[----:B------:R-:W-:-:S03]  /*1d350*/  IMAD.X R4, R4, 0x1, R92, P5 ;  /* 0x0000000104047824 */ /* 0x000fc600028e065c */
[----:B------:R-:W-:Y:S01]  /*1d360*/  STL [R1+0xce4], R6 ;  /* 0x000ce40601007387 */ /* 0x000fe20000100800 */
[----:B------:R-:W-:-:S03]  /*1d370*/  IADD3 R3, P5, PT, R3, R93, RZ ;  /* 0x0000005d03037210 */ /* 0x000fc60007fbe0ff */
[----:B------:R-:W2:Y:S01]  /*1d380*/  LDL.LU R17, [R1+0xcf0] ;  /* 0x000cf00001117983 */ /* 0x000ea20000300800 */
[----:B------:R-:W-:-:S03]  /*1d390*/  IMAD.X R2, R2, 0x1, R92, P6 ;  /* 0x0000000102027824 */ /* 0x000fc600030e065c */
        /* <DEDUP_REMOVED lines=12> */
[----:B---3--:R-:W-:-:S05]  /*1d460*/  IADD3 R0, P6, PT, R0, R93, RZ ;  /* 0x0000005d00007210 */ /* 0x008fca0007fde0ff */
[----:B------:R0:W-:Y:S04]  /*1d470*/  STL [R1+0xcd4], R0 ;  /* 0x000cd40001007387 */ /* 0x0001e80000100800 */
[----:B------:R-:W3:Y:S04]  /*1d480*/  LDL.LU R8, [R1+0xcc8] ;  /* 0x000cc80001087983 */ /* 0x000ee80000300800 */
[----:B------:R-:W3:Y:S04]  /*1d490*/  LDL.LU R7, [R1+0xca4] ;  /* 0x000ca40001077983 */ /* 0x000ee80000300800 */
[----:B------:R-:W3:Y:S04]  /*1d4a0*/  LDL.LU R6, [R1+0xcc0] ;  /* 0x000cc00001067983 */ /* 0x000ee80000300800 */
[----:B------:R-:W3:Y:S04]  /*1d4b0*/  LDL.LU R4, [R1+0xc9c] ;  /* 0x000c9c0001047983 */ /* 0x000ee80000300800 */
[----:B------:R-:W3:Y:S04]  /*1d4c0*/  LDL.LU R3, [R1+0xcb8] ;  /* 0x000cb80001037983 */ /* 0x000ee80000300800 */
[----:B0-----:R-:W3:Y:S01]  /*1d4d0*/  LDL.LU R0, [R1+0xc94] ;  /* 0x000c940001007983 */ /* 0x001ee20000300800 */
[----:B--2---:R-:W-:Y:S01]  /*1d4e0*/  IMAD.X R17, R17, 0x1, R92, P1 ;  /* 0x0000000111117824 */ /* 0x004fe200008e065c */
[----:B----4-:R-:W-:-:S04]  /*1d4f0*/  IADD3 R16, P1, PT, R16, R93, RZ ;  /* 0x0000005d10107210 */ /* 0x010fc80007f3e0ff */
[----:B------:R-:W-:Y:S01]  /*1d500*/  STL [R1+0xcf0], R17 ;  /* 0x000cf01101007387 */ /* 0x000fe20000100800 */
[----:B------:R-:W-:-:S03]  /*1d510*/  IMAD.X R15, R15, 0x1, R92, P3 ;  /* 0x000000010f0f7824 */ /* 0x000fc600018e065c */
[----:B------:R-:W-:Y:S01]  /*1d520*/  STL [R1+0xccc], R16 ;  /* 0x000ccc1001007387 */ /* 0x000fe20000100800 */
[----:B------:R-:W-:-:S03]  /*1d530*/  IADD3 R14, P3, PT, R14, R93, RZ ;  /* 0x0000005d0e0e7210 */ /* 0x000fc60007f7e0ff */
[----:B------:R-:W-:Y:S01]  /*1d540*/  STL [R1+0xce8], R15 ;  /* 0x000ce80f01007387 */ /* 0x000fe20000100800 */
[----:B------:R-:W-:-:S03]  /*1d550*/  IMAD.X R13, R13, 0x1, R92, P4 ;  /* 0x000000010d0d7824 */ /* 0x000fc600020e065c */
[----:B------:R-:W-:Y:S01]  /*1d560*/  STL [R1+0xcc4], R14 ;  /* 0x000cc40e01007387 */ /* 0x000fe20000100800 */
[----:B------:R-:W-:Y:S01]  /*1d570*/  IMAD.X R2, R2, 0x1, R92, P5 ;  /* 0x0000000102027824 */ /* 0x000fe200028e065c */
[----:B------:R-:W-:-:S04]  /*1d580*/  IADD3 R12, P4, PT, R12, R93, RZ ;  /* 0x0000005d0c0c7210 */ /* 0x000fc80007f9e0ff */
[----:B------:R0:W-:Y:S04]  /*1d590*/  STL [R1+0xcd8], R2 ;  /* 0x000cd80201007387 */ /* 0x0001e80000100800 */
[----:B------:R1:W-:Y:S01]  /*1d5a0*/  STL [R1+0xce0], R13 ;  /* 0x000ce00d01007387 */ /* 0x0003e20000100800 */
[-C--:B------:R-:W-:Y:S01]  /*1d5b0*/  IADD3 R11, P5, PT, R11, R93.reuse, RZ ;  /* 0x0000005d0b0b7210 */ /* 0x080fe20007fbe0ff */
[----:B------:R-:W-:Y:S02]  /*1d5c0*/  IMAD.X R10, R10, 0x1, R92, P6 ;  /* 0x000000010a0a7824 */ /* 0x000fe400030e065c */
[----:B0-----:R-:W2:Y:S01]  /*1d5d0*/  LDL.LU R2, [R1+0xcb0] ;  /* 0x000cb00001027983 */ /* 0x001ea20000300800 */
[----:B------:R-:W-:-:S03]  /*1d5e0*/  IADD3 R9, P6, PT, R9, R93, RZ ;  /* 0x0000005d09097210 */ /* 0x000fc60007fde0ff */
[----:B------:R0:W-:Y:S04]  /*1d5f0*/  STL [R1+0xcbc], R12 ;  /* 0x000cbc0c01007387 */ /* 0x0001e80000100800 */
[----:B------:R-:W-:Y:S04]  /*1d600*/  STL [R1+0xcb4], R11 ;  /* 0x000cb40b01007387 */ /* 0x000fe80000100800 */
[----:B------:R-:W-:Y:S01]  /*1d610*/  STL [R1+0xcd0], R10 ;  /* 0x000cd00a01007387 */ /* 0x000fe20000100800 */
[----:B---3--:R-:W-:-:S03]  /*1d620*/  IMAD.X R8, R8, 0x1, R92, P1 ;  /* 0x0000000108087824 */ /* 0x008fc600008e065c */
        /* <DEDUP_REMOVED lines=489> */
[----:B--2---:R-:W-:-:S05]  /*1f4c0*/  IMAD.X R17, R17, 0x1, R92, P1 ;  /* 0x0000000111117824 */ /* 0x004fca00008e065c */
[----:B------:R0:W-:Y:S01]  /*1f4d0*/  STL [R1+0xa74], R17 ;  /* 0x000a741101007387 */ /* 0x0001e20000100800 */
[----:B----4-:R-:W-:-:S03]  /*1f4e0*/  IADD3 R16, P1, PT, R16, R93, RZ ;  /* 0x0000005d10107210 */ /* 0x010fc60007f3e0ff */
[----:B0-----:R0:W5:Y:S01]  /*1f4f0*/  LDL.LU R17, [R1+0x137c] ;  /* 0x00137c0001117983 */ /* 0x0011620000300800 */
        /* <DEDUP_REMOVED lines=12> */
[----:B-1----:R-:W4:Y:S01]  /*1f5c0*/  LDL.LU R2, [R1+0xa34] ;  /* 0x000a340001027983 */ /* 0x002f220000300800 */
[----:B------:R-:W-:-:S03]  /*1f5d0*/  IADD3 R9, P6, PT, R9, R93, RZ ;  /* 0x0000005d09097210 */ /* 0x000fc60007fde0ff */
[----:B------:R1:W-:Y:S04]  /*1f5e0*/  STL [R1+0xa40], R12 ;  /* 0x000a400c01007387 */ /* 0x0003e80000100800 */
[----:B------:R0:W-:Y:S04]  /*1f5f0*/  STL [R1+0xa38], R11 ;  /* 0x000a380b01007387 */ /* 0x0001e80000100800 */
        /* <DEDUP_REMOVED lines=13> */
[----:B------:R-:W3:Y:S04]  /*1f6d0*/  LDL.LU R15, [R1+0xa10] ;  /* 0x000a1000010f7983 */ /* 0x000ee80000300800 */
[----:B------:R-:W-:Y:S04]  /*1f6e0*/  STL [R1+0xa3c], R3 ;  /* 0x000a3c0301007387 */ /* 0x000fe80000100800 */
[----:B------:R-:W3:Y:S04]  /*1f6f0*/  LDL.LU R14, [R1+0xa24] ;  /* 0x000a2400010e7983 */ /* 0x000ee80000300800 */
[----:B------:R0:W-:Y:S04]  /*1f700*/  STL [R1+0xa18], R0 ;  /* 0x000a180001007387 */ /* 0x0001e80000100800 */
[----:B--2---:R-:W2:Y:S04]  /*1f710*/  LDL.LU R13, [R1+0xa08] ;  /* 0x000a0800010d7983 */ /* 0x004ea80000300800 */
[----:B-1----:R-:W2:Y:S04]  /*1f720*/  LDL.LU R12, [R1+0xa1c] ;  /* 0x000a1c00010c7983 */ /* 0x002ea80000300800 */
[----:B0-----:R-:W2:Y:S04]  /*1f730*/  LDL.LU R11, [R1+0xa00] ;  /* 0x000a0000010b7983 */ /* 0x001ea80000300800 */
[----:B------:R-:W2:Y:S04]  /*1f740*/  LDL.LU R0, [R1+0xa14] ;  /* 0x000a140001007983 */ /* 0x000ea80000300800 */
[----:B------:R-:W2:Y:S04]  /*1f750*/  LDL.LU R10, [R1+0x9f8] ;  /* 0x0009f800010a7983 */ /* 0x000ea80000300800 */
[----:B------:R-:W2:Y:S04]  /*1f760*/  LDL.LU R9, [R1+0xa0c] ;  /* 0x000a0c0001097983 */ /* 0x000ea80000300800 */
[----:B------:R-:W2:Y:S01]  /*1f770*/  LDL.LU R8, [R1+0x9f0] ;  /* 0x0009f00001087983 */ /* 0x000ea20000300800 */
[--C-:B----4-:R-:W-:Y:S01]  /*1f780*/  IMAD.X R2, R2, 0x1, R92.reuse, P5 ;  /* 0x0000000102027824 */ /* 0x110fe200028e065c */
[----:B------:R0:W1:Y:S04]  /*1f790*/  SYNCS.PHASECHK.TRANS64.TRYWAIT P5, [UR4], R89 ;  /* 0x00000059ff0075a7 */ /* 0x00006800080a1104 */
[----:B------:R4:W-:Y:S04]  /*1f7a0*/  STL [R1+0xa34], R2 ;  /* 0x000a340201007387 */ /* 0x0009e80000100800 */
[----:B------:R-:W2:Y:S04]  /*1f7b0*/  LDL.LU R7, [R1+0xa04] ;  /* 0x000a040001077983 */ /* 0x000ea80000300800 */
[----:B------:R-:W2:Y:S04]  /*1f7c0*/  LDL.LU R6, [R1+0x9e8] ;  /* 0x0009e80001067983 */ /* 0x000ea80000300800 */
[----:B------:R-:W2:Y:S04]  /*1f7d0*/  LDL.LU R4, [R1+0x9fc] ;  /* 0x0009fc0001047983 */ /* 0x000ea80000300800 */
[----:B------:R-:W2:Y:S04]  /*1f7e0*/  LDL.LU R3, [R1+0x9e0] ;  /* 0x0009e00001037983 */ /* 0x000ea80000300800 */
[----:B----4-:R-:W4:Y:S01]  /*1f7f0*/  LDL.LU R2, [R1+0x9f4] ;  /* 0x0009f40001027983 */ /* 0x010f220000300800 */
[----:B---3--:R-:W-:Y:S01]  /*1f800*/  IMAD.X R16, R16, 0x1, R92, P6 ;  /* 0x0000000110107824 */ /* 0x008fe200030e065c */
[----:B------:R-:W-:-:S04]  /*1f810*/  IADD3 R15, P6, PT, R15, R93, RZ ;  /* 0x0000005d0f0f7210 */ /* 0x000fc80007fde0ff */
[----:B------:R-:W-:Y:S01]  /*1f820*/  STL [R1+0xa2c], R16 ;  /* 0x000a2c1001007387 */ /* 0x000fe20000100800 */
[----:B------:R-:W-:-:S03]  /*1f830*/  IMAD.X R14, R14, 0x1, R92, P1 ;  /* 0x000000010e0e7824 */ /* 0x000fc600008e065c */
[----:B------:R-:W-:Y:S01]  /*1f840*/  STL [R1+0xa10], R15 ;  /* 0x000a100f01007387 */ /* 0x000fe20000100800 */
[----:B--2---:R-:W-:-:S03]  /*1f850*/  IADD3 R13, P1, PT, R13, R93, RZ ;  /* 0x0000005d0d0d7210 */ /* 0x004fc60007f3e0ff */
[----:B------:R-:W-:Y:S01]  /*1f860*/  STL [R1+0xa24], R14 ;  /* 0x000a240e01007387 */ /* 0x000fe20000100800 */
[----:B------:R-:W-:-:S03]  /*1f870*/  IMAD.X R12, R12, 0x1, R92, P3 ;  /* 0x000000010c0c7824 */ /* 0x000fc600018e065c */
[----:B------:R-:W-:Y:S01]  /*1f880*/  STL [R1+0xa08], R13 ;  /* 0x000a080d01007387 */ /* 0x000fe20000100800 */
[----:B------:R-:W-:-:S05]  /*1f890*/  IMAD.X R0, R0, 0x1, R92, P4 ;  /* 0x0000000100007824 */ /* 0x000fca00020e065c */
[----:B------:R2:W-:Y:S04]  /*1f8a0*/  STL [R1+0xa14], R0 ;  /* 0x000a140001007387 */ /* 0x0005e80000100800 */
[----:B------:R3:W-:Y:S04]  /*1f8b0*/  STL [R1+0xa1c], R12 ;  /* 0x000a1c0c01007387 */ /* 0x0007e80000100800 */
[----:B--2---:R-:W2:Y:S01]  /*1f8c0*/  LDL.LU R0, [R1+0x9d8] ;  /* 0x0009d80001007983 */ /* 0x004ea20000300800 */
[-C--:B------:R-:W-:Y:S01]  /*1f8d0*/  IADD3 R11, P3, PT, R11, R93.reuse, RZ ;  /* 0x0000005d0b0b7210 */ /* 0x080fe20007f7e0ff */
[----:B------:R-:W-:Y:S01]  /*1f8e0*/  IMAD.X R9, R9, 0x1, R92, P6 ;  /* 0x0000000109097824 */ /* 0x000fe200030e065c */
[----:B------:R-:W-:-:S02]  /*1f8f0*/  IADD3 R10, P4, PT, R10, R93, RZ ;  /* 0x0000005d0a0a7210 */ /* 0x000fc40007f9e0ff */
[-C--:B------:R-:W-:Y:S01]  /*1f900*/  IADD3 R8, P6, PT, R8, R93.reuse, RZ ;  /* 0x0000005d08087210 */ /* 0x080fe20007fde0ff */
[----:B------:R0:W-:Y:S04]  /*1f910*/  STL [R1+0xa00], R11 ;  /* 0x000a000b01007387 */ /* 0x0001e80000100800 */
[----:B------:R0:W-:Y:S04]  /*1f920*/  STL [R1+0x9f8], R10 ;  /* 0x0009f80a01007387 */ /* 0x0001e80000100800 */
[----:B------:R0:W-:Y:S04]  /*1f930*/  STL [R1+0xa0c], R9 ;  /* 0x000a0c0901007387 */ /* 0x0001e80000100800 */
[----:B------:R0:W-:Y:S01]  /*1f940*/  STL [R1+0x9f0], R8 ;  /* 0x0009f00801007387 */ /* 0x0001e20000100800 */
[----:B------:R-:W-:Y:S01]  /*1f950*/  IMAD.X R7, R7, 0x1, R92, P1 ;  /* 0x0000000107077824 */ /* 0x000fe200008e065c */
[----:B------:R-:W-:-:S04]  /*1f960*/  IADD3 R6, P1, PT, R6, R93, RZ ;  /* 0x0000005d06067210 */ /* 0x000fc80007f3e0ff */
[----:B------:R0:W-:Y:S01]  /*1f970*/  STL [R1+0xa04], R7 ;  /* 0x000a040701007387 */ /* 0x0001e20000100800 */
[----:B------:R-:W-:-:S03]  /*1f980*/  IMAD.X R4, R4, 0x1, R92, P3 ;  /* 0x0000000104047824 */ /* 0x000fc600018e065c */
[----:B------:R0:W-:Y:S01]  /*1f990*/  STL [R1+0x9e8], R6 ;  /* 0x0009e80601007387 */ /* 0x0001e20000100800 */
[----:B------:R-:W-:-:S03]  /*1f9a0*/  IADD3 R3, P3, PT, R3, R93, RZ ;  /* 0x0000005d03037210 */ /* 0x000fc60007f7e0ff */
[----:B------:R-:W2:Y:S01]  /*1f9b0*/  LDL.LU R16, [R1+0x9ec] ;  /* 0x0009ec0001107983 */ /* 0x000ea20000300800 */
[----:B----4-:R-:W-:-:S03]  /*1f9c0*/  IMAD.X R2, R2, 0x1, R92, P4 ;  /* 0x0000000102027824 */ /* 0x010fc600020e065c */
[----:B------:R4:W-:Y:S04]  /*1f9d0*/  STL [R1+0x9fc], R4 ;  /* 0x0009fc0401007387 */ /* 0x0009e80000100800 */
[----:B------:R-:W2:Y:S04]  /*1f9e0*/  LDL.LU R15, [R1+0x9d0] ;  /* 0x0009d000010f7983 */ /* 0x000ea80000300800 */
[----:B------:R0:W-:Y:S04]  /*1f9f0*/  STL [R1+0x9e0], R3 ;  /* 0x0009e00301007387 */ /* 0x0001e80000100800 */
[----:B------:R-:W2:Y:S04]  /*1fa00*/  LDL.LU R14, [R1+0x9e4] ;  /* 0x0009e400010e7983 */ /* 0x000ea80000300800 */
[----:B------:R0:W-:Y:S04]  /*1fa10*/  STL [R1+0x9f4], R2 ;  /* 0x0009f40201007387 */ /* 0x0001e80000100800 */
[----:B------:R-:W2:Y:S04]  /*1fa20*/  LDL.LU R13, [R1+0x9c8] ;  /* 0x0009c800010d7983 */ /* 0x000ea80000300800 */
[----:B---3--:R-:W3:Y:S04]  /*1fa30*/  LDL.LU R12, [R1+0x9dc] ;  /* 0x0009dc00010c7983 */ /* 0x008ee80000300800 */
[----:B0-----:R-:W3:Y:S04]  /*1fa40*/  LDL.LU R11, [R1+0x9c0] ;  /* 0x0009c000010b7983 */ /* 0x001ee80000300800 */
[----:B------:R-:W3:Y:S04]  /*1fa50*/  LDL.LU R10, [R1+0x9d4] ;  /* 0x0009d400010a7983 */ /* 0x000ee80000300800 */
[----:B------:R-:W3:Y:S04]  /*1fa60*/  LDL.LU R9, [R1+0x9b8] ;  /* 0x0009b80001097983 */ /* 0x000ee80000300800 */
[----:B------:R-:W3:Y:S04]  /*1fa70*/  LDL.LU R8, [R1+0x9cc] ;  /* 0x0009cc0001087983 */ /* 0x000ee80000300800 */
[----:B------:R-:W3:Y:S04]  /*1fa80*/  LDL.LU R7, [R1+0x9b0] ;  /* 0x0009b00001077983 */ /* 0x000ee80000300800 */
[----:B------:R-:W3:Y:S01]  /*1fa90*/  LDL.LU R6, [R1+0x9c4] ;  /* 0x0009c40001067983 */ /* 0x000ee20000300800 */
[----:B--2---:R-:W-:-:S05]  /*1faa0*/  IADD3 R0, P4, PT, R0, R93, RZ ;  /* 0x0000005d00007210 */ /* 0x004fca0007f9e0ff */
[----:B------:R0:W-:Y:S04]  /*1fab0*/  STL [R1+0x9d8], R0 ;  /* 0x0009d80001007387 */ /* 0x0001e80000100800 */
[----:B----4-:R-:W2:Y:S04]  /*1fac0*/  LDL.LU R4, [R1+0x9bc] ;  /* 0x0009bc0001047983 */ /* 0x010ea80000300800 */
[----:B------:R-:W4:Y:S04]  /*1fad0*/  LDL.LU R3, [R1+0x9a8] ;  /* 0x0009a80001037983 */ /* 0x000f280000300800 */
[----:B------:R-:W2:Y:S04]  /*1fae0*/  LDL.LU R2, [R1+0x9b4] ;  /* 0x0009b40001027983 */ /* 0x000ea80000300800 */
[----:B0-----:R-:W4:Y:S04]  /*1faf0*/  LDL.LU R0, [R1+0x9ac] ;  /* 0x0009ac0001007983 */ /* 0x001f280000300800 */
[----:B------:R-:W4:Y:S01]  /*1fb00*/  LDL.LU R89, [R1+0x9a4] ;  /* 0x0009a40001597983 */ /* 0x000f220000300800 */
[----:B------:R-:W-:-:S04]  /*1fb10*/  SHF.R.U32.HI R5, RZ, 0x6, R5 ;  /* 0x00000006ff057819 */ /* 0x000fc80000011605 */
[----:B------:R-:W-:-:S04]  /*1fb20*/  SGXT.U32 R5, R5, 0x1 ;  /* 0x000000010505781a */ /* 0x000fc80000000000 */
[----:B------:R-:W-:Y:S01]  /*1fb30*/  LOP3.LUT R5, R5, 0x2, RZ, 0xfc, !PT ;  /* 0x0000000205057812 */ /* 0x000fe200078efcff */
[----:B------:R-:W-:-:S05]  /*1fb40*/  IMAD.X R16, R16, 0x1, R92, P6 ;  /* 0x0000000110107824 */ /* 0x000fca00030e065c */
[----:B------:R0:W-:Y:S01]  /*1fb50*/  STL [R1+0x9ec], R16 ;  /* 0x0009ec1001007387 */ /* 0x0001e20000100800 */
[----:B------:R-:W-:-:S03]  /*1fb60*/  IADD3 R15, P6, PT, R15, R93, RZ ;  /* 0x0000005d0f0f7210 */ /* 0x000fc60007fde0ff */
[----:B0-----:R0:W5:Y:S01]  /*1fb70*/  LDL.LU R16, [R1+0x1378] ;  /* 0x0013780001107983 */ /* 0x0011620000300800 */
[----:B------:R-:W-:-:S03]  /*1fb80*/  IMAD.X R14, R14, 0x1, R92, P1 ;  /* 0x000000010e0e7824 */ /* 0x000fc600008e065c */
[----:B------:R0:W-:Y:S01]  /*1fb90*/  STL [R1+0x9d0], R15 ;  /* 0x0009d00f01007387 */ /* 0x0001e20000100800 */
[-C--:B------:R-:W-:Y:S01]  /*1fba0*/  IADD3 R13, P1, PT, R13, R93.reuse, RZ ;  /* 0x0000005d0d0d7210 */ /* 0x080fe20007f3e0ff */
[----:B---3--:R-:W-:Y:S02]  /*1fbb0*/  IMAD.X R12, R12, 0x1, R92, P3 ;  /* 0x000000010c0c7824 */ /* 0x008fe400018e065c */
[----:B0-----:R0:W5:Y:S01]  /*1fbc0*/  LDL.LU R15, [R1+0x1374] ;  /* 0x00137400010f7983 */ /* 0x0011620000300800 */
[----:B------:R-:W-:-:S03]  /*1fbd0*/  IADD3 R11, P3, PT, R11, R93, RZ ;  /* 0x0000005d0b0b7210 */ /* 0x000fc60007f7e0ff */
[----:B------:R3:W-:Y:S01]  /*1fbe0*/  STL [R1+0x9e4], R14 ;  /* 0x0009e40e01007387 */ /* 0x0007e20000100800 */
[----:B------:R-:W-:-:S03]  /*1fbf0*/  IMAD.X R10, R10, 0x1, R92, P4 ;  /* 0x000000010a0a7824 */ /* 0x000fc600020e065c */
[----:B---3--:R0:W5:Y:S01]  /*1fc00*/  LDL.LU R14, [R1+0x1370] ;  /* 0x00137000010e7983 */ /* 0x0081620000300800 */
[----:B------:R-:W-:-:S03]  /*1fc10*/  IADD3 R9, P4, PT, R9, R93, RZ ;  /* 0x0000005d09097210 */ /* 0x000fc60007f9e0ff */
[----:B------:R3:W-:Y:S01]  /*1fc20*/  STL [R1+0x9c8], R13 ;  /* 0x0009c80d01007387 */ /* 0x0007e20000100800 */
[--C-:B------:R-:W-:Y:S01]  /*1fc30*/  IMAD.X R8, R8, 0x1, R92.reuse, P6 ;  /* 0x0000000108087824 */ /* 0x100fe200030e065c */
[----:B------:R-:W-:Y:S02]  /*1fc40*/  IADD3 R7, P6, PT, R7, R93, RZ ;  /* 0x0000005d07077210 */ /* 0x000fe40007fde0ff */
[----:B---3--:R0:W5:Y:S04]  /*1fc50*/  LDL.LU R13, [R1+0x136c] ;  /* 0x00136c00010d7983 */ /* 0x0081680000300800 */
[----:B------:R3:W-:Y:S01]  /*1fc60*/  STL [R1+0x9dc], R12 ;  /* 0x0009dc0c01007387 */ /* 0x0007e20000100800 */
[----:B------:R-:W-:-:S03]  /*1fc70*/  IMAD.X R6, R6, 0x1, R92, P1 ;  /* 0x0000000106067824 */ /* 0x000fc600008e065c */
[----:B---3--:R0:W5:Y:S04]  /*1fc80*/  LDL.LU R12, [R1+0x1368] ;  /* 0x00136800010c7983 */ /* 0x0081680000300800 */
[----:B------:R3:W-:Y:S01]  /*1fc90*/  STL [R1+0x9c0], R11 ;  /* 0x0009c00b01007387 */ /* 0x0007e20000100800 */
[----:B--2---:R-:W-:-:S03]  /*1fca0*/  IMAD.X R4, R4, 0x1, R92, P3 ;  /* 0x0000000104047824 */ /* 0x004fc600018e065c */
[----:B---3--:R0:W5:Y:S04]  /*1fcb0*/  LDL.LU R11, [R1+0x1364] ;  /* 0x00136400010b7983 */ /* 0x0081680000300800 */
[----:B------:R2:W-:Y:S01]  /*1fcc0*/  STL [R1+0x9d4], R10 ;  /* 0x0009d40a01007387 */ /* 0x0005e20000100800 */
[----:B----4-:R-:W-:-:S03]  /*1fcd0*/  IADD3 R3, P3, PT, R3, R93, RZ ;  /* 0x0000005d03037210 */ /* 0x010fc60007f7e0ff */
[----:B--2---:R0:W5:Y:S04]  /*1fce0*/  LDL.LU R10, [R1+0x1360] ;  /* 0x00136000010a7983 */ /* 0x0041680000300800 */
[----:B------:R2:W-:Y:S01]  /*1fcf0*/  STL [R1+0x9b8], R9 ;  /* 0x0009b80901007387 */ /* 0x0005e20000100800 */
[----:B------:R-:W-:Y:S01]  /*1fd00*/  ISETP.GE.AND P1, PT, R5, UR5, PT ;  /* 0x0000000505007c0c */ /* 0x000fe2000bf26270 */
[--C-:B------:R-:W-:Y:S02]  /*1fd10*/  IMAD.X R2, R2, 0x1, R92.reuse, P4 ;  /* 0x0000000102027824 */ /* 0x100fe400020e065c */
[----:B--2---:R0:W5:Y:S04]  /*1fd20*/  LDL.LU R9, [R1+0x135c] ;  /* 0x00135c0001097983 */ /* 0x0041680000300800 */
[----:B------:R2:W-:Y:S01]  /*1fd30*/  STL [R1+0x9cc], R8 ;  /* 0x0009cc0801007387 */ /* 0x0005e20000100800 */
[----:B------:R-:W-:-:S03]  /*1fd40*/  IMAD.X R0, R0, 0x1, R92, P6 ;  /* 0x0000000100007824 */ /* 0x000fc600030e065c */
[----:B--2---:R0:W5:Y:S04]  /*1fd50*/  LDL.LU R8, [R1+0x1358] ;  /* 0x0013580001087983 */ /* 0x0041680000300800 */
[----:B------:R2:W-:Y:S01]  /*1fd60*/  STL [R1+0x9b0], R7 ;  /* 0x0009b00701007387 */ /* 0x0005e20000100800 */
[----:B------:R-:W-:-:S03]  /*1fd70*/  IMAD.X R89, R89, 0x1, R92, P3 ;  /* 0x0000000159597824 */ /* 0x000fc600018e065c */
[----:B--2---:R0:W5:Y:S04]  /*1fd80*/  LDL.LU R7, [R1+0x1354] ;  /* 0x0013540001077983 */ /* 0x0041680000300800 */
[----:B------:R2:W-:Y:S04]  /*1fd90*/  STL [R1+0x9c4], R6 ;  /* 0x0009c40601007387 */ /* 0x0005e80000100800 */
[----:B--2---:R0:W5:Y:S04]  /*1fda0*/  LDL.LU R6, [R1+0x1350] ;  /* 0x0013500001067983 */ /* 0x0041680000300800 */
[----:B------:R0:W5:Y:S04]  /*1fdb0*/  LDL.LU R5, [R1+0x134c] ;  /* 0x00134c0001057983 */ /* 0x0001680000300800 */
[----:B------:R2:W-:Y:S04]  /*1fdc0*/  STL [R1+0x9bc], R4 ;  /* 0x0009bc0401007387 */ /* 0x0005e80000100800 */
[----:B--2---:R0:W5:Y:S04]  /*1fdd0*/  LDL.LU R4, [R1+0x1348] ;  /* 0x0013480001047983 */ /* 0x0041680000300800 */
[----:B------:R2:W-:Y:S04]  /*1fde0*/  STL [R1+0x9a8], R3 ;  /* 0x0009a80301007387 */ /* 0x0005e80000100800 */
[----:B--2---:R0:W5:Y:S04]  /*1fdf0*/  LDL.LU R3, [R1+0x1344] ;  /* 0x0013440001037983 */ /* 0x0041680000300800 */
[----:B------:R2:W-:Y:S04]  /*1fe00*/  STL [R1+0x9b4], R2 ;  /* 0x0009b40201007387 */ /* 0x0005e80000100800 */
[----:B--2---:R0:W5:Y:S04]  /*1fe10*/  LDL.LU R2, [R1+0x1340] ;  /* 0x0013400001027983 */ /* 0x0041680000300800 */
[----:B------:R2:W-:Y:S04]  /*1fe20*/  STL [R1+0x9ac], R0 ;  /* 0x0009ac0001007387 */ /* 0x0005e80000100800 */
[----:B--2---:R0:W5:Y:S04]  /*1fe30*/  LDL.LU R0, [R1+0x133c] ;  /* 0x00133c0001007983 */ /* 0x0041680000300800 */
[----:B------:R2:W-:Y:S02]  /*1fe40*/  STL [R1+0x9a4], R89 ;  /* 0x0009a45901007387 */ /* 0x0005e40000100800 */
[----:B--2---:R-:W2:Y:S02]  /*1fe50*/  LDC R89, c[0x0][0x3ac] ;  /* 0x0000eb00ff597b82 */ /* 0x004ea40000000800 */
[----:B--2---:R-:W-:-:S04]  /*1fe60*/  IMAD.SHL.U32 R89, R89, 0x100, RZ ;  /* 0x0000010059597824 */ /* 0x004fc800078e00ff */
[----:B------:R-:W-:Y:S01]  /*1fe70*/  IMAD.SHL.U32 R89, R89, 0x2, RZ ;  /* 0x0000000259597824 */ /* 0x000fe200078e00ff */
[----:B01----:R-:W-:Y:S06]  /*1fe80*/  @!P5 BRA `(.L_x_8) ;  /* 0x000001b00030d947 */ /* 0x003fec0003800000 */
.L_x_16:
[----:B-----5:R-:W-:Y:S04]  /*1fe90*/  STL [R1+0x1fb8], R3 ;  /* 0x001fb80301007387 */ /* 0x020fe80000100800 */
[----:B------:R-:W-:Y:S04]  /*1fea0*/  STL [R1+0x1f7c], R88 ;  /* 0x001f7c5801007387 */ /* 0x000fe80000100800 */
[----:B------:R0:W-:Y:S04]  /*1feb0*/  STL.64 [R1+0x1fe0], R88 ;  /* 0x001fe05801007387 */ /* 0x0001e80000100a00 */
[----:B0-----:R-:W2:Y:S04]  /*1fec0*/  LDL R89, [R1+0x9b0] ;  /* 0x0009b00001597983 */ /* 0x001ea80000100800 */
[----:B--2---:R0:W-:Y:S04]  /*1fed0*/  STL.64 [R1+0x2008], R88 ;  /* 0x0020085801007387 */ /* 0x0041e80000100a00 */
[----:B0-----:R-:W2:Y:S04]  /*1fee0*/  LDL R88, [R1+0x9a4] ;  /* 0x0009a40001587983 */ /* 0x001ea80000100800 */
[----:B------:R-:W2:Y:S04]  /*1fef0*/  LDL R89, [R1+0x9a8] ;  /* 0x0009a80001597983 */ /* 0x000ea80000100800 */
[----:B------:R-:W-:Y:S04]  /*1ff00*/  STL [R1+0x1f78], R64 ;  /* 0x001f784001007387 */ /* 0x000fe80000100800 */
[----:B------:R-:W-:Y:S04]  /*1ff10*/  STL.64 [R1+0x1f40], R90 ;  /* 0x001f405a01007387 */ /* 0x000fe80000100a00 */
[----:B------:R-:W-:Y:S04]  /*1ff20*/  STL [R1+0x1fa0], R91 ;  /* 0x001fa05b01007387 */ /* 0x000fe80000100800 */
[----:B------:R-:W-:Y:S04]  /*1ff30*/  STL [R1+0x1fd0], R90 ;  /* 0x001fd05a01007387 */ /* 0x000fe80000100800 */
[----:B------:R0:W-:Y:S04]  /*1ff40*/  STL [R1+0x1fe8], R91 ;  /* 0x001fe85b01007387 */ /* 0x0001e80000100800 */
[----:B0-----:R-:W3:Y:S04]  /*1ff50*/  LDL R91, [R1+0x9ac] ;  /* 0x0009ac00015b7983 */ /* 0x001ee80000100800 */
[----:B------:R0:W-:Y:S04]  /*1ff60*/  STL [R1+0x2000], R90 ;  /* 0x0020005a01007387 */ /* 0x0001e80000100800 */
[----:B------:R-:W-:Y:S04]  /*1ff70*/  STL.64 [R1+0x1f38], R8 ;  /* 0x001f380801007387 */ /* 0x000fe80000100a00 */
        /* <DEDUP_REMOVED lines=10> */
[----:B------:R-:W-:Y:S01]  /*20020*/  STL.64 [R1+0x1fc8], R16 ;  /* 0x001fc81001007387 */ /* 0x000fe20000100a00 */
[----:B0-----:R-:W0:Y:S03]  /*20030*/  S2R R90, SR_TID.X ;  /* 0x00000000005a7919 */ /* 0x001e260000002100 */
        /* <DEDUP_REMOVED lines=8> */
[----:B0-----:R-:W-:-:S03]  /*200c0*/  SHF.R.U32.HI R90, RZ, 0x6, R90 ;  /* 0x00000006ff5a7819 */ /* 0x001fc6000001165a */
[----:B------:R-:W-:Y:S01]  /*200d0*/  STL.64 [R1+0x1f10], R38 ;  /* 0x001f102601007387 */ /* 0x000fe20000100a00 */
[----:B------:R-:W-:-:S03]  /*200e0*/  SGXT.U32 R90, R90, 0x1 ;  /* 0x000000015a5a781a */ /* 0x000fc60000000000 */
[----:B------:R-:W-:Y:S01]  /*200f0*/  STL.64 [R1+0x1f90], R38 ;  /* 0x001f902601007387 */ /* 0x000fe20000100a00 */
[----:B------:R-:W-:-:S03]  /*20100*/  LOP3.LUT R90, R90, 0x4, RZ, 0xfc, !PT ;  /* 0x000000045a5a7812 */ /* 0x000fc600078efcff */
[----:B------:R-:W-:Y:S01]  /*20110*/  STL.64 [R1+0x1f08], R44 ;  /* 0x001f082c01007387 */ /* 0x000fe20000100a00 */
[----:B------:R-:W-:-:S03]  /*20120*/  ISETP.GE.AND P5, PT, R90, UR5, PT ;  /* 0x000000055a007c0c */ /* 0x000fc6000bfa6270 */
        /* <DEDUP_REMOVED lines=19> */
[----:B------:R-:W-:Y:S04]  /*20260*/  STL [R1+0x1e74], R65 ;  /* 0x001e744101007387 */ /* 0x000fe80000100800 */
[----:B------:R-:W-:Y:S04]  /*20270*/  STL [R1+0x1e70], R76 ;  /* 0x001e704c01007387 */ /* 0x000fe80000100800 */
[----:B------:R-:W-:Y:S04]  /*20280*/  STL.64 [R1+0x1e68], R70 ;  /* 0x001e684601007387 */ /* 0x000fe80000100a00 */
[----:B------:R-:W-:Y:S04]  /*20290*/  STL [R1+0x1e60], R77 ;  /* 0x001e604d01007387 */ /* 0x000fe80000100800 */
[----:B------:R-:W-:Y:S04]  /*202a0*/  STL.64 [R1+0x1e58], R78 ;  /* 0x001e584e01007387 */ /* 0x000fe80000100a00 */
[----:B------:R-:W-:Y:S04]  /*202b0*/  STL [R1+0x1e50], R22 ;  /* 0x001e501601007387 */ /* 0x000fe80000100800 */
[----:B------:R-:W-:Y:S04]  /*202c0*/  STL.64 [R1+0x1e48], R84 ;  /* 0x001e485401007387 */ /* 0x000fe80000100a00 */
[----:B------:R-:W-:Y:S04]  /*202d0*/  STL.64 [R1+0x1e40], R86 ;  /* 0x001e405601007387 */ /* 0x000fe80000100a00 */
[----:B------:R-:W-:Y:S04]  /*202e0*/  STL.64 [R1+0x1e38], R6 ;  /* 0x001e380601007387 */ /* 0x000fe80000100a00 */
[----:B------:R-:W-:Y:S04]  /*202f0*/  STL.64 [R1+0x1e30], R12 ;  /* 0x001e300c01007387 */ /* 0x000fe80000100a00 */
[----:B------:R-:W-:Y:S04]  /*20300*/  STL [R1+0x1e28], R23 ;  /* 0x001e281701007387 */ /* 0x000fe80000100800 */
[----:B------:R-:W-:Y:S04]  /*20310*/  STL.64 [R1+0x1e20], R24 ;  /* 0x001e201801007387 */ /* 0x000fe80000100a00 */
[----:B------:R-:W-:Y:S04]  /*20320*/  STL [R1+0x1e18], R36 ;  /* 0x001e182401007387 */ /* 0x000fe80000100800 */
[----:B------:R-:W-:Y:S04]  /*20330*/  STL.64 [R1+0x1e10], R34 ;  /* 0x001e102201007387 */ /* 0x000fe80000100a00 */
[----:B------:R-:W-:Y:S04]  /*20340*/  STL [R1+0x1e0c], R37 ;  /* 0x001e0c2501007387 */ /* 0x000fe80000100800 */
[----:B------:R-:W-:Y:S01]  /*20350*/  STL [R1+0x1e08], R48 ;  /* 0x001e083001007387 */ /* 0x000fe20000100800 */
[----:B------:R-:W0:Y:S03]  /*20360*/  S2R R90, SR_TID.X ;  /* 0x00000000005a7919 */ /* 0x000e260000002100 */
[----:B------:R-:W-:Y:S04]  /*20370*/  STL.64 [R1+0x1e00], R42 ;  /* 0x001e002a01007387 */ /* 0x000fe80000100a00 */
[----:B------:R-:W-:Y:S04]  /*20380*/  STL [R1+0x1df8], R49 ;  /* 0x001df83101007387 */ /* 0x000fe80000100800 */
[----:B------:R-:W-:Y:S04]  /*20390*/  STL.64 [R1+0x1df0], R54 ;  /* 0x001df03601007387 */ /* 0x000fe80000100a00 */
[----:B------:R-:W-:Y:S04]  /*203a0*/  STL [R1+0x1dec], R60 ;  /* 0x001dec3c01007387 */ /* 0x000fe80000100800 */
[----:B------:R1:W-:Y:S04]  /*203b0*/  STL [R1+0x1de8], R61 ;  /* 0x001de83d01007387 */ /* 0x0003e80000100800 */
[----:B------:R-:W-:Y:S04]  /*203c0*/  STL [R1+0x1de4], R66 ;  /* 0x001de44201007387 */ /* 0x000fe80000100800 */
[----:B------:R-:W-:Y:S01]  /*203d0*/  STL [R1+0x1de0], R67 ;  /* 0x001de04301007387 */ /* 0x000fe20000100800 */
[----:B--2---:R-:W-:-:S02]  /*203e0*/  @!P0 LOP3.LUT R89, R89, R88, RZ, 0x3c, !PT ;  /* 0x0000005859598212 */ /* 0x004fc400078e3cff */
[----:B-1----:R-:W-:Y:S01]  /*203f0*/  PRMT R61, RZ, 0x7610, R61 ;  /* 0x00007610ff3d7816 */ /* 0x002fe2000000003d */
[----:B------:R-:W-:Y:S04]  /*20400*/  STL [R1+0x1b04], R2 ;  /* 0x001b040201007387 */ /* 0x000fe80000100800 */
        /* <DEDUP_REMOVED lines=20> */
[----:B0-----:R-:W-:-:S03]  /*20550*/  SHF.R.U32.HI R27, RZ, 0x6, R90 ;  /* 0x00000006ff1b7819 */ /* 0x001fc6000001165a */
[----:B------:R-:W-:Y:S04]  /*20560*/  STL [R1+0x1ac0], R0 ;  /* 0x001ac00001007387 */ /* 0x000fe80000100800 */
[----:B------:R-:W-:Y:S04]  /*20570*/  STL [R1+0x1ac4], R0 ;  /* 0x001ac40001007387 */ /* 0x000fe80000100800 */
[----:B------:R-:W-:Y:S04]  /*20580*/  STL [R1+0x1ac8], R0 ;  /* 0x001ac80001007387 */ /* 0x000fe80000100800 */
[----:B------:R-:W-:Y:S01]  /*20590*/  STL [R1+0x1acc], R0 ;  /* 0x001acc0001007387 */ /* 0x000fe20000100800 */
[----:B------:R-:W-:-:S03]  /*205a0*/  SGXT.U32 R27, R27, 0x1 ;  /* 0x000000011b1b781a */ /* 0x000fc60000000000 */
[----:B------:R-:W-:Y:S01]  /*205b0*/  STL [R1+0x1ad0], R0 ;  /* 0x001ad00001007387 */ /* 0x000fe20000100800 */
[----:B------:R-:W-:-:S03]  /*205c0*/  @!P0 LOP3.LUT R88, R89, R88, RZ, 0x3c, !PT ;  /* 0x0000005859588212 */ /* 0x000fc600078e3cff */
[----:B------:R-:W-:Y:S04]  /*205d0*/  STL [R1+0x1ad4], R0 ;  /* 0x001ad40001007387 */ /* 0x000fe80000100800 */
[----:B------:R-:W-:Y:S04]  /*205e0*/  STL [R1+0x1ad8], R0 ;  /* 0x001ad80001007387 */ /* 0x000fe80000100800 */
[----:B------:R-:W-:Y:S01]  /*205f0*/  STL [R1+0x1adc], R0 ;  /* 0x001adc0001007387 */ /* 0x000fe20000100800 */
[----:B------:R-:W-:-:S03]  /*20600*/  LOP3.LUT R27, R27, 0x6, RZ, 0xfc, !PT ;  /* 0x000000061b1b7812 */ /* 0x000fc600078efcff */
[----:B------:R-:W-:Y:S01]  /*20610*/  STL [R1+0x1ae0], R0 ;  /* 0x001ae00001007387 */ /* 0x000fe20000100800 */
[----:B------:R-:W-:-:S03]  /*20620*/  @!P0 LOP3.LUT R89, R89, R88, RZ, 0x3c, !PT ;  /* 0x0000005859598212 */ /* 0x000fc600078e3cff */
[----:B------:R-:W-:Y:S04]  /*20630*/  STL [R1+0x1ae4], R0 ;  /* 0x001ae40001007387 */ /* 0x000fe80000100800 */
[----:B------:R-:W-:Y:S04]  /*20640*/  STL [R1+0x1ae8], R0 ;  /* 0x001ae80001007387 */ /* 0x000fe80000100800 */
[----:B------:R-:W-:Y:S04]  /*20650*/  STL [R1+0x1aec], R0 ;  /* 0x001aec0001007387 */ /* 0x000fe80000100800 */
[----:B------:R-:W-:Y:S01]  /*20660*/  STL [R1+0x1af0], R0 ;  /* 0x001af00001007387 */ /* 0x000fe20000100800 */
[----:B------:R-:W-:-:S03]  /*20670*/  ISETP.GE.AND P4, PT, R27, UR5, PT ;  /* 0x000000051b007c0c */ /* 0x000fc6000bf86270 */
[----:B------:R-:W-:Y:S04]  /*20680*/  STL [R1+0x1af4], R0 ;  /* 0x001af40001007387 */ /* 0x000fe80000100800 */
[----:B------:R-:W-:Y:S04]  /*20690*/  STL [R1+0x1af8], R0 ;  /* 0x001af80001007387 */ /* 0x000fe80000100800 */
[----:B------:R-:W-:Y:S04]  /*206a0*/  STL [R1+0x1afc], R0 ;  /* 0x001afc0001007387 */ /* 0x000fe80000100800 */
[----:B------:R-:W-:Y:S04]  /*206b0*/  STL [R1+0x1d60], R0 ;  /* 0x001d600001007387 */ /* 0x000fe80000100800 */
[----:B------:R-:W2:Y:S04]  /*206c0*/  LDL R28, [R1+0x9b4] ;  /* 0x0009b400011c7983 */ /* 0x000ea80000100800 */
[----:B------:R-:W4:Y:S01]  /*206d0*/  LDL R14, [R1+0x9b8] ;  /* 0x0009b800010e7983 */ /* 0x000f220000100800 */
[----:B------:R-:W-:-:S02]  /*206e0*/  SHF.R.U32.HI R90, RZ, 0x6, R90 ;  /* 0x00000006ff5a7819 */ /* 0x000fc4000001165a */
[----:B------:R-:W-:Y:S01]  /*206f0*/  PRMT R17, RZ, 0x7610, R17 ;  /* 0x00007610ff117816 */ /* 0x000fe20000000011 */
[----:B------:R-:W2:Y:S01]  /*20700*/  LDL R27, [R1+0x9bc] ;  /* 0x0009bc00011b7983 */ /* 0x000ea20000100800 */
[----:B------:R-:W-:-:S03]  /*20710*/  SGXT.U32 R90, R90, 0x1 ;  /* 0x000000015a5a781a */ /* 0x000fc60000000000 */
[----:B------:R-:W2:Y:S01]  /*20720*/  LDL R26, [R1+0x9c0] ;  /* 0x0009c000011a7983 */ /* 0x000ea20000100800 */
[----:B------:R-:W-:-:S03]  /*20730*/  LOP3.LUT R90, R90, 0x8, RZ, 0xfc, !PT ;  /* 0x000000085a5a7812 */ /* 0x000fc600078efcff */
[----:B------:R-:W3:Y:S04]  /*20740*/  @!P0 LDG.E.U16 R61, desc[UR10][R88.64] ;  /* 0x0000000a583d8981 */ /* 0x000ee8000c1e1500 */
[----:B------:R-:W3:Y:S01]  /*20750*/  LDL.LU.64 R88, [R1+0x2008] ;  /* 0x0020080001587983 */ /* 0x000ee20000300a00 */
[----:B------:R-:W-:Y:S02]  /*20760*/  ISETP.GE.AND P3, PT, R90, UR5, PT ;  /* 0x000000055a007c0c */ /* 0x000fe4000bf66270 */
[----:B------:R-:W-:Y:S01]  /*20770*/  PRMT R15, RZ, 0x7610, R15 ;  /* 0x00007610ff0f7816 */ /* 0x000fe2000000000f */
[----:B------:R-:W4:Y:S05]  /*20780*/  LDL R29, [R1+0x9c4] ;  /* 0x0009c400011d7983 */ /* 0x000f2a0000100800 */
[----:B--2---:R-:W2:Y:S01]  /*20790*/  @!P4 LDG.E.U16 R15, desc[UR10][R26.64] ;  /* 0x0000000a1a0fc981 */ /* 0x004ea2000c1e1500 */
[----:B---3--:R-:W-:-:S05]  /*207a0*/  @!P1 IMAD.MOV.U32 R90, RZ, RZ, R89 ;  /* 0x000000ffff5a9224 */ /* 0x008fca00078e0059 */
[----:B------:R0:W3:Y:S02]  /*207b0*/  @!P1 LDG.E.U16 R17, desc[UR10][R90.64] ;  /* 0x0000000a5a119981 */ /* 0x0000e4000c1e1500 */
[----:B0-----:R-:W0:Y:S01]  /*207c0*/  S2R R91, SR_TID.X ;  /* 0x00000000005b7919 */ /* 0x001e220000002100 */
[----:B------:R-:W-:Y:S02]  /*207d0*/  PRMT R88, RZ, 0x7610, R88 ;  /* 0x00007610ff587816 */ /* 0x000fe40000000058 */
[----:B0-----:R-:W-:-:S04]  /*207e0*/  SHF.R.U32.HI R90, RZ, 0x6, R91 ;  /* 0x00000006ff5a7819 */ /* 0x001fc8000001165b */
[----:B------:R-:W-:-:S04]  /*207f0*/  SGXT.U32 R90, R90, 0x1 ;  /* 0x000000015a5a781a */ /* 0x000fc80000000000 */
[----:B------:R-:W-:Y:S02]  /*20800*/  LOP3.LUT R90, R90, 0xa, RZ, 0xfc, !PT ;  /* 0x0000000a5a5a7812 */ /* 0x000fe400078efcff */
[----:B------:R-:W-:Y:S01]  /*20810*/  SHF.R.U32.HI R89, RZ, 0x6, R91 ;  /* 0x00000006ff597819 */ /* 0x000fe2000001165b */
[----:B------:R-:W-:Y:S01]  /*20820*/  @!P5 IMAD.MOV.U32 R91, RZ, RZ, R28 ;  /* 0x000000ffff5bd224 */ /* 0x000fe200078e001c */
[----:B------:R-:W-:Y:S01]  /*20830*/  ISETP.GE.AND P0, PT, R90, UR5, PT ;  /* 0x000000055a007c0c */ /* 0x000fe2000bf06270 */
[----:B----4-:R-:W-:-:S05]  /*20840*/  @!P5 IMAD.MOV.U32 R90, RZ, RZ, R14 ;  /* 0x000000ffff5ad224 */ /* 0x010fca00078e000e */
[----:B------:R0:W4:Y:S04]  /*20850*/  @!P5 LDG.E.U16 R88, desc[UR10][R90.64] ;  /* 0x0000000a5a58d981 */ /* 0x000128000c1e1500 */
[----:B---3--:R1:W-:Y:S04]  /*20860*/  STL [R1+0x888], R17 ;  /* 0x0008881101007387 */ /* 0x0083e80000100800 */
[----:B------:R-:W3:Y:S04]  /*20870*/  LDL R28, [R1+0x9cc] ;  /* 0x0009cc00011c7983 */ /* 0x000ee80000100800 */
[----:B------:R-:W3:Y:S04]  /*20880*/  LDL R14, [R1+0x9d0] ;  /* 0x0009d000010e7983 */ /* 0x000ee80000100800 */
[----:B-1----:R-:W3:Y:S01]  /*20890*/  LDL R17, [R1+0x9c8] ;  /* 0x0009c80001117983 */ /* 0x002ee20000100800 */
[----:B------:R-:W-:Y:S01]  /*208a0*/  SGXT.U32 R89, R89, 0x1 ;  /* 0x000000015959781a */ /* 0x000fe20000000000 */
[----:B0-----:R-:W0:Y:S03]  /*208b0*/  S2R R91, SR_TID.X ;  /* 0x00000000005b7919 */ /* 0x001e260000002100 */
[----:B------:R-:W-:Y:S01]  /*208c0*/  LOP3.LUT R89, R89, 0xc, RZ, 0xfc, !PT ;  /* 0x0000000c59597812 */ /* 0x000fe200078efcff */
[----:B------:R-:W3:Y:S03]  /*208d0*/  LDL.LU R90, [R1+0x2000] ;  /* 0x00200000015a7983 */ /* 0x000ee60000300800 */
[----:B------:R-:W-:-:S02]  /*208e0*/  ISETP.GE.AND P1, PT, R89, UR5, PT ;  /* 0x0000000559007c0c */ /* 0x000fc4000bf26270 */
[----:B------:R-:W1:Y:S01]  /*208f0*/  S2R R89, SR_TID.X ;  /* 0x0000000000597919 */ /* 0x000e620000002100 */
[----:B------:R-:W3:Y:S04]  /*20900*/  LDL R27, [R1+0x9d4] ;  /* 0x0009d400011b7983 */ /* 0x000ee80000100800 */
[----:B------:R-:W3:Y:S04]  /*20910*/  LDL R26, [R1+0x9d8] ;  /* 0x0009d800011a7983 */ /* 0x000ee80000100800 */
[----:B--2---:R1:W-:Y:S01]  /*20920*/  STL [R1+0x8ac], R15 ;  /* 0x0008ac0f01007387 */ /* 0x0043e20000100800 */
[----:B------:R-:W-:-:S02]  /*20930*/  PRMT R66, RZ, 0x7610, R66 ;  /* 0x00007610ff427816 */ /* 0x000fc40000000042 */
[----:B------:R-:W-:Y:S02]  /*20940*/  PRMT R9, RZ, 0x7610, R9 ;  /* 0x00007610ff097816 */ /* 0x000fe40000000009 */
[----:B-1----:R-:W-:Y:S01]  /*20950*/  SHF.R.U32.HI R15, RZ, 0x6, R89 ;  /* 0x00000006ff0f7819 */ /* 0x002fe20000011659 */
[----:B------:R-:W-:Y:S01]  /*20960*/  @!P3 IMAD.MOV.U32 R89, RZ, RZ, R29 ;  /* 0x000000ffff59b224 */ /* 0x000fe200078e001d */
[----:B0-----:R-:W-:Y:S01]  /*20970*/  SHF.R.U32.HI R29, RZ, 0x6, R91 ;  /* 0x00000006ff1d7819 */ /* 0x001fe2000001165b */
[----:B----4-:R3:W-:Y:S03]  /*20980*/  STL [R1+0x880], R88 ;  /* 0x0008805801007387 */ /* 0x0107e60000100800 */
[----:B------:R-:W-:-:S04]  /*20990*/  SGXT.U32 R29, R29, 0x1 ;  /* 0x000000011d1d781a */ /* 0x000fc80000000000 */
[----:B------:R-:W-:Y:S01]  /*209a0*/  LOP3.LUT R29, R29, 0x12, RZ, 0xfc, !PT ;  /* 0x000000121d1d7812 */ /* 0x000fe200078efcff */
[----:B---3--:R-:W-:Y:S01]  /*209b0*/  @!P3 IMAD.MOV.U32 R88, RZ, RZ, R17 ;  /* 0x000000ffff58b224 */ /* 0x008fe200078e0011 */
[----:B------:R-:W-:Y:S01]  /*209c0*/  SGXT.U32 R15, R15, 0x1 ;  /* 0x000000010f0f781a */ /* 0x000fe20000000000 */
[----:B------:R-:W2:Y:S04]  /*209d0*/  LDL R17, [R1+0x9e4] ;  /* 0x0009e40001117983 */ /* 0x000ea80000100800 */
[----:B------:R-:W3:Y:S01]  /*209e0*/  @!P3 LDG.E.U16 R66, desc[UR10][R88.64] ;  /* 0x0000000a5842b981 */ /* 0x000ee2000c1e1500 */
[----:B------:R-:W-:Y:S01]  /*209f0*/  ISETP.GE.AND P3, PT, R29, UR5, PT ;  /* 0x000000051d007c0c */ /* 0x000fe2000bf66270 */
[----:B------:R-:W-:Y:S02]  /*20a00*/  @!P0 IMAD.MOV.U32 R29, RZ, RZ, R28 ;  /* 0x000000ffff1d8224 */ /* 0x000fe400078e001c */
[----:B------:R-:W-:-:S05]  /*20a10*/  @!P0 IMAD.MOV.U32 R28, RZ, RZ, R14 ;  /* 0x000000ffff1c8224 */ /* 0x000fca00078e000e */
[----:B------:R-:W4:Y:S01]  /*20a20*/  @!P0 LDG.E.U16 R9, desc[UR10][R28.64] ;  /* 0x0000000a1c098981 */ /* 0x000f22000c1e1500 */
[----:B------:R-:W-:Y:S02]  /*20a30*/  LOP3.LUT R15, R15, 0xe, RZ, 0xfc, !PT ;  /* 0x0000000e0f0f7812 */ /* 0x000fe400078efcff */
[----:B------:R-:W-:Y:S01]  /*20a40*/  PRMT R90, RZ, 0x7610, R90 ;  /* 0x00007610ff5a7816 */ /* 0x000fe2000000005a */
[----:B------:R-:W2:Y:S01]  /*20a50*/  LDL R89, [R1+0x9dc] ;  /* 0x0009dc0001597983 */ /* 0x000ea20000100800 */
[----:B------:R-:W-:Y:S02]  /*20a60*/  ISETP.GE.AND P5, PT, R15, UR5, PT ;  /* 0x000000050f007c0c */ /* 0x000fe4000bfa6270 */
[----:B------:R-:W-:Y:S01]  /*20a70*/  SHF.R.U32.HI R15, RZ, 0x6, R91 ;  /* 0x00000006ff0f7819 */ /* 0x000fe2000001165b */
[----:B------:R-:W2:Y:S04]  /*20a80*/  LDL R88, [R1+0x9e0] ;  /* 0x0009e00001587983 */ /* 0x000ea80000100800 */
[----:B------:R-:W2:Y:S01]  /*20a90*/  @!P1 LDG.E.U16 R90, desc[UR10][R26.64] ;  /* 0x0000000a1a5a9981 */ /* 0x000ea2000c1e1500 */
[----:B------:R-:W-:-:S04]  /*20aa0*/  SGXT.U32 R15, R15, 0x1 ;  /* 0x000000010f0f781a */ /* 0x000fc80000000000 */
[----:B------:R-:W-:-:S04]  /*20ab0*/  LOP3.LUT R15, R15, 0x10, RZ, 0xfc, !PT ;  /* 0x000000100f0f7812 */ /* 0x000fc800078efcff */
[----:B------:R-:W-:Y:S02]  /*20ac0*/  ISETP.GE.AND P4, PT, R15, UR5, PT ;  /* 0x000000050f007c0c */ /* 0x000fe4000bf86270 */
[----:B------:R-:W3:Y:S04]  /*20ad0*/  LDL R15, [R1+0x9e8] ;  /* 0x0009e800010f7983 */ /* 0x000ee80000100800 */
[----:B------:R-:W3:Y:S04]  /*20ae0*/  LDL.LU.64 R28, [R1+0x1ff8] ;  /* 0x001ff800011c7983 */ /* 0x000ee80000300a00 */
[----:B------:R-:W3:Y:S04]  /*20af0*/  LDL R14, [R1+0x9ec] ;  /* 0x0009ec00010e7983 */ /* 0x000ee80000100800 */
[----:B----4-:R0:W-:Y:S04]  /*20b00*/  STL [R1+0x87c], R9 ;  /* 0x00087c0901007387 */ /* 0x0101e80000100800 */
[----:B0-----:R-:W4:Y:S04]  /*20b10*/  LDL R9, [R1+0x9f0] ;  /* 0x0009f00001097983 */ /* 0x001f280000100800 */
[----:B------:R-:W4:Y:S04]  /*20b20*/  LDL.LU.64 R26, [R1+0x1ff0] ;  /* 0x001ff000011a7983 */ /* 0x000f280000300a00 */
[----:B--2---:R0:W-:Y:S02]  /*20b30*/  STL [R1+0x878], R90 ;  /* 0x0008785a01007387 */ /* 0x0041e40000100800 */
[----:B0-----:R-:W-:-:S02]  /*20b40*/  SHF.R.U32.HI R90, RZ, 0x6, R91 ;  /* 0x00000006ff5a7819 */ /* 0x001fc4000001165b */
[----:B------:R-:W-:Y:S02]  /*20b50*/  SHF.R.U32.HI R91, RZ, 0x6, R91 ;  /* 0x00000006ff5b7819 */ /* 0x000fe4000001165b */
[----:B------:R-:W-:Y:S02]  /*20b60*/  SGXT.U32 R90, R90, 0x1 ;  /* 0x000000015a5a781a */ /* 0x000fe40000000000 */
[----:B------:R-:W-:Y:S02]  /*20b70*/  SGXT.U32 R91, R91, 0x1 ;  /* 0x000000015b5b781a */ /* 0x000fe40000000000 */
[----:B------:R-:W-:Y:S02]  /*20b80*/  LOP3.LUT R90, R90, 0x16, RZ, 0xfc, !PT ;  /* 0x000000165a5a7812 */ /* 0x000fe400078efcff */
[----:B------:R-:W-:Y:S02]  /*20b90*/  LOP3.LUT R91, R91, 0x14, RZ, 0xfc, !PT ;  /* 0x000000145b5b7812 */ /* 0x000fe400078efcff */
[----:B---3--:R-:W-:-:S02]  /*20ba0*/  PRMT R28, RZ, 0x7610, R28 ;  /* 0x00007610ff1c7816 */ /* 0x008fc4000000001c */
[----:B------:R-:W-:Y:S01]  /*20bb0*/  ISETP.GE.AND P0, PT, R91, UR5, PT ;  /* 0x000000055b007c0c */ /* 0x000fe2000bf06270 */
[----:B------:R-:W-:Y:S01]  /*20bc0*/  @!P5 IMAD.MOV.U32 R91, RZ, RZ, R89 ;  /* 0x000000ffff5bd224 */ /* 0x000fe200078e0059 */
[----:B------:R-:W-:Y:S01]  /*20bd0*/  ISETP.GE.AND P1, PT, R90, UR5, PT ;  /* 0x000000055a007c0c */ /* 0x000fe2000bf26270 */
[----:B------:R-:W-:Y:S01]  /*20be0*/  @!P5 IMAD.MOV.U32 R90, RZ, RZ, R88 ;  /* 0x000000ffff5ad224 */ /* 0x000fe200078e0058 */
[----:B------:R-:W-:Y:S01]  /*20bf0*/  PRMT R8, RZ, 0x7610, R8 ;  /* 0x00007610ff087816 */ /* 0x000fe20000000008 */
[----:B------:R-:W2:Y:S04]  /*20c00*/  LDL R89, [R1+0x9f4] ;  /* 0x0009f40001597983 */ /* 0x000ea80000100800 */
[----:B------:R0:W3:Y:S04]  /*20c10*/  @!P5 LDG.E.U16 R28, desc[UR10][R90.64] ;  /* 0x0000000a5a1cd981 */ /* 0x0000e8000c1e1500 */
[----:B------:R-:W2:Y:S01]  /*20c20*/  LDL R88, [R1+0x9f8] ;  /* 0x0009f80001587983 */ /* 0x000ea20000100800 */
[----:B0-----:R-:W-:-:S02]  /*20c30*/  @!P4 IMAD.MOV.U32 R90, RZ, RZ, R15 ;  /* 0x000000ffff5ac224 */ /* 0x001fc400078e000f */
[----:B------:R-:W-:Y:S02]  /*20c40*/  @!P3 IMAD.MOV.U32 R15, RZ, RZ, R14 ;  /* 0x000000ffff0fb224 */ /* 0x000fe400078e000e */
[----:B----4-:R-:W-:-:S05]  /*20c50*/  @!P3 IMAD.MOV.U32 R14, RZ, RZ, R9 ;  /* 0x000000ffff0eb224 */ /* 0x010fca00078e0009 */
[----:B------:R-:W4:Y:S01]  /*20c60*/  @!P3 LDG.E.U16 R8, desc[UR10][R14.64] ;  /* 0x0000000a0e08b981 */ /* 0x000f22000c1e1500 */
[----:B------:R-:W-:Y:S01]  /*20c70*/  PRMT R67, RZ, 0x7610, R67 ;  /* 0x00007610ff437816 */ /* 0x000fe20000000043 */
[----:B------:R-:W-:-:S05]  /*20c80*/  @!P4 IMAD.MOV.U32 R91, RZ, RZ, R17 ;  /* 0x000000ffff5bc224 */ /* 0x000fca00078e0011 */
[----:B------:R0:W4:Y:S02]  /*20c90*/  @!P4 LDG.E.U16 R67, desc[UR10][R90.64] ;  /* 0x0000000a5a43c981 */ /* 0x000124000c1e1500 */
[----:B0-----:R-:W0:Y:S01]  /*20ca0*/  S2R R90, SR_TID.X ;  /* 0x00000000005a7919 */ /* 0x001e220000002100 */
[----:B------:R-:W-:Y:S01]  /*20cb0*/  PRMT R39, RZ, 0x7610, R39 ;  /* 0x00007610ff277816 */ /* 0x000fe20000000027 */
[----:B---3--:R1:W-:Y:S04]  /*20cc0*/  STL [R1+0x8a8], R28 ;  /* 0x0008a81c01007387 */ /* 0x0083e80000100800 */
[----:B------:R-:W3:Y:S04]  /*20cd0*/  LDL R17, [R1+0xa00] ;  /* 0x000a000001117983 */ /* 0x000ee80000100800 */
[----:B--2---:R3:W2:Y:S04]  /*20ce0*/  @!P0 LDG.E.U16 R39, desc[UR10][R88.64] ;  /* 0x0000000a58278981 */ /* 0x0046a8000c1e1500 */
[----:B-1----:R-:W2:Y:S01]  /*20cf0*/  LDL R28, [R1+0x9fc] ;  /* 0x0009fc00011c7983 */ /* 0x002ea20000100800 */
[----:B0-----:R-:W-:-:S03]  /*20d00*/  SHF.R.U32.HI R9, RZ, 0x6, R90 ;  /* 0x00000006ff097819 */ /* 0x001fc6000001165a */
[----:B------:R-:W2:Y:S01]  /*20d10*/  LDL.LU R91, [R1+0x1fe8] ;  /* 0x001fe800015b7983 */ /* 0x000ea20000300800 */
[----:B------:R-:W-:-:S04]  /*20d20*/  SGXT.U32 R9, R9, 0x1 ;  /* 0x000000010909781a */ /* 0x000fc80000000000 */
[----:B------:R-:W-:-:S04]  /*20d30*/  LOP3.LUT R9, R9, 0x18, RZ, 0xfc, !PT ;  /* 0x0000001809097812 */ /* 0x000fc800078efcff */
[----:B------:R-:W-:Y:S01]  /*20d40*/  ISETP.GE.AND P5, PT, R9, UR5, PT ;  /* 0x0000000509007c0c */ /* 0x000fe2000bfa6270 */
[----:B----4-:R0:W-:Y:S04]  /*20d50*/  STL [R1+0x870], R8 ;  /* 0x0008700801007387 */ /* 0x0101e80000100800 */
[----:B------:R-:W4:Y:S01]  /*20d60*/  LDL R9, [R1+0xa0c] ;  /* 0x000a0c0001097983 */ /* 0x000f220000100800 */
[----:B------:R-:W-:-:S03]  /*20d70*/  PRMT R16, RZ, 0x7610, R16 ;  /* 0x00007610ff107816 */ /* 0x000fc60000000010 */
[----:B------:R-:W4:Y:S01]  /*20d80*/  LDL R15, [R1+0xa04] ;  /* 0x000a0400010f7983 */ /* 0x000f220000100800 */
[----:B0-----:R-:W-:-:S03]  /*20d90*/  SHF.R.U32.HI R8, RZ, 0x6, R90 ;  /* 0x00000006ff087819 */ /* 0x001fc6000001165a */
[----:B------:R-:W4:Y:S01]  /*20da0*/  LDL R14, [R1+0xa08] ;  /* 0x000a0800010e7983 */ /* 0x000f220000100800 */
[----:B------:R-:W-:-:S04]  /*20db0*/  SGXT.U32 R8, R8, 0x1 ;  /* 0x000000010808781a */ /* 0x000fc80000000000 */
[----:B------:R-:W-:-:S04]  /*20dc0*/  LOP3.LUT R8, R8, 0x1a, RZ, 0xfc, !PT ;  /* 0x0000001a08087812 */ /* 0x000fc800078efcff */
[----:B------:R-:W-:Y:S02]  /*20dd0*/  ISETP.GE.AND P4, PT, R8, UR5, PT ;  /* 0x0000000508007c0c */ /* 0x000fe4000bf86270 */
[----:B------:R-:W4:Y:S01]  /*20de0*/  LDL R8, [R1+0xa10] ;  /* 0x000a100001087983 */ /* 0x000f220000100800 */
[----:B------:R-:W-:-:S04]  /*20df0*/  SHF.R.U32.HI R90, RZ, 0x6, R90 ;  /* 0x00000006ff5a7819 */ /* 0x000fc8000001165a */
[----:B------:R-:W-:-:S04]  /*20e00*/  SGXT.U32 R90, R90, 0x1 ;  /* 0x000000015a5a781a */ /* 0x000fc80000000000 */
[----:B------:R-:W-:Y:S01]  /*20e10*/  LOP3.LUT R90, R90, 0x1c, RZ, 0xfc, !PT ;  /* 0x0000001c5a5a7812 */ /* 0x000fe200078efcff */
[----:B---3--:R-:W-:Y:S02]  /*20e20*/  @!P1 IMAD.MOV.U32 R88, RZ, RZ, R17 ;  /* 0x000000ffff589224 */ /* 0x008fe400078e0011 */
[----:B--2---:R-:W-:Y:S01]  /*20e30*/  @!P1 IMAD.MOV.U32 R89, RZ, RZ, R28 ;  /* 0x000000ffff599224 */ /* 0x004fe200078e001c */
[----:B------:R-:W-:Y:S02]  /*20e40*/  ISETP.GE.AND P3, PT, R90, UR5, PT ;  /* 0x000000055a007c0c */ /* 0x000fe4000bf66270 */
[----:B------:R-:W2:Y:S04]  /*20e50*/  LDL R90, [R1+0xa14] ;  /* 0x000a1400015a7983 */ /* 0x000ea80000100800 */
[----:B------:R-:W3:Y:S04]  /*20e60*/  @!P1 LDG.E.U16 R16, desc[UR10][R88.64] ;  /* 0x0000000a58109981 */ /* 0x000ee8000c1e1500 */
[----:B------:R0:W-:Y:S01]  /*20e70*/  STL [R1+0x86c], R39 ;  /* 0x00086c2701007387 */ /* 0x0001e20000100800 */
[----:B------:R-:W-:-:S03]  /*20e80*/  PRMT R91, RZ, 0x7610, R91 ;  /* 0x00007610ff5b7816 */ /* 0x000fc6000000005b */
[----:B0-----:R-:W2:Y:S04]  /*20e90*/  LDL R39, [R1+0xa18] ;  /* 0x000a180001277983 */ /* 0x001ea80000100800 */
[----:B------:R-:W2:Y:S04]  /*20ea0*/  LDL.LU.64 R88, [R1+0x1fe0] ;  /* 0x001fe00001587983 */ /* 0x000ea80000300a00 */
[----:B----4-:R-:W4:Y:S01]  /*20eb0*/  @!P4 LDG.E.U16 R91, desc[UR10][R8.64] ;  /* 0x0000000a085bc981 */ /* 0x010f22000c1e1500 */
[----:B------:R-:W0:Y:S01]  /*20ec0*/  S2R R17, SR_TID.X ;  /* 0x0000000000117919 */ /* 0x000e220000002100 */
[----:B------:R-:W-:-:S02]  /*20ed0*/  PRMT R38, RZ, 0x7610, R38 ;  /* 0x00007610ff267816 */ /* 0x000fc40000000026 */
[----:B---3--:R0:W-:Y:S02]  /*20ee0*/  STL [R1+0x8a4], R16 ;  /* 0x0008a41001007387 */ /* 0x0081e40000100800 */
[----:B0-----:R-:W-:-:S04]  /*20ef0*/  SHF.R.U32.HI R16, RZ, 0x6, R17 ;  /* 0x00000006ff107819 */ /* 0x001fc80000011611 */
[----:B------:R-:W-:Y:S02]  /*20f00*/  SGXT.U32 R16, R16, 0x1 ;  /* 0x000000011010781a */ /* 0x000fe40000000000 */
[----:B--2---:R-:W-:Y:S02]  /*20f10*/  PRMT R89, RZ, 0x7610, R89 ;  /* 0x00007610ff597816 */ /* 0x004fe40000000059 */
[----:B------:R-:W-:Y:S02]  /*20f20*/  LOP3.LUT R16, R16, 0x1e, RZ, 0xfc, !PT ;  /* 0x0000001e10107812 */ /* 0x000fe400078efcff */
[----:B------:R-:W-:Y:S02]  /*20f30*/  SHF.R.U32.HI R28, RZ, 0x6, R17 ;  /* 0x00000006ff1c7819 */ /* 0x000fe40000011611 */
[----:B------:R-:W-:Y:S01]  /*20f40*/  ISETP.GE.AND P0, PT, R16, UR5, PT ;  /* 0x0000000510007c0c */ /* 0x000fe2000bf06270 */
[----:B------:R-:W2:Y:S04]  /*20f50*/  @!P5 LDG.E.U16 R89, desc[UR10][R14.64] ;  /* 0x0000000a0e59d981 */ /* 0x000ea8000c1e1500 */
[----:B------:R-:W3:Y:S04]  /*20f60*/  LDL R17, [R1+0xa1c] ;  /* 0x000a1c0001117983 */ /* 0x000ee80000100800 */
[----:B------:R-:W3:Y:S04]  /*20f70*/  LDL R16, [R1+0xa20] ;  /* 0x000a200001107983 */ /* 0x000ee80000100800 */
[----:B------:R-:W2:Y:S04]  /*20f80*/  LDL R15, [R1+0xa24] ;  /* 0x000a2400010f7983 */ /* 0x000ea80000100800 */
[----:B------:R-:W2:Y:S04]  /*20f90*/  LDL R14, [R1+0xa28] ;  /* 0x000a2800010e7983 */ /* 0x000ea80000100800 */
[----:B------:R-:W2:Y:S04]  /*20fa0*/  LDL.LU.64 R8, [R1+0x1fd8] ;  /* 0x001fd80001087983 */ /* 0x000ea80000300a00 */
[----:B----4-:R0:W-:Y:S02]  /*20fb0*/  STL [R1+0x864], R91 ;  /* 0x0008645b01007387 */ /* 0x0101e40000100800 */
[----:B0-----:R-:W-:-:S02]  /*20fc0*/  @!P3 IMAD.MOV.U32 R91, RZ, RZ, R90 ;  /* 0x000000ffff5bb224 */ /* 0x001fc400078e005a */
[----:B------:R-:W-:-:S05]  /*20fd0*/  @!P3 IMAD.MOV.U32 R90, RZ, RZ, R39 ;  /* 0x000000ffff5ab224 */ /* 0x000fca00078e0027 */
[----:B------:R0:W4:Y:S01]  /*20fe0*/  @!P3 LDG.E.U16 R38, desc[UR10][R90.64] ;  /* 0x0000000a5a26b981 */ /* 0x000122000c1e1500 */
[----:B------:R-:W-:-:S04]  /*20ff0*/  SGXT.U32 R28, R28, 0x1 ;  /* 0x000000011c1c781a */ /* 0x000fc80000000000 */
[----:B------:R-:W-:-:S04]  /*21000*/  LOP3.LUT R28, R28, 0x20, RZ, 0xfc, !PT ;  /* 0x000000201c1c7812 */ /* 0x000fc800078efcff */
[----:B------:R-:W-:Y:S02]  /*21010*/  ISETP.GE.AND P1, PT, R28, UR5, PT ;  /* 0x000000051c007c0c */ /* 0x000fe4000bf26270 */
[----:B------:R-:W1:Y:S01]  /*21020*/  S2R R28, SR_TID.X ;  /* 0x00000000001c7919 */ /* 0x000e620000002100 */
[----:B0-----:R-:W0:Y:S01]  /*21030*/  S2R R91, SR_TID.X ;  /* 0x00000000005b7919 */ /* 0x001e220000002100 */
[----:B-1----:R-:W-:-:S04]  /*21040*/  SHF.R.U32.HI R28, RZ, 0x6, R28 ;  /* 0x00000006ff1c7819 */ /* 0x002fc8000001161c */
[----:B------:R-:W-:-:S04]  /*21050*/  SGXT.U32 R28, R28, 0x1 ;  /* 0x000000011c1c781a */ /* 0x000fc80000000000 */
[----:B------:R-:W-:-:S04]  /*21060*/  LOP3.LUT R28, R28, 0x22, RZ, 0xfc, !PT ;  /* 0x000000221c1c7812 */ /* 0x000fc800078efcff */
[----:B------:R-:W-:Y:S02]  /*21070*/  ISETP.GE.AND P5, PT, R28, UR5, PT ;  /* 0x000000051c007c0c */ /* 0x000fe4000bfa6270 */
[----:B0-----:R-:W-:-:S04]  /*21080*/  SHF.R.U32.HI R28, RZ, 0x6, R91 ;  /* 0x00000006ff1c7819 */ /* 0x001fc8000001165b */
[----:B------:R-:W-:-:S04]  /*21090*/  SGXT.U32 R28, R28, 0x1 ;  /* 0x000000011c1c781a */ /* 0x000fc80000000000 */
[----:B------:R-:W-:Y:S02]  /*210a0*/  LOP3.LUT R28, R28, 0x24, RZ, 0xfc, !PT ;  /* 0x000000241c1c7812 */ /* 0x000fe400078efcff */
[----:B--2---:R-:W-:Y:S02]  /*210b0*/  PRMT R8, RZ, 0x7610, R8 ;  /* 0x00007610ff087816 */ /* 0x004fe40000000008 */
[----:B------:R-:W-:-:S04]  /*210c0*/  ISETP.GE.AND P4, PT, R28, UR5, PT ;  /* 0x000000051c007c0c */ /* 0x000fc8000bf86270 */
[----:B---3--:R-:W2:Y:S04]  /*210d0*/  @!P0 LDG.E.U16 R8, desc[UR10][R16.64] ;  /* 0x0000000a10088981 */ /* 0x008ea8000c1e1500 */
[----:B----4-:R0:W-:Y:S04]  /*210e0*/  STL [R1+0x860], R38 ;  /* 0x0008602601007387 */ /* 0x0101e80000100800 */
[----:B------:R-:W3:Y:S04]  /*210f0*/  LDL R28, [R1+0xa30] ;  /* 0x000a3000011c7983 */ /* 0x000ee80000100800 */
[----:B------:R-:W4:Y:S04]  /*21100*/  LDL R17, [R1+0xa34] ;  /* 0x000a340001117983 */ /* 0x000f280000100800 */
[----:B0-----:R-:W4:Y:S04]  /*21110*/  LDL R38, [R1+0xa2c] ;  /* 0x000a2c0001267983 */ /* 0x001f280000100800 */
[----:B------:R-:W4:Y:S01]  /*21120*/  LDL R16, [R1+0xa38] ;  /* 0x000a380001107983 */ /* 0x000f220000100800 */
[----:B------:R-:W-:-:S02]  /*21130*/  SHF.R.U32.HI R90, RZ, 0x6, R91 ;  /* 0x00000006ff5a7819 */ /* 0x000fc4000001165b */
[----:B------:R-:W-:Y:S02]  /*21140*/  SHF.R.U32.HI R39, RZ, 0x6, R91 ;  /* 0x00000006ff277819 */ /* 0x000fe4000001165b */
[----:B------:R-:W-:Y:S02]  /*21150*/  SGXT.U32 R90, R90, 0x1 ;  /* 0x000000015a5a781a */ /* 0x000fe40000000000 */
[----:B------:R-:W-:Y:S02]  /*21160*/  PRMT R93, RZ, 0x7610, R93 ;  /* 0x00007610ff5d7816 */ /* 0x000fe4000000005d */
[----:B------:R-:W-:Y:S02]  /*21170*/  SGXT.U32 R39, R39, 0x1 ;  /* 0x000000012727781a */ /* 0x000fe40000000000 */
[----:B------:R-:W-:Y:S02]  /*21180*/  LOP3.LUT R90, R90, 0x2a, RZ, 0xfc, !PT ;  /* 0x0000002a5a5a7812 */ /* 0x000fe400078efcff */
[----:B------:R-:W-:Y:S01]  /*21190*/  LOP3.LUT R39, R39, 0x26, RZ, 0xfc, !PT ;  /* 0x0000002627277812 */ /* 0x000fe200078efcff */
[----:B------:R0:W4:Y:S01]  /*211a0*/  @!P1 LDG.E.U16 R93, desc[UR10][R14.64] ;  /* 0x0000000a0e5d9981 */ /* 0x000122000c1e1500 */
[----:B------:R-:W-:-:S02]  /*211b0*/  PRMT R44, RZ, 0x7610, R44 ;  /* 0x00007610ff2c7816 */ /* 0x000fc4000000002c */
[----:B------:R-:W-:Y:S02]  /*211c0*/  PRMT R45, RZ, 0x7610, R45 ;  /* 0x00007610ff2d7816 */ /* 0x000fe4000000002d */
[----:B------:R-:W-:Y:S02]  /*211d0*/  ISETP.GE.AND P1, PT, R90, UR5, PT ;  /* 0x000000055a007c0c */ /* 0x000fe4000bf26270 */
[----:B0-----:R-:W-:Y:S02]  /*211e0*/  SHF.R.U32.HI R14, RZ, 0x6, R91 ;  /* 0x00000006ff0e7819 */ /* 0x001fe4000001165b */
[----:B------:R-:W-:Y:S02]  /*211f0*/  ISETP.GE.AND P3, PT, R39, UR5, PT ;  /* 0x0000000527007c0c */ /* 0x000fe4000bf66270 */
[----:B------:R-:W4:Y:S04]  /*21200*/  LDL R39, [R1+0xa3c] ;  /* 0x000a3c0001277983 */ /* 0x000f280000100800 */
[----:B--2---:R0:W-:Y:S01]  /*21210*/  STL [R1+0x8a0], R8 ;  /* 0x0008a00801007387 */ /* 0x0041e20000100800 */
[----:B---3--:R-:W-:-:S03]  /*21220*/  @!P5 IMAD.MOV.U32 R90, RZ, RZ, R28 ;  /* 0x000000ffff5ad224 */ /* 0x008fc600078e001c */
[----:B0-----:R-:W2:Y:S01]  /*21230*/  LDL R8, [R1+0xa40] ;  /* 0x000a400001087983 */ /* 0x001ea20000100800 */
[----:B----4-:R-:W-:-:S03]  /*21240*/  @!P5 IMAD.MOV.U32 R91, RZ, RZ, R38 ;  /* 0x000000ffff5bd224 */ /* 0x010fc600078e0026 */
[----:B------:R-:W3:Y:S04]  /*21250*/  @!P4 LDG.E.U16 R44, desc[UR10][R16.64] ;  /* 0x0000000a102cc981 */ /* 0x000ee8000c1e1500 */
[----:B------:R0:W4:Y:S01]  /*21260*/  @!P5 LDG.E.U16 R45, desc[UR10][R90.64] ;  /* 0x0000000a5a2dd981 */ /* 0x000122000c1e1500 */
[----:B------:R-:W-:-:S03]  /*21270*/  SGXT.U32 R14, R14, 0x1 ;  /* 0x000000010e0e781a */ /* 0x000fc60000000000 */
[----:B------:R-:W2:Y:S01]  /*21280*/  LDL R15, [R1+0xa44] ;  /* 0x000a4400010f7983 */ /* 0x000ea20000100800 */
[----:B------:R-:W-:-:S03]  /*21290*/  LOP3.LUT R14, R14, 0x28, RZ, 0xfc, !PT ;  /* 0x000000280e0e7812 */ /* 0x000fc600078efcff */
[----:B------:R-:W2:Y:S01]  /*212a0*/  LDL R38, [R1+0xa4c] ;  /* 0x000a4c0001267983 */ /* 0x000ea20000100800 */
[----:B------:R-:W-:-:S03]  /*212b0*/  ISETP.GE.AND P0, PT, R14, UR5, PT ;  /* 0x000000050e007c0c */ /* 0x000fc6000bf06270 */
[----:B------:R-:W2:Y:S04]  /*212c0*/  LDL R14, [R1+0xa48] ;  /* 0x000a4800010e7983 */ /* 0x000ea80000100800 */
[----:B------:R-:W2:Y:S01]  /*212d0*/  LDL R28, [R1+0xa50] ;  /* 0x000a5000011c7983 */ /* 0x000ea20000100800 */
[----:B------:R-:W-:-:S03]  /*212e0*/  PRMT R9, RZ, 0x7610, R9 ;  /* 0x00007610ff097816 */ /* 0x000fc60000000009 */
[----:B------:R-:W2:Y:S04]  /*212f0*/  LDL.LU R90, [R1+0x1fd0] ;  /* 0x001fd000015a7983 */ /* 0x000ea80000300800 */
[----:B------:R-:W2:Y:S01]  /*21300*/  LDL.LU.64 R16, [R1+0x1fc8] ;  /* 0x001fc80001107983 */ /* 0x000ea20000300a00 */
[----:B0-----:R-:W0:Y:S03]  /*21310*/  S2R R91, SR_TID.X ;  /* 0x00000000005b7919 */ /* 0x001e260000002100 */
[----:B---3--:R2:W-:Y:S04]  /*21320*/  STL [R1+0x850], R44 ;  /* 0x0008502c01007387 */ /* 0x0085e80000100800 */
[----:B----4-:R1:W-:Y:S01]  /*21330*/  STL [R1+0x854], R45 ;  /* 0x0008542d01007387 */ /* 0x0103e20000100800 */
[----:B--2---:R-:W-:-:S02]  /*21340*/  @!P3 IMAD.MOV.U32 R44, RZ, RZ, R8 ;  /* 0x000000ffff2cb224 */ /* 0x004fc400078e0008 */
[----:B-1----:R-:W-:-:S05]  /*21350*/  @!P3 IMAD.MOV.U32 R45, RZ, RZ, R39 ;  /* 0x000000ffff2db224 */ /* 0x002fca00078e0027 */
[----:B------:R1:W2:Y:S01]  /*21360*/  @!P3 LDG.E.U16 R9, desc[UR10][R44.64] ;  /* 0x0000000a2c09b981 */ /* 0x0002a2000c1e1500 */
[--C-:B0-----:R-:W-:Y:S02]  /*21370*/  SHF.R.U32.HI R39, RZ, 0x6, R91.reuse ;  /* 0x00000006ff277819 */ /* 0x101fe4000001165b */
[----:B------:R-:W-:Y:S02]  /*21380*/  SHF.R.U32.HI R8, RZ, 0x6, R91 ;  /* 0x00000006ff087819 */ /* 0x000fe4000001165b */
[----:B------:R-:W-:Y:S02]  /*21390*/  SGXT.U32 R39, R39, 0x1 ;  /* 0x000000012727781a */ /* 0x000fe40000000000 */
[----:B------:R-:W-:Y:S02]  /*213a0*/  SGXT.U32 R8, R8, 0x1 ;  /* 0x000000010808781a */ /* 0x000fe40000000000 */
[----:B------:R-:W-:Y:S02]  /*213b0*/  LOP3.LUT R39, R39, 0x30, RZ, 0xfc, !PT ;  /* 0x0000003027277812 */ /* 0x000fe400078efcff */
[----:B------:R-:W-:-:S02]  /*213c0*/  LOP3.LUT R8, R8, 0x2c, RZ, 0xfc, !PT ;  /* 0x0000002c08087812 */ /* 0x000fc400078efcff */
[----:B------:R-:W-:Y:S01]  /*213d0*/  ISETP.GE.AND P3, PT, R39, UR5, PT ;  /* 0x0000000527007c0c */ /* 0x000fe2000bf66270 */
[----:B------:R-:W-:Y:S01]  /*213e0*/  @!P1 IMAD.MOV.U32 R39, RZ, RZ, R38 ;  /* 0x000000ffff279224 */ /* 0x000fe200078e0026 */
[----:B------:R-:W-:Y:S01]  /*213f0*/  PRMT R17, RZ, 0x7610, R17 ;  /* 0x00007610ff117816 */ /* 0x000fe20000000011 */
[----:B------:R-:W-:Y:S01]  /*21400*/  @!P1 IMAD.MOV.U32 R38, RZ, RZ, R28 ;  /* 0x000000ffff269224 */ /* 0x000fe200078e001c */
[----:B------:R-:W-:-:S04]  /*21410*/  ISETP.GE.AND P5, PT, R8, UR5, PT ;  /* 0x0000000508007c0c */ /* 0x000fc8000bfa6270 */
[----:B------:R-:W3:Y:S01]  /*21420*/  @!P1 LDG.E.U16 R17, desc[UR10][R38.64] ;  /* 0x0000000a26119981 */ /* 0x000ee2000c1e1500 */
[----:B------:R-:W-:Y:S02]  /*21430*/  PRMT R92, RZ, 0x7610, R92 ;  /* 0x00007610ff5c7816 */ /* 0x000fe4000000005c */
[----:B-1----:R-:W-:-:S04]  /*21440*/  SHF.R.U32.HI R44, RZ, 0x6, R91 ;  /* 0x00000006ff2c7819 */ /* 0x002fc8000001165b */
[----:B------:R-:W4:Y:S04]  /*21450*/  @!P0 LDG.E.U16 R92, desc[UR10][R14.64] ;  /* 0x0000000a0e5c8981 */ /* 0x000f28000c1e1500 */
[----:B--2---:R0:W-:Y:S04]  /*21460*/  STL [R1+0x89c], R9 ;  /* 0x00089c0901007387 */ /* 0x0041e80000100800 */
[----:B------:R-:W2:Y:S04]  /*21470*/  LDL R8, [R1+0xa58] ;  /* 0x000a580001087983 */ /* 0x000ea80000100800 */
[----:B------:R-:W4:Y:S04]  /*21480*/  LDL R15, [R1+0xa5c] ;  /* 0x000a5c00010f7983 */ /* 0x000f280000100800 */
[----:B0-----:R-:W4:Y:S04]  /*21490*/  LDL R9, [R1+0xa54] ;  /* 0x000a540001097983 */ /* 0x001f280000100800 */
[----:B------:R-:W4:Y:S01]  /*214a0*/  LDL R14, [R1+0xa60] ;  /* 0x000a6000010e7983 */ /* 0x000f220000100800 */
[----:B------:R-:W-:-:S03]  /*214b0*/  SGXT.U32 R44, R44, 0x1 ;  /* 0x000000012c2c781a */ /* 0x000fc60000000000 */
[----:B------:R-:W4:Y:S01]  /*214c0*/  LDL R39, [R1+0xa64] ;  /* 0x000a640001277983 */ /* 0x000f220000100800 */
[----:B------:R-:W-:-:S03]  /*214d0*/  LOP3.LUT R44, R44, 0x2e, RZ, 0xfc, !PT ;  /* 0x0000002e2c2c7812 */ /* 0x000fc600078efcff */
[----:B------:R-:W4:Y:S01]  /*214e0*/  LDL R38, [R1+0xa68] ;  /* 0x000a680001267983 */ /* 0x000f220000100800 */
[----:B------:R-:W-:-:S03]  /*214f0*/  ISETP.GE.AND P4, PT, R44, UR5, PT ;  /* 0x000000052c007c0c */ /* 0x000fc6000bf86270 */
[----:B---3--:R0:W-:Y:S01]  /*21500*/  STL [R1+0x848], R17 ;  /* 0x0008481101007387 */ /* 0x0081e20000100800 */
[----:B------:R-:W-:Y:S01]  /*21510*/  PRMT R3, RZ, 0x7610, R3 ;  /* 0x00007610ff037816 */ /* 0x000fe20000000003 */
[----:B--2---:R-:W-:Y:S02]  /*21520*/  @!P5 IMAD.MOV.U32 R44, RZ, RZ, R8 ;  /* 0x000000ffff2cd224 */ /* 0x004fe400078e0008 */
[----:B------:R-:W2:Y:S01]  /*21530*/  LDL R8, [R1+0xa70] ;  /* 0x000a700001087983 */ /* 0x000ea20000100800 */
[----:B----4-:R-:W-:-:S03]  /*21540*/  @!P5 IMAD.MOV.U32 R45, RZ, RZ, R9 ;  /* 0x000000ffff2dd224 */ /* 0x010fc600078e0009 */
[----:B------:R-:W2:Y:S01]  /*21550*/  LDL R9, [R1+0xa6c] ;  /* 0x000a6c0001097983 */ /* 0x000ea20000100800 */
[----:B------:R-:W-:Y:S02]  /*21560*/  SHF.R.U32.HI R28, RZ, 0x6, R91 ;  /* 0x00000006ff1c7819 */ /* 0x000fe4000001165b */
[----:B------:R-:W-:Y:S01]  /*21570*/  PRMT R26, RZ, 0x7610, R26 ;  /* 0x00007610ff1a7816 */ /* 0x000fe2000000001a */
[----:B------:R-:W3:Y:S01]  /*21580*/  @!P5 LDG.E.U16 R3, desc[UR10][R44.64] ;  /* 0x0000000a2c03d981 */ /* 0x000ee2000c1e1500 */
[----:B------:R-:W-:-:S04]  /*21590*/  SGXT.U32 R28, R28, 0x1 ;  /* 0x000000011c1c781a */ /* 0x000fc80000000000 */
[----:B------:R-:W-:Y:S01]  /*215a0*/  LOP3.LUT R28, R28, 0x32, RZ, 0xfc, !PT ;  /* 0x000000321c1c7812 */ /* 0x000fe200078efcff */
[----:B------:R-:W4:Y:S01]  /*215b0*/  @!P4 LDG.E.U16 R26, desc[UR10][R14.64] ;  /* 0x0000000a0e1ac981 */ /* 0x000f22000c1e1500 */
[----:B0-----:R-:W-:Y:S02]  /*215c0*/  SHF.R.U32.HI R17, RZ, 0x6, R91 ;  /* 0x00000006ff117819 */ /* 0x001fe4000001165b */
[----:B------:R-:W-:Y:S02]  /*215d0*/  ISETP.GE.AND P0, PT, R28, UR5, PT ;  /* 0x000000051c007c0c */ /* 0x000fe4000bf06270 */
[----:B------:R-:W-:Y:S01]  /*215e0*/  SGXT.U32 R17, R17, 0x1 ;  /* 0x000000011111781a */ /* 0x000fe20000000000 */
[----:B------:R-:W4:Y:S01]  /*215f0*/  LDL R28, [R1+0xa74] ;  /* 0x000a7400011c7983 */ /* 0x000f220000100800 */
[----:B------:R-:W-:Y:S02]  /*21600*/  PRMT R27, RZ, 0x7610, R27 ;  /* 0x00007610ff1b7816 */ /* 0x000fe4000000001b */
[----:B------:R-:W-:-:S02]  /*21610*/  PRMT R90, RZ, 0x7610, R90 ;  /* 0x00007610ff5a7816 */ /* 0x000fc4000000005a */
[----:B------:R-:W-:Y:S02]  /*21620*/  LOP3.LUT R17, R17, 0x34, RZ, 0xfc, !PT ;  /* 0x0000003411117812 */ /* 0x000fe400078efcff */
[----:B------:R0:W4:Y:S02]  /*21630*/  @!P3 LDG.E.U16 R27, desc[UR10][R38.64] ;  /* 0x0000000a261bb981 */ /* 0x000124000c1e1500 */
[----:B------:R-:W-:Y:S02]  /*21640*/  ISETP.GE.AND P1, PT, R17, UR5, PT ;  /* 0x0000000511007c0c */ /* 0x000fe4000bf26270 */
[----:B------:R-:W4:Y:S04]  /*21650*/  LDL R17, [R1+0xa78] ;  /* 0x000a780001117983 */ /* 0x000f280000100800 */
[----:B------:R-:W4:Y:S04]  /*21660*/  LDL.LU.64 R44, [R1+0x1fc0] ;  /* 0x001fc000012c7983 */ /* 0x000f280000300a00 */
[----:B--2---:R-:W2:Y:S04]  /*21670*/  @!P0 LDG.E.U16 R90, desc[UR10][R8.64] ;  /* 0x0000000a085a8981 */ /* 0x004ea8000c1e1500 */
[----:B---3--:R1:W-:Y:S01]  /*21680*/  STL [R1+0x83c], R3 ;  /* 0x00083c0301007387 */ /* 0x0083e20000100800 */
[----:B0-----:R-:W-:-:S03]  /*21690*/  SHF.R.U32.HI R38, RZ, 0x6, R91 ;  /* 0x00000006ff267819 */ /* 0x001fc6000001165b */
[----:B-1----:R-:W3:Y:S04]  /*216a0*/  LDL.LU R3, [R1+0x1fb8] ;  /* 0x001fb80001037983 */ /* 0x002ee80000300800 */
[----:B------:R-:W3:Y:S04]  /*216b0*/  LDL.LU.64 R14, [R1+0x1fb0] ;  /* 0x001fb000010e7983 */ /* 0x000ee80000300a00 */
[----:B----4-:R0:W-:Y:S01]  /*216c0*/  STL [R1+0x898], R26 ;  /* 0x0008981a01007387 */ /* 0x0101e20000100800 */
[----:B------:R-:W-:Y:S02]  /*216d0*/  SGXT.U32 R38, R38, 0x1 ;  /* 0x000000012626781a */ /* 0x000fe40000000000 */
[----:B0-----:R-:W-:-:S02]  /*216e0*/  SHF.R.U32.HI R26, RZ, 0x6, R91 ;  /* 0x00000006ff1a7819 */ /* 0x001fc4000001165b */
[----:B------:R-:W-:Y:S02]  /*216f0*/  SHF.R.U32.HI R91, RZ, 0x6, R91 ;  /* 0x00000006ff5b7819 */ /* 0x000fe4000001165b */
[----:B------:R-:W-:Y:S02]  /*21700*/  SGXT.U32 R26, R26, 0x1 ;  /* 0x000000011a1a781a */ /* 0x000fe40000000000 */
[----:B------:R-:W-:Y:S02]  /*21710*/  LOP3.LUT R38, R38, 0x38, RZ, 0xfc, !PT ;  /* 0x0000003826267812 */ /* 0x000fe400078efcff */
[----:B------:R-:W-:Y:S02]  /*21720*/  LOP3.LUT R26, R26, 0x36, RZ, 0xfc, !PT ;  /* 0x000000361a1a7812 */ /* 0x000fe400078efcff */
[----:B------:R-:W-:Y:S01]  /*21730*/  SGXT.U32 R91, R91, 0x1 ;  /* 0x000000015b5b781a */ /* 0x000fe20000000000 */
[----:B------:R0:W-:Y:S01]  /*21740*/  STL [R1+0x838], R27 ;  /* 0x0008381b01007387 */ /* 0x0001e20000100800 */
[----:B------:R-:W-:-:S02]  /*21750*/  ISETP.GE.AND P5, PT, R26, UR5, PT ;  /* 0x000000051a007c0c */ /* 0x000fc4000bfa6270 */
[----:B------:R-:W-:Y:S01]  /*21760*/  LOP3.LUT R91, R91, 0x3a, RZ, 0xfc, !PT ;  /* 0x0000003a5b5b7812 */ /* 0x000fe200078efcff */
[----:B------:R-:W4:Y:S01]  /*21770*/  LDL R26, [R1+0xa80] ;  /* 0x000a8000011a7983 */ /* 0x000f220000100800 */
[----:B------:R-:W-:-:S03]  /*21780*/  ISETP.GE.AND P4, PT, R38, UR5, PT ;  /* 0x0000000526007c0c */ /* 0x000fc6000bf86270 */
[----:B------:R-:W3:Y:S01]  /*21790*/  LDL R39, [R1+0xa84] ;  /* 0x000a840001277983 */ /* 0x000ee20000100800 */
[----:B------:R-:W-:-:S03]  /*217a0*/  PRMT R16, RZ, 0x7610, R16 ;  /* 0x00007610ff107816 */ /* 0x000fc60000000010 */
[----:B0-----:R-:W4:Y:S01]  /*217b0*/  LDL R27, [R1+0xa7c] ;  /* 0x000a7c00011b7983 */ /* 0x001f220000100800 */
[----:B------:R-:W-:-:S03]  /*217c0*/  ISETP.GE.AND P3, PT, R91, UR5, PT ;  /* 0x000000055b007c0c */ /* 0x000fc6000bf66270 */
[----:B------:R-:W3:Y:S01]  /*217d0*/  LDL R38, [R1+0xa88] ;  /* 0x000a880001267983 */ /* 0x000ee20000100800 */
[----:B------:R-:W-:-:S03]  /*217e0*/  @!P1 IMAD.MOV.U32 R91, RZ, RZ, R28 ;  /* 0x000000ffff5b9224 */ /* 0x000fc600078e001c */
[----:B------:R-:W3:Y:S04]  /*217f0*/  LDL.LU.64 R8, [R1+0x1fa8] ;  /* 0x001fa80001087983 */ /* 0x000ee80000300a00 */
[----:B--2---:R0:W-:Y:S02]  /*21800*/  STL [R1+0x834], R90 ;  /* 0x0008345a01007387 */ /* 0x0041e40000100800 */
[----:B0-----:R-:W-:-:S05]  /*21810*/  @!P1 IMAD.MOV.U32 R90, RZ, RZ, R17 ;  /* 0x000000ffff5a9224 */ /* 0x001fca00078e0011 */
[----:B------:R0:W2:Y:S04]  /*21820*/  @!P1 LDG.E.U16 R16, desc[UR10][R90.64] ;  /* 0x0000000a5a109981 */ /* 0x0000a8000c1e1500 */
[----:B------:R-:W3:Y:S04]  /*21830*/  LDL.LU R91, [R1+0x1fa0] ;  /* 0x001fa000015b7983 */ /* 0x000ee80000300800 */
[----:B------:R-:W4:Y:S01]  /*21840*/  LDL R17, [R1+0xa8c] ;  /* 0x000a8c0001117983 */ /* 0x000f220000100800 */
[----:B0-----:R-:W0:Y:S03]  /*21850*/  S2R R90, SR_TID.X ;  /* 0x00000000005a7919 */ /* 0x001e260000002100 */
[----:B--2---:R1:W-:Y:S04]  /*21860*/  STL [R1+0x830], R16 ;  /* 0x0008301001007387 */ /* 0x0043e80000100800 */
[----:B-1----:R-:W2:Y:S01]  /*21870*/  LDL R16, [R1+0xa90] ;  /* 0x000a900001107983 */ /* 0x002ea20000100800 */
[----:B---3--:R-:W-:-:S06]  /*21880*/  PRMT R91, RZ, 0x7610, R91 ;  /* 0x00007610ff5b7816 */ /* 0x008fcc000000005b */
[----:B----4-:R-:W3:Y:S01]  /*21890*/  @!P5 LDG.E.U16 R91, desc[UR10][R26.64] ;  /* 0x0000000a1a5bd981 */ /* 0x010ee2000c1e1500 */
[----:B------:R-:W-:-:S06]  /*218a0*/  PRMT R9, RZ, 0x7610, R9 ;  /* 0x00007610ff097816 */ /* 0x000fcc0000000009 */
[----:B------:R-:W4:Y:S01]  /*218b0*/  @!P4 LDG.E.U16 R9, desc[UR10][R38.64] ;  /* 0x0000000a2609c981 */ /* 0x000f22000c1e1500 */
[----:B------:R-:W-:Y:S02]  /*218c0*/  PRMT R15, RZ, 0x7610, R15 ;  /* 0x00007610ff0f7816 */ /* 0x000fe4000000000f */
[--C-:B0-----:R-:W-:Y:S02]  /*218d0*/  SHF.R.U32.HI R28, RZ, 0x6, R90.reuse ;  /* 0x00000006ff1c7819 */ /* 0x101fe4000001165a */
[----:B------:R-:W-:Y:S02]  /*218e0*/  SHF.R.U32.HI R90, RZ, 0x6, R90 ;  /* 0x00000006ff5a7819 */ /* 0x000fe4000001165a */
[----:B------:R-:W-:Y:S02]  /*218f0*/  SGXT.U32 R28, R28, 0x1 ;  /* 0x000000011c1c781a */ /* 0x000fe40000000000 */
[----:B------:R-:W-:Y:S02]  /*21900*/  SGXT.U32 R90, R90, 0x1 ;  /* 0x000000015a5a781a */ /* 0x000fe40000000000 */
[----:B------:R-:W-:-:S02]  /*21910*/  LOP3.LUT R28, R28, 0x3e, RZ, 0xfc, !PT ;  /* 0x0000003e1c1c7812 */ /* 0x000fc400078efcff */
[----:B------:R-:W-:Y:S02]  /*21920*/  LOP3.LUT R90, R90, 0x3c, RZ, 0xfc, !PT ;  /* 0x0000003c5a5a7812 */ /* 0x000fe400078efcff */
[----:B------:R-:W-:Y:S02]  /*21930*/  ISETP.GE.AND P1, PT, R28, UR5, PT ;  /* 0x000000051c007c0c */ /* 0x000fe4000bf26270 */
[----:B------:R-:W-:Y:S01]  /*21940*/  ISETP.GE.AND P0, PT, R90, UR5, PT ;  /* 0x000000055a007c0c */ /* 0x000fe2000bf06270 */
[----:B------:R-:W4:Y:S04]  /*21950*/  LDL R28, [R1+0xa98] ;  /* 0x000a9800011c7983 */ /* 0x000f280000100800 */
[----:B------:R-:W4:Y:S04]  /*21960*/  LDL R90, [R1+0xa94] ;  /* 0x000a9400015a7983 */ /* 0x000f280000100800 */
[----:B------:R-:W4:Y:S04]  /*21970*/  LDL.LU.64 R26, [R1+0x1f98] ;  /* 0x001f9800011a7983 */ /* 0x000f280000300a00 */
[----:B--2---:R-:W2:Y:S04]  /*21980*/  @!P3 LDG.E.U16 R15, desc[UR10][R16.64] ;  /* 0x0000000a100fb981 */ /* 0x004ea8000c1e1500 */
[----:B---3--:R0:W-:Y:S04]  /*21990*/  STL [R1+0x894], R91 ;  /* 0x0008945b01007387 */ /* 0x0081e80000100800 */
[----:B------:R-:W3:Y:S04]  /*219a0*/  LDL R39, [R1+0xa9c] ;  /* 0x000a9c0001277983 */ /* 0x000ee80000100800 */
[----:B------:R-:W3:Y:S01]  /*219b0*/  LDL R38, [R1+0xaa0] ;  /* 0x000aa00001267983 */ /* 0x000ee20000100800 */
[----:B0-----:R-:W0:Y:S03]  /*219c0*/  S2R R91, SR_TID.X ;  /* 0x00000000005b7919 */ /* 0x001e260000002100 */
[----:B----4-:R0:W-:Y:S04]  /*219d0*/  STL [R1+0x824], R9 ;  /* 0x0008240901007387 */ /* 0x0101e80000100800 */
[----:B------:R-:W4:Y:S01]  /*219e0*/  LDL R17, [R1+0xaa4] ;  /* 0x000aa40001117983 */ /* 0x000f220000100800 */
[----:B0-----:R-:W-:-:S04]  /*219f0*/  SHF.R.U32.HI R9, RZ, 0x6, R91 ;  /* 0x00000006ff097819 */ /* 0x001fc8000001165b */
[----:B------:R-:W-:-:S04]  /*21a00*/  SGXT.U32 R9, R9, 0x1 ;  /* 0x000000010909781a */ /* 0x000fc80000000000 */
[----:B------:R-:W-:-:S04]  /*21a10*/  LOP3.LUT R9, R9, 0x40, RZ, 0xfc, !PT ;  /* 0x0000004009097812 */ /* 0x000fc800078efcff */
[----:B------:R-:W-:Y:S02]  /*21a20*/  ISETP.GE.AND P5, PT, R9, UR5, PT ;  /* 0x0000000509007c0c */ /* 0x000fe4000bfa6270 */
[----:B------:R-:W4:Y:S01]  /*21a30*/  LDL R9, [R1+0xaa8] ;  /* 0x000aa80001097983 */ /* 0x000f220000100800 */
[----:B------:R-:W-:-:S03]  /*21a40*/  PRMT R27, RZ, 0x7610, R27 ;  /* 0x00007610ff1b7816 */ /* 0x000fc6000000001b */
[----:B--2---:R0:W-:Y:S01]  /*21a50*/  STL [R1+0x820], R15 ;  /* 0x0008200f01007387 */ /* 0x0041e20000100800 */
[----:B------:R-:W-:-:S03]  /*21a60*/  PRMT R88, RZ, 0x7610, R88 ;  /* 0x00007610ff587816 */ /* 0x000fc60000000058 */
[----:B------:R-:W2:Y:S01]  /*21a70*/  LDL R16, [R1+0xaac] ;  /* 0x000aac0001107983 */ /* 0x000ea20000100800 */
[--C-:B0-----:R-:W-:Y:S02]  /*21a80*/  SHF.R.U32.HI R15, RZ, 0x6, R91.reuse ;  /* 0x00000006ff0f7819 */ /* 0x101fe4000001165b */
[----:B------:R-:W-:Y:S01]  /*21a90*/  SHF.R.U32.HI R91, RZ, 0x6, R91 ;  /* 0x00000006ff5b7819 */ /* 0x000fe2000001165b */
[----:B---3--:R-:W3:Y:S03]  /*21aa0*/  @!P1 LDG.E.U16 R88, desc[UR10][R38.64] ;  /* 0x0000000a26589981 */ /* 0x008ee6000c1e1500 */
[----:B------:R-:W-:-:S04]  /*21ab0*/  SGXT.U32 R91, R91, 0x1 ;  /* 0x000000015b5b781a */ /* 0x000fc80000000000 */
[----:B------:R-:W-:-:S04]  /*21ac0*/  LOP3.LUT R91, R91, 0x44, RZ, 0xfc, !PT ;  /* 0x000000445b5b7812 */ /* 0x000fc800078efcff */
[----:B------:R-:W-:Y:S01]  /*21ad0*/  ISETP.GE.AND P3, PT, R91, UR5, PT ;  /* 0x000000055b007c0c */ /* 0x000fe2000bf66270 */
[----:B------:R-:W-:Y:S02]  /*21ae0*/  @!P0 IMAD.MOV.U32 R91, RZ, RZ, R90 ;  /* 0x000000ffff5b8224 */ /* 0x000fe400078e005a */
[----:B------:R-:W-:Y:S01]  /*21af0*/  @!P0 IMAD.MOV.U32 R90, RZ, RZ, R28 ;  /* 0x000000ffff5a8224 */ /* 0x000fe200078e001c */
[----:B------:R-:W-:Y:S01]  /*21b00*/  SGXT.U32 R15, R15, 0x1 ;  /* 0x000000010f0f781a */ /* 0x000fe20000000000 */
[----:B------:R-:W2:Y:S04]  /*21b10*/  LDL R28, [R1+0xab4] ;  /* 0x000ab400011c7983 */ /* 0x000ea80000100800 */
[----:B------:R0:W2:Y:S01]  /*21b20*/  @!P0 LDG.E.U16 R27, desc[UR10][R90.64] ;  /* 0x0000000a5a1b8981 */ /* 0x0000a2000c1e1500 */
[----:B------:R-:W-:-:S04]  /*21b30*/  LOP3.LUT R15, R15, 0x42, RZ, 0xfc, !PT ;  /* 0x000000420f0f7812 */ /* 0x000fc800078efcff */
[----:B------:R-:W-:Y:S02]  /*21b40*/  ISETP.GE.AND P4, PT, R15, UR5, PT ;  /* 0x000000050f007c0c */ /* 0x000fe4000bf86270 */
[----:B------:R-:W3:Y:S01]  /*21b50*/  LDL R15, [R1+0xab0] ;  /* 0x000ab000010f7983 */ /* 0x000ee20000100800 */
[----:B0-----:R-:W0:Y:S01]  /*21b60*/  S2R R91, SR_TID.X ;  /* 0x00000000005b7919 */ /* 0x001e220000002100 */
[----:B------:R-:W-:Y:S02]  /*21b70*/  PRMT R64, RZ, 0x7610, R64 ;  /* 0x00007610ff407816 */ /* 0x000fe40000000040 */
[----:B--2---:R1:W-:Y:S04]  /*21b80*/  STL [R1+0x818], R27 ;  /* 0x0008181b01007387 */ /* 0x0043e80000100800 */
[----:B-1----:R-:W2:Y:S01]  /*21b90*/  LDL R27, [R1+0xab8] ;  /* 0x000ab800011b7983 */ /* 0x002ea20000100800 */
[----:B0-----:R-:W-:-:S03]  /*21ba0*/  SHF.R.U32.HI R90, RZ, 0x6, R91 ;  /* 0x00000006ff5a7819 */ /* 0x001fc6000001165b */
[----:B------:R-:W2:Y:S01]  /*21bb0*/  LDL.LU.64 R38, [R1+0x1f90] ;  /* 0x001f900001267983 */ /* 0x000ea20000300a00 */
[----:B------:R-:W-:-:S04]  /*21bc0*/  SGXT.U32 R90, R90, 0x1 ;  /* 0x000000015a5a781a */ /* 0x000fc80000000000 */
[----:B------:R-:W-:Y:S01]  /*21bd0*/  LOP3.LUT R90, R90, 0x46, RZ, 0xfc, !PT ;  /* 0x000000465a5a7812 */ /* 0x000fe200078efcff */
[----:B---3--:R0:W-:Y:S03]  /*21be0*/  STL [R1+0x890], R88 ;  /* 0x0008905801007387 */ /* 0x0081e60000100800 */
[----:B------:R-:W-:Y:S01]  /*21bf0*/  ISETP.GE.AND P0, PT, R90, UR5, PT ;  /* 0x000000055a007c0c */ /* 0x000fe2000bf06270 */
[----:B----4-:R-:W-:Y:S01]  /*21c00*/  @!P5 IMAD.MOV.U32 R90, RZ, RZ, R9 ;  /* 0x000000ffff5ad224 */ /* 0x010fe200078e0009 */
[----:B------:R-:W-:Y:S01]  /*21c10*/  PRMT R57, RZ, 0x7610, R57 ;  /* 0x00007610ff397816 */ /* 0x000fe20000000039 */
[----:B------:R-:W3:Y:S01]  /*21c20*/  LDL R9, [R1+0xac0] ;  /* 0x000ac00001097983 */ /* 0x000ee20000100800 */
[----:B0-----:R-:W-:Y:S01]  /*21c30*/  SHF.R.U32.HI R88, RZ, 0x6, R91 ;  /* 0x00000006ff587819 */ /* 0x001fe2000001165b */
[----:B------:R-:W-:Y:S01]  /*21c40*/  @!P5 IMAD.MOV.U32 R91, RZ, RZ, R17 ;  /* 0x000000ffff5bd224 */ /* 0x000fe200078e0011 */
[----:B------:R-:W-:Y:S01]  /*21c50*/  PRMT R26, RZ, 0x7610, R26 ;  /* 0x00007610ff1a7816 */ /* 0x000fe2000000001a */
[----:B------:R-:W4:Y:S04]  /*21c60*/  LDL R17, [R1+0xabc] ;  /* 0x000abc0001117983 */ /* 0x000f280000100800 */
[----:B------:R0:W3:Y:S02]  /*21c70*/  @!P5 LDG.E.U16 R64, desc[UR10][R90.64] ;  /* 0x0000000a5a40d981 */ /* 0x0000e4000c1e1500 */
[----:B0-----:R-:W-:-:S02]  /*21c80*/  @!P4 IMAD.MOV.U32 R90, RZ, RZ, R15 ;  /* 0x000000ffff5ac224 */ /* 0x001fc400078e000f */
[----:B------:R-:W-:Y:S01]  /*21c90*/  @!P4 IMAD.MOV.U32 R91, RZ, RZ, R16 ;  /* 0x000000ffff5bc224 */ /* 0x000fe200078e0010 */
[----:B------:R-:W-:Y:S01]  /*21ca0*/  SGXT.U32 R88, R88, 0x1 ;  /* 0x000000015858781a */ /* 0x000fe20000000000 */
[----:B------:R-:W3:Y:S04]  /*21cb0*/  LDL R16, [R1+0xac4] ;  /* 0x000ac40001107983 */ /* 0x000ee80000100800 */
[----:B------:R0:W3:Y:S04]  /*21cc0*/  @!P4 LDG.E.U16 R57, desc[UR10][R90.64] ;  /* 0x0000000a5a39c981 */ /* 0x0000e8000c1e1500 */
[----:B------:R-:W3:Y:S01]  /*21cd0*/  LDL R15, [R1+0xac8] ;  /* 0x000ac800010f7983 */ /* 0x000ee20000100800 */
[----:B0-----:R-:W-:-:S02]  /*21ce0*/  @!P3 IMAD.MOV.U32 R91, RZ, RZ, R28 ;  /* 0x000000ffff5bb224 */ /* 0x001fc400078e001c */
[----:B--2---:R-:W-:-:S05]  /*21cf0*/  @!P3 IMAD.MOV.U32 R90, RZ, RZ, R27 ;  /* 0x000000ffff5ab224 */ /* 0x004fca00078e001b */
[----:B------:R-:W2:Y:S01]  /*21d00*/  @!P3 LDG.E.U16 R26, desc[UR10][R90.64] ;  /* 0x0000000a5a1ab981 */ /* 0x000ea2000c1e1500 */
[----:B------:R-:W-:-:S04]  /*21d10*/  LOP3.LUT R88, R88, 0x48, RZ, 0xfc, !PT ;  /* 0x0000004858587812 */ /* 0x000fc800078efcff */
[----:B------:R-:W-:Y:S02]  /*21d20*/  ISETP.GE.AND P1, PT, R88, UR5, PT ;  /* 0x0000000558007c0c */ /* 0x000fe4000bf26270 */
[----:B------:R-:W0:Y:S01]  /*21d30*/  S2R R88, SR_TID.X ;  /* 0x0000000000587919 */ /* 0x000e220000002100 */
[----:B------:R-:W-:Y:S02]  /*21d40*/  PRMT R8, RZ, 0x7610, R8 ;  /* 0x00007610ff087816 */ /* 0x000fe40000000008 */
[----:B0-----:R-:W-:-:S04]  /*21d50*/  SHF.R.U32.HI R27, RZ, 0x6, R88 ;  /* 0x00000006ff1b7819 */ /* 0x001fc80000011658 */
[----:B------:R-:W-:-:S04]  /*21d60*/  SGXT.U32 R27, R27, 0x1 ;  /* 0x000000011b1b781a */ /* 0x000fc80000000000 */
[----:B------:R-:W-:-:S04]  /*21d70*/  LOP3.LUT R27, R27, 0x4a, RZ, 0xfc, !PT ;  /* 0x0000004a1b1b7812 */ /* 0x000fc800078efcff */
[----:B------:R-:W-:Y:S01]  /*21d80*/  ISETP.GE.AND P5, PT, R27, UR5, PT ;  /* 0x000000051b007c0c */ /* 0x000fe2000bfa6270 */
[----:B----4-:R-:W-:Y:S01]  /*21d90*/  @!P0 IMAD.MOV.U32 R27, RZ, RZ, R17 ;  /* 0x000000ffff1b8224 */ /* 0x010fe200078e0011 */
[----:B--2---:R0:W-:Y:S04]  /*21da0*/  STL [R1+0x808], R26 ;  /* 0x0008081a01007387 */ /* 0x0041e80000100800 */
[----:B------:R-:W2:Y:S04]  /*21db0*/  LDL R91, [R1+0xacc] ;  /* 0x000acc00015b7983 */ /* 0x000ea80000100800 */
[----:B------:R-:W2:Y:S01]  /*21dc0*/  LDL R90, [R1+0xad0] ;  /* 0x000ad000015a7983 */ /* 0x000ea20000100800 */
[----:B0-----:R-:W-:-:S04]  /*21dd0*/  SHF.R.U32.HI R26, RZ, 0x6, R88 ;  /* 0x00000006ff1a7819 */ /* 0x001fc80000011658 */
[----:B------:R-:W-:-:S04]  /*21de0*/  SGXT.U32 R26, R26, 0x1 ;  /* 0x000000011a1a781a */ /* 0x000fc80000000000 */
[----:B------:R-:W-:-:S04]  /*21df0*/  LOP3.LUT R26, R26, 0x4c, RZ, 0xfc, !PT ;  /* 0x0000004c1a1a7812 */ /* 0x000fc800078efcff */
[----:B------:R-:W-:Y:S02]  /*21e00*/  ISETP.GE.AND P4, PT, R26, UR5, PT ;  /* 0x000000051a007c0c */ /* 0x000fe4000bf86270 */
[----:B------:R-:W-:-:S04]  /*21e10*/  SHF.R.U32.HI R26, RZ, 0x6, R88 ;  /* 0x00000006ff1a7819 */ /* 0x000fc80000011658 */
[----:B------:R-:W-:-:S04]  /*21e20*/  SGXT.U32 R26, R26, 0x1 ;  /* 0x000000011a1a781a */ /* 0x000fc80000000000 */
[----:B------:R-:W-:-:S04]  /*21e30*/  LOP3.LUT R26, R26, 0x4e, RZ, 0xfc, !PT ;  /* 0x0000004e1a1a7812 */ /* 0x000fc800078efcff */
[----:B------:R-:W-:Y:S01]  /*21e40*/  ISETP.GE.AND P3, PT, R26, UR5, PT ;  /* 0x000000051a007c0c */ /* 0x000fe2000bf66270 */
[----:B---3--:R-:W-:-:S05]  /*21e50*/  @!P0 IMAD.MOV.U32 R26, RZ, RZ, R9 ;  /* 0x000000ffff1a8224 */ /* 0x008fca00078e0009 */
[----:B------:R-:W3:Y:S04]  /*21e60*/  @!P0 LDG.E.U16 R8, desc[UR10][R26.64] ;  /* 0x0000000a1a088981 */ /* 0x000ee8000c1e1500 */
[----:B------:R0:W-:Y:S04]  /*21e70*/  STL [R1+0x80c], R57 ;  /* 0x00080c3901007387 */ /* 0x0001e80000100800 */
[----:B------:R-:W4:Y:S04]  /*21e80*/  LDL R28, [R1+0xad8] ;  /* 0x000ad800011c7983 */ /* 0x000f280000100800 */
[----:B0-----:R-:W2:Y:S04]  /*21e90*/  LDL R57, [R1+0xad4] ;  /* 0x000ad40001397983 */ /* 0x001ea80000100800 */
[----:B------:R-:W2:Y:S01]  /*21ea0*/  LDL.LU.64 R26, [R1+0x1f88] ;  /* 0x001f8800011a7983 */ /* 0x000ea20000300a00 */
[----:B------:R-:W-:Y:S01]  /*21eb0*/  PRMT R14, RZ, 0x7610, R14 ;  /* 0x00007610ff0e7816 */ /* 0x000fe2000000000e */
[----:B------:R-:W-:-:S02]  /*21ec0*/  @!P1 IMAD.MOV.U32 R17, RZ, RZ, R16 ;  /* 0x000000ffff119224 */ /* 0x000fc400078e0010 */
[----:B------:R-:W-:Y:S01]  /*21ed0*/  STL [R1+0x810], R64 ;  /* 0x0008104001007387 */ /* 0x000fe20000100800 */
[----:B------:R-:W-:-:S03]  /*21ee0*/  @!P1 IMAD.MOV.U32 R16, RZ, RZ, R15 ;  /* 0x000000ffff109224 */ /* 0x000fc600078e000f */
[----:B------:R-:W4:Y:S04]  /*21ef0*/  LDL R9, [R1+0xadc] ;  /* 0x000adc0001097983 */ /* 0x000f280000100800 */
[----:B------:R-:W4:Y:S04]  /*21f00*/  @!P1 LDG.E.U16 R14, desc[UR10][R16.64] ;  /* 0x0000000a100e9981 */ /* 0x000f28000c1e1500 */
[----:B---3--:R0:W-:Y:S04]  /*21f10*/  STL [R1+0x88c], R8 ;  /* 0x00088c0801007387 */ /* 0x0081e80000100800 */
[----:B0-----:R-:W3:Y:S01]  /*21f20*/  LDL R8, [R1+0xae0] ;  /* 0x000ae00001087983 */ /* 0x001ee20000100800 */
[----:B------:R-:W-:-:S02]  /*21f30*/  PRMT R87, RZ, 0x7610, R87 ;  /* 0x00007610ff577816 */ /* 0x000fc40000000057 */
[----:B------:R-:W-:Y:S01]  /*21f40*/  PRMT R50, RZ, 0x7610, R50 ;  /* 0x00007610ff327816 */ /* 0x000fe20000000032 */
[----:B------:R-:W3:Y:S01]  /*21f50*/  LDL.LU.64 R16, [R1+0x1f80] ;  /* 0x001f800001107983 */ /* 0x000ee20000300a00 */
[----:B--2---:R-:W-:-:S03]  /*21f60*/  PRMT R26, RZ, 0x7610, R26 ;  /* 0x00007610ff1a7816 */ /* 0x004fc6000000001a */
[----:B------:R4:W2:Y:S04]  /*21f70*/  @!P5 LDG.E.U16 R87, desc[UR10][R90.64] ;  /* 0x0000000a5a57d981 */ /* 0x0008a8000c1e1500 */
[----:B------:R-:W2:Y:S01]  /*21f80*/  LDL R15, [R1+0xae4] ;  /* 0x000ae400010f7983 */ /* 0x000ea20000100800 */
[----:B----4-:R-:W-:Y:S02]  /*21f90*/  @!P4 IMAD.MOV.U32 R90, RZ, RZ, R28 ;  /* 0x000000ffff5ac224 */ /* 0x010fe400078e001c */
[----:B------:R-:W-:-:S05]  /*21fa0*/  @!P4 IMAD.MOV.U32 R91, RZ, RZ, R57 ;  /* 0x000000ffff5bc224 */ /* 0x000fca00078e0039 */
[----:B------:R0:W4:Y:S04]  /*21fb0*/  @!P4 LDG.E.U16 R26, desc[UR10][R90.64] ;  /* 0x0000000a5a1ac981 */ /* 0x000128000c1e1500 */
[----:B------:R1:W-:Y:S04]  /*21fc0*/  STL [R1+0x7fc], R14 ;  /* 0x0007fc0e01007387 */ /* 0x0003e80000100800 */
[----:B-1----:R-:W2:Y:S04]  /*21fd0*/  LDL R14, [R1+0xae8] ;  /* 0x000ae800010e7983 */ /* 0x002ea80000100800 */
[----:B---3--:R-:W3:Y:S01]  /*21fe0*/  @!P3 LDG.E.U16 R50, desc[UR10][R8.64] ;  /* 0x0000000a0832b981 */ /* 0x008ee2000c1e1500 */
[----:B0-----:R-:W0:Y:S01]  /*21ff0*/  S2R R91, SR_TID.X ;  /* 0x00000000005b7919 */ /* 0x001e220000002100 */
[----:B------:R-:W-:-:S02]  /*22000*/  SHF.R.U32.HI R64, RZ, 0x6, R88 ;  /* 0x00000006ff407819 */ /* 0x000fc40000011658 */
[----:B------:R-:W-:-:S04]  /*22010*/  SHF.R.U32.HI R88, RZ, 0x6, R88 ;  /* 0x00000006ff587819 */ /* 0x000fc80000011658 */
[----:B------:R-:W-:Y:S02]  /*22020*/  SGXT.U32 R88, R88, 0x1 ;  /* 0x000000015858781a */ /* 0x000fe40000000000 */
[----:B------:R-:W-:Y:S02]  /*22030*/  SGXT.U32 R64, R64, 0x1 ;  /* 0x000000014040781a */ /* 0x000fe40000000000 */
[----:B------:R-:W-:Y:S02]  /*22040*/  LOP3.LUT R88, R88, 0x50, RZ, 0xfc, !PT ;  /* 0x0000005058587812 */ /* 0x000fe400078efcff */
[----:B------:R-:W-:Y:S02]  /*22050*/  LOP3.LUT R64, R64, 0x52, RZ, 0xfc, !PT ;  /* 0x0000005240407812 */ /* 0x000fe400078efcff */
[----:B------:R-:W-:Y:S02]  /*22060*/  ISETP.GE.AND P0, PT, R88, UR5, PT ;  /* 0x0000000558007c0c */ /* 0x000fe4000bf06270 */
[----:B------:R-:W3:Y:S01]  /*22070*/  LDL.LU R88, [R1+0x1f7c] ;  /* 0x001f7c0001587983 */ /* 0x000ee20000300800 */
[----:B------:R-:W-:-:S03]  /*22080*/  ISETP.GE.AND P1, PT, R64, UR5, PT ;  /* 0x0000000540007c0c */ /* 0x000fc6000bf26270 */
[----:B------:R-:W3:Y:S04]  /*22090*/  LDL.LU R64, [R1+0x1f78] ;  /* 0x001f780001407983 */ /* 0x000ee80000300800 */
[----:B------:R-:W3:Y:S04]  /*220a0*/  LDL R28, [R1+0xaec] ;  /* 0x000aec00011c7983 */ /* 0x000ee80000100800 */
[----:B----4-:R1:W-:Y:S01]  /*220b0*/  STL [R1+0x7f0], R26 ;  /* 0x0007f01a01007387 */ /* 0x0103e20000100800 */
[----:B------:R-:W-:Y:S02]  /*220c0*/  PRMT R29, RZ, 0x7610, R29 ;  /* 0x00007610ff1d7816 */ /* 0x000fe4000000001d */
[----:B0-----:R-:W-:Y:S01]  /*220d0*/  SHF.R.U32.HI R57, RZ, 0x6, R91 ;  /* 0x00000006ff397819 */ /* 0x001fe2000001165b */
[----:B-1----:R-:W4:Y:S04]  /*220e0*/  LDL R26, [R1+0xaf0] ;  /* 0x000af000011a7983 */ /* 0x002f280000100800 */
[----:B------:R-:W4:Y:S01]  /*220f0*/  LDL.LU.64 R8, [R1+0x1f70] ;  /* 0x001f700001087983 */ /* 0x000f220000300a00 */
[----:B--2---:R-:W-:-:S03]  /*22100*/  @!P0 IMAD.MOV.U32 R90, RZ, RZ, R14 ;  /* 0x000000ffff5a8224 */ /* 0x004fc600078e000e */
[----:B---3--:R0:W-:Y:S04]  /*22110*/  STL [R1+0x884], R50 ;  /* 0x0008843201007387 */ /* 0x0081e80000100800 */
[----:B------:R1:W-:Y:S01]  /*22120*/  STL [R1+0x7f4], R87 ;  /* 0x0007f45701007387 */ /* 0x0003e20000100800 */
[----:B------:R-:W-:-:S03]  /*22130*/  SGXT.U32 R57, R57, 0x1 ;  /* 0x000000013939781a */ /* 0x000fc60000000000 */
[----:B------:R-:W2:Y:S01]  /*22140*/  LDL R14, [R1+0xaf8] ;  /* 0x000af800010e7983 */ /* 0x000ea20000100800 */
[--C-:B0-----:R-:W-:Y:S02]  /*22150*/  SHF.R.U32.HI R50, RZ, 0x6, R91.reuse ;  /* 0x00000006ff327819 */ /* 0x101fe4000001165b */
[----:B-1----:R-:W-:Y:S01]  /*22160*/  SHF.R.U32.HI R87, RZ, 0x6, R91 ;  /* 0x00000006ff577819 */ /* 0x002fe2000001165b */
[----:B------:R-:W-:Y:S01]  /*22170*/  @!P0 IMAD.MOV.U32 R91, RZ, RZ, R15 ;  /* 0x000000ffff5b8224 */ /* 0x000fe200078e000f */
[----:B------:R-:W-:Y:S01]  /*22180*/  SGXT.U32 R50, R50, 0x1 ;  /* 0x000000013232781a */ /* 0x000fe20000000000 */
[----:B------:R-:W2:Y:S04]  /*22190*/  LDL R15, [R1+0xaf4] ;  /* 0x000af400010f7983 */ /* 0x000ea80000100800 */
[----:B------:R-:W3:Y:S01]  /*221a0*/  @!P0 LDG.E.U16 R29, desc[UR10][R90.64] ;  /* 0x0000000a5a1d8981 */ /* 0x000ee2000c1e1500 */
[----:B------:R-:W-:-:S02]  /*221b0*/  SGXT.U32 R87, R87, 0x1 ;  /* 0x000000015757781a */ /* 0x000fc40000000000 */
[----:B------:R-:W-:Y:S02]  /*221c0*/  LOP3.LUT R57, R57, 0x56, RZ, 0xfc, !PT ;  /* 0x0000005639397812 */ /* 0x000fe400078efcff */
[----:B------:R-:W-:Y:S02]  /*221d0*/  LOP3.LUT R87, R87, 0x54, RZ, 0xfc, !PT ;  /* 0x0000005457577812 */ /* 0x000fe400078efcff */
[----:B------:R-:W-:Y:S02]  /*221e0*/  LOP3.LUT R50, R50, 0x58, RZ, 0xfc, !PT ;  /* 0x0000005832327812 */ /* 0x000fe400078efcff */
[----:B------:R-:W-:Y:S01]  /*221f0*/  ISETP.GE.AND P5, PT, R87, UR5, PT ;  /* 0x0000000557007c0c */ /* 0x000fe2000bfa6270 */
[----:B------:R-:W2:Y:S01]  /*22200*/  LDL R90, [R1+0xafc] ;  /* 0x000afc00015a7983 */ /* 0x000ea20000100800 */
[----:B------:R-:W-:Y:S02]  /*22210*/  ISETP.GE.AND P4, PT, R57, UR5, PT ;  /* 0x0000000539007c0c */ /* 0x000fe4000bf86270 */
[----:B------:R-:W-:Y:S01]  /*22220*/  ISETP.GE.AND P3, PT, R50, UR5, PT ;  /* 0x0000000532007c0c */ /* 0x000fe2000bf66270 */
[----:B------:R-:W2:Y:S01]  /*22230*/  LDL R87, [R1+0xb00] ;  /* 0x000b000001577983 */ /* 0x000ea20000100800 */
[----:B------:R-:W-:-:S03]  /*22240*/  PRMT R17, RZ, 0x7610, R17 ;  /* 0x00007610ff117816 */ /* 0x000fc60000000011 */
[----:B------:R-:W2:Y:S04]  /*22250*/  LDL R57, [R1+0xb04] ;  /* 0x000b040001397983 */ /* 0x000ea80000100800 */
[----:B------:R-:W2:Y:S04]  /*22260*/  LDL R50, [R1+0xb08] ;  /* 0x000b080001327983 */ /* 0x000ea80000100800 */
[----:B---3--:R0:W-:Y:S02]  /*22270*/  STL [R1+0x7e8], R29 ;  /* 0x0007e81d01007387 */ /* 0x0081e40000100800 */
[----:B0-----:R-:W-:-:S02]  /*22280*/  @!P1 IMAD.MOV.U32 R29, RZ, RZ, R28 ;  /* 0x000000ffff1d9224 */ /* 0x001fc400078e001c */
[----:B----4-:R-:W-:-:S05]  /*22290*/  @!P1 IMAD.MOV.U32 R28, RZ, RZ, R26 ;  /* 0x000000ffff1c9224 */ /* 0x010fca00078e001a */
[----:B------:R-:W3:Y:S01]  /*222a0*/  @!P1 LDG.E.U16 R17, desc[UR10][R28.64] ;  /* 0x0000000a1c119981 */ /* 0x000ee2000c1e1500 */
[----:B------:R-:W0:Y:S01]  /*222b0*/  S2R R91, SR_TID.X ;  /* 0x00000000005b7919 */ /* 0x000e220000002100 */
[----:B------:R-:W-:-:S06]  /*222c0*/  PRMT R8, RZ, 0x7610, R8 ;  /* 0x00007610ff087816 */ /* 0x000fcc0000000008 */
[----:B--2---:R-:W2:Y:S01]  /*222d0*/  @!P5 LDG.E.U16 R8, desc[UR10][R14.64] ;  /* 0x0000000a0e08d981 */ /* 0x004ea2000c1e1500 */
[----:B------:R-:W-:-:S03]  /*222e0*/  PRMT R81, RZ, 0x7610, R81 ;  /* 0x00007610ff517816 */ /* 0x000fc60000000051 */
[----:B---3--:R0:W-:Y:S04]  /*222f0*/  STL [R1+0x7e4], R17 ;  /* 0x0007e41101007387 */ /* 0x0081e80000100800 */
[----:B------:R-:W3:Y:S04]  /*22300*/  LDL R29, [R1+0xb0c] ;  /* 0x000b0c00011d7983 */ /* 0x000ee80000100800 */
[----:B------:R-:W3:Y:S01]  /*22310*/  LDL R28, [R1+0xb10] ;  /* 0x000b1000011c7983 */ /* 0x000ee20000100800 */
[--C-:B0-----:R-:W-:Y:S02]  /*22320*/  SHF.R.U32.HI R17, RZ, 0x6, R91.reuse ;  /* 0x00000006ff117819 */ /* 0x101fe4000001165b */
[----:B------:R-:W-:Y:S01]  /*22330*/  SHF.R.U32.HI R91, RZ, 0x6, R91 ;  /* 0x00000006ff5b7819 */ /* 0x000fe2000001165b */
[----:B------:R-:W4:Y:S01]  /*22340*/  LDL R26, [R1+0xb14] ;  /* 0x000b1400011a7983 */ /* 0x000f220000100800 */
[----:B------:R-:W-:-:S02]  /*22350*/  SGXT.U32 R17, R17, 0x1 ;  /* 0x000000011111781a */ /* 0x000fc40000000000 */
[----:B------:R-:W-:Y:S02]  /*22360*/  SGXT.U32 R91, R91, 0x1 ;  /* 0x000000015b5b781a */ /* 0x000fe40000000000 */
[----:B------:R-:W-:Y:S02]  /*22370*/  LOP3.LUT R17, R17, 0x5a, RZ, 0xfc, !PT ;  /* 0x0000005a11117812 */ /* 0x000fe400078efcff */
[----:B------:R-:W-:Y:S02]  /*22380*/  LOP3.LUT R91, R91, 0x5c, RZ, 0xfc, !PT ;  /* 0x0000005c5b5b7812 */ /* 0x000fe400078efcff */
[----:B------:R-:W-:Y:S02]  /*22390*/  ISETP.GE.AND P0, PT, R17, UR5, PT ;  /* 0x0000000511007c0c */ /* 0x000fe4000bf06270 */
[----:B------:R-:W-:Y:S01]  /*223a0*/  ISETP.GE.AND P1, PT, R91, UR5, PT ;  /* 0x000000055b007c0c */ /* 0x000fe2000bf26270 */
[----:B------:R-:W-:Y:S01]  /*223b0*/  @!P4 IMAD.MOV.U32 R91, RZ, RZ, R90 ;  /* 0x000000ffff5bc224 */ /* 0x000fe200078e005a */
[----:B------:R-:W-:Y:S01]  /*223c0*/  PRMT R9, RZ, 0x7610, R9 ;  /* 0x00007610ff097816 */ /* 0x000fe20000000009 */
[----:B------:R-:W-:Y:S01]  /*223d0*/  @!P4 IMAD.MOV.U32 R90, RZ, RZ, R87 ;  /* 0x000000ffff5ac224 */ /* 0x000fe200078e0057 */
[----:B------:R-:W-:Y:S01]  /*223e0*/  PRMT R27, RZ, 0x7610, R27 ;  /* 0x00007610ff1b7816 */ /* 0x000fe2000000001b */
[----:B------:R-:W4:Y:S04]  /*223f0*/  LDL R17, [R1+0xb18] ;  /* 0x000b180001117983 */ /* 0x000f280000100800 */
[----:B------:R0:W4:Y:S04]  /*22400*/  @!P4 LDG.E.U16 R81, desc[UR10][R90.64] ;  /* 0x0000000a5a51c981 */ /* 0x000128000c1e1500 */
[----:B------:R-:W4:Y:S01]  /*22410*/  LDL.LU.64 R14, [R1+0x1f68] ;  /* 0x001f6800010e7983 */ /* 0x000f220000300a00 */
[----:B0-----:R-:W-:-:S02]  /*22420*/  @!P3 IMAD.MOV.U32 R90, RZ, RZ, R50 ;  /* 0x000000ffff5ab224 */ /* 0x001fc400078e0032 */
[----:B------:R-:W-:-:S05]  /*22430*/  @!P3 IMAD.MOV.U32 R91, RZ, RZ, R57 ;  /* 0x000000ffff5bb224 */ /* 0x000fca00078e0039 */
[----:B------:R-:W4:Y:S04]  /*22440*/  @!P3 LDG.E.U16 R9, desc[UR10][R90.64] ;  /* 0x0000000a5a09b981 */ /* 0x000f28000c1e1500 */
[----:B--2---:R0:W-:Y:S04]  /*22450*/  STL [R1+0x7d8], R8 ;  /* 0x0007d80801007387 */ /* 0x0041e80000100800 */
[----:B---3--:R4:W2:Y:S01]  /*22460*/  @!P0 LDG.E.U16 R27, desc[UR10][R28.64] ;  /* 0x0000000a1c1b8981 */ /* 0x0088a2000c1e1500 */
[----:B0-----:R-:W0:Y:S01]  /*22470*/  S2R R8, SR_TID.X ;  /* 0x0000000000087919 */ /* 0x001e220000002100 */
[----:B----4-:R-:W-:Y:S01]  /*22480*/  @!P1 IMAD.MOV.U32 R29, RZ, RZ, R26 ;  /* 0x000000ffff1d9224 */ /* 0x010fe200078e001a */
[----:B0-----:R-:W-:-:S04]  /*22490*/  SHF.R.U32.HI R8, RZ, 0x6, R8 ;  /* 0x00000006ff087819 */ /* 0x001fc80000011608 */
[----:B------:R-:W-:-:S04]  /*224a0*/  SGXT.U32 R8, R8, 0x1 ;  /* 0x000000010808781a */ /* 0x000fc80000000000 */
[----:B------:R-:W-:Y:S01]  /*224b0*/  LOP3.LUT R8, R8, 0x5e, RZ, 0xfc, !PT ;  /* 0x0000005e08087812 */ /* 0x000fe200078efcff */
[----:B------:R0:W-:Y:S03]  /*224c0*/  STL [R1+0x7d4], R9 ;  /* 0x0007d40901007387 */ /* 0x0001e60000100800 */
[----:B------:R-:W-:Y:S02]  /*224d0*/  ISETP.GE.AND P5, PT, R8, UR5, PT ;  /* 0x0000000508007c0c */ /* 0x000fe4000bfa6270 */
[----:B------:R-:W3:Y:S04]  /*224e0*/  LDL R8, [R1+0xb20] ;  /* 0x000b200001087983 */ /* 0x000ee80000100800 */
[----:B0-----:R-:W4:Y:S01]  /*224f0*/  LDL R9, [R1+0xb1c] ;  /* 0x000b1c0001097983 */ /* 0x001f220000100800 */
[----:B------:R-:W-:Y:S01]  /*22500*/  PRMT R0, RZ, 0x7610, R0 ;  /* 0x00007610ff007816 */ /* 0x000fe20000000000 */
[----:B------:R-:W-:-:S05]  /*22510*/  @!P1 IMAD.MOV.U32 R28, RZ, RZ, R17 ;  /* 0x000000ffff1c9224 */ /* 0x000fca00078e0011 */
[----:B------:R0:W3:Y:S04]  /*22520*/  @!P1 LDG.E.U16 R0, desc[UR10][R28.64] ;  /* 0x0000000a1c009981 */ /* 0x0000e8000c1e1500 */
[----:B--2---:R1:W-:Y:S04]  /*22530*/  STL [R1+0x7c8], R27 ;  /* 0x0007c81b01007387 */ /* 0x0043e80000100800 */
[----:B------:R-:W2:Y:S04]  /*22540*/  LDL R26, [R1+0xb28] ;  /* 0x000b2800011a7983 */ /* 0x000ea80000100800 */
[----:B-1----:R-:W2:Y:S01]  /*22550*/  LDL R27, [R1+0xb24] ;  /* 0x000b2400011b7983 */ /* 0x002ea20000100800 */
[----:B------:R-:W1:Y:S01]  /*22560*/  S2R R91, SR_TID.X ;  /* 0x00000000005b7919 */ /* 0x000e620000002100 */
[----:B------:R-:W-:-:S02]  /*22570*/  PRMT R15, RZ, 0x7610, R15 ;  /* 0x00007610ff0f7816 */ /* 0x000fc4000000000f */
[----:B-1----:R-:W-:-:S04]  /*22580*/  SHF.R.U32.HI R57, RZ, 0x6, R91 ;  /* 0x00000006ff397819 */ /* 0x002fc8000001165b */
[----:B------:R-:W-:-:S04]  /*22590*/  SGXT.U32 R57, R57, 0x1 ;  /* 0x000000013939781a */ /* 0x000fc80000000000 */
[----:B------:R-:W-:Y:S02]  /*225a0*/  LOP3.LUT R57, R57, 0x60, RZ, 0xfc, !PT ;  /* 0x0000006039397812 */ /* 0x000fe400078efcff */
[----:B------:R-:W-:Y:S02]  /*225b0*/  SHF.R.U32.HI R50, RZ, 0x6, R91 ;  /* 0x00000006ff327819 */ /* 0x000fe4000001165b */
[----:B------:R-:W-:Y:S02]  /*225c0*/  ISETP.GE.AND P4, PT, R57, UR5, PT ;  /* 0x0000000539007c0c */ /* 0x000fe4000bf86270 */
[----:B------:R-:W-:Y:S01]  /*225d0*/  SGXT.U32 R50, R50, 0x1 ;  /* 0x000000013232781a */ /* 0x000fe20000000000 */
[----:B------:R-:W2:Y:S03]  /*225e0*/  LDL R57, [R1+0xb2c] ;  /* 0x000b2c0001397983 */ /* 0x000ea60000100800 */
[----:B------:R-:W-:-:S04]  /*225f0*/  LOP3.LUT R50, R50, 0x62, RZ, 0xfc, !PT ;  /* 0x0000006232327812 */ /* 0x000fc800078efcff */
[----:B------:R-:W-:Y:S02]  /*22600*/  ISETP.GE.AND P3, PT, R50, UR5, PT ;  /* 0x0000000532007c0c */ /* 0x000fe4000bf66270 */
[----:B------:R-:W2:Y:S01]  /*22610*/  LDL R50, [R1+0xb30] ;  /* 0x000b300001327983 */ /* 0x000ea20000100800 */
[--C-:B0-----:R-:W-:Y:S02]  /*22620*/  SHF.R.U32.HI R28, RZ, 0x6, R91.reuse ;  /* 0x00000006ff1c7819 */ /* 0x101fe4000001165b */
[----:B------:R-:W-:Y:S02]  /*22630*/  SHF.R.U32.HI R17, RZ, 0x6, R91 ;  /* 0x00000006ff117819 */ /* 0x000fe4000001165b */
[----:B------:R-:W-:Y:S02]  /*22640*/  SGXT.U32 R28, R28, 0x1 ;  /* 0x000000011c1c781a */ /* 0x000fe40000000000 */
[----:B------:R-:W-:Y:S02]  /*22650*/  SGXT.U32 R17, R17, 0x1 ;  /* 0x000000011111781a */ /* 0x000fe40000000000 */
[----:B------:R-:W-:Y:S01]  /*22660*/  LOP3.LUT R28, R28, 0x64, RZ, 0xfc, !PT ;  /* 0x000000641c1c7812 */ /* 0x000fe200078efcff */
[----:B----4-:R-:W-:Y:S01]  /*22670*/  @!P5 IMAD.MOV.U32 R29, RZ, RZ, R9 ;  /* 0x000000ffff1dd224 */ /* 0x010fe200078e0009 */
[----:B------:R-:W-:-:S02]  /*22680*/  PRMT R82, RZ, 0x7610, R82 ;  /* 0x00007610ff527816 */ /* 0x000fc40000000052 */
[----:B------:R-:W-:Y:S01]  /*22690*/  ISETP.GE.AND P0, PT, R28, UR5, PT ;  /* 0x000000051c007c0c */ /* 0x000fe2000bf06270 */
[----:B---3--:R-:W-:Y:S01]  /*226a0*/  @!P5 IMAD.MOV.U32 R28, RZ, RZ, R8 ;  /* 0x000000ffff1cd224 */ /* 0x008fe200078e0008 */
[----:B------:R-:W-:Y:S01]  /*226b0*/  LOP3.LUT R17, R17, 0x66, RZ, 0xfc, !PT ;  /* 0x0000006611117812 */ /* 0x000fe200078efcff */
[----:B------:R-:W-:Y:S03]  /*226c0*/  STL [R1+0x1d64], R0 ;  /* 0x001d640001007387 */ /* 0x000fe60000100800 */
[----:B------:R-:W-:Y:S01]  /*226d0*/  ISETP.GE.AND P1, PT, R17, UR5, PT ;  /* 0x0000000511007c0c */ /* 0x000fe2000bf26270 */
[----:B------:R-:W3:Y:S04]  /*226e0*/  @!P5 LDG.E.U16 R82, desc[UR10][R28.64] ;  /* 0x0000000a1c52d981 */ /* 0x000ee8000c1e1500 */
[----:B------:R0:W-:Y:S04]  /*226f0*/  STL [R1+0x874], R81 ;  /* 0x0008745101007387 */ /* 0x0001e80000100800 */
[----:B------:R-:W4:Y:S04]  /*22700*/  LDL R17, [R1+0xb38] ;  /* 0x000b380001117983 */ /* 0x000f280000100800 */
[----:B------:R-:W3:Y:S04]  /*22710*/  LDL R9, [R1+0xb3c] ;  /* 0x000b3c0001097983 */ /* 0x000ee80000100800 */
[----:B0-----:R-:W3:Y:S04]  /*22720*/  LDL R81, [R1+0xb34] ;  /* 0x000b340001517983 */ /* 0x001ee80000100800 */
[----:B------:R-:W3:Y:S01]  /*22730*/  LDL R8, [R1+0xb40] ;  /* 0x000b400001087983 */ /* 0x000ee20000100800 */
[----:B------:R-:W-:-:S03]  /*22740*/  PRMT R39, RZ, 0x7610, R39 ;  /* 0x00007610ff277816 */ /* 0x000fc60000000027 */
[----:B------:R-:W4:Y:S04]  /*22750*/  LDL.LU.64 R28, [R1+0x1f60] ;  /* 0x001f6000011c7983 */ /* 0x000f280000300a00 */
[----:B--2---:R-:W2:Y:S04]  /*22760*/  @!P4 LDG.E.U16 R15, desc[UR10][R26.64] ;  /* 0x0000000a1a0fc981 */ /* 0x004ea8000c1e1500 */
[----:B------:R-:W4:Y:S01]  /*22770*/  LDL.LU.64 R26, [R1+0x1f58] ;  /* 0x001f5800011a7983 */ /* 0x000f220000300a00 */
[----:B------:R-:W-:Y:S01]  /*22780*/  PRMT R16, RZ, 0x7610, R16 ;  /* 0x00007610ff107816 */ /* 0x000fe20000000010 */
[----:B------:R-:W-:Y:S01]  /*22790*/  @!P3 IMAD.MOV.U32 R90, RZ, RZ, R50 ;  /* 0x000000ffff5ab224 */ /* 0x000fe200078e0032 */
[----:B------:R-:W-:-:S06]  /*227a0*/  PRMT R74, RZ, 0x7610, R74 ;  /* 0x00007610ff4a7816 */ /* 0x000fcc000000004a */
[----:B---3--:R-:W3:Y:S04]  /*227b0*/  @!P1 LDG.E.U16 R74, desc[UR10][R8.64] ;  /* 0x0000000a084a9981 */ /* 0x008ee8000c1e1500 */
[----:B--2---:R0:W-:Y:S04]  /*227c0*/  STL [R1+0x7b8], R15 ;  /* 0x0007b80f01007387 */ /* 0x0041e80000100800 */
[----:B------:R-:W2:Y:S01]  /*227d0*/  LDL R50, [R1+0xd78] ;  /* 0x000d780001327983 */ /* 0x000ea20000100800 */
[----:B0-----:R-:W-:Y:S01]  /*227e0*/  SHF.R.U32.HI R15, RZ, 0x6, R91 ;  /* 0x00000006ff0f7819 */ /* 0x001fe2000001165b */
[----:B------:R-:W-:-:S02]  /*227f0*/  @!P3 IMAD.MOV.U32 R91, RZ, RZ, R57 ;  /* 0x000000ffff5bb224 */ /* 0x000fc400078e0039 */
[----:B------:R-:W2:Y:S04]  /*22800*/  LDL R57, [R1+0xd74] ;  /* 0x000d740001397983 */ /* 0x000ea80000100800 */
[----:B------:R0:W2:Y:S02]  /*22810*/  @!P3 LDG.E.U16 R39, desc[UR10][R90.64] ;  /* 0x0000000a5a27b981 */ /* 0x0000a4000c1e1500 */
[----:B0-----:R-:W0:Y:S01]  /*22820*/  S2R R91, SR_TID.X ;  /* 0x00000000005b7919 */ /* 0x001e220000002100 */
[----:B------:R-:W-:-:S04]  /*22830*/  SGXT.U32 R15, R15, 0x1 ;  /* 0x000000010f0f781a */ /* 0x000fc80000000000 */
[----:B------:R-:W-:Y:S01]  /*22840*/  LOP3.LUT R15, R15, 0x68, RZ, 0xfc, !PT ;  /* 0x000000680f0f7812 */ /* 0x000fe200078efcff */
[----:B------:R1:W-:Y:S01]  /*22850*/  STL [R1+0x868], R82 ;  /* 0x0008685201007387 */ /* 0x0003e20000100800 */
[----:B----4-:R-:W-:Y:S02]  /*22860*/  @!P0 IMAD.MOV.U32 R90, RZ, RZ, R17 ;  /* 0x000000ffff5a8224 */ /* 0x010fe400078e0011 */
[----:B------:R-:W-:Y:S02]  /*22870*/  ISETP.GE.AND P5, PT, R15, UR5, PT ;  /* 0x000000050f007c0c */ /* 0x000fe4000bfa6270 */
[--C-:B0-----:R-:W-:Y:S02]  /*22880*/  SHF.R.U32.HI R15, RZ, 0x6, R91.reuse ;  /* 0x00000006ff0f7819 */ /* 0x101fe4000001165b */
[----:B-1----:R-:W-:Y:S01]  /*22890*/  SHF.R.U32.HI R82, RZ, 0x6, R91 ;  /* 0x00000006ff527819 */ /* 0x002fe2000001165b */
[----:B------:R-:W-:-:S05]  /*228a0*/  @!P0 IMAD.MOV.U32 R91, RZ, RZ, R81 ;  /* 0x000000ffff5b8224 */ /* 0x000fca00078e0051 */
[----:B------:R0:W4:Y:S01]  /*228b0*/  @!P0 LDG.E.U16 R16, desc[UR10][R90.64] ;  /* 0x0000000a5a108981 */ /* 0x000122000c1e1500 */
[----:B------:R-:W-:Y:S01]  /*228c0*/  SGXT.U32 R15, R15, 0x1 ;  /* 0x000000010f0f781a */ /* 0x000fe20000000000 */
[----:B0-----:R-:W0:Y:S03]  /*228d0*/  S2R R91, SR_TID.X ;  /* 0x00000000005b7919 */ /* 0x001e260000002100 */
[----:B------:R-:W-:-:S04]  /*228e0*/  LOP3.LUT R15, R15, 0x6a, RZ, 0xfc, !PT ;  /* 0x0000006a0f0f7812 */ /* 0x000fc800078efcff */
[----:B------:R-:W-:Y:S02]  /*228f0*/  ISETP.GE.AND P4, PT, R15, UR5, PT ;  /* 0x000000050f007c0c */ /* 0x000fe4000bf86270 */
[----:B------:R-:W-:Y:S02]  /*22900*/  PRMT R44, RZ, 0x7610, R44 ;  /* 0x00007610ff2c7816 */ /* 0x000fe4000000002c */
[----:B0-----:R-:W-:Y:S01]  /*22910*/  SHF.R.U32.HI R81, RZ, 0x6, R91 ;  /* 0x00000006ff517819 */ /* 0x001fe2000001165b */
[----:B--2---:R0:W-:Y:S04]  /*22920*/  STL [R1+0x7b4], R39 ;  /* 0x0007b42701007387 */ /* 0x0041e80000100800 */
[----:B------:R-:W2:Y:S04]  /*22930*/  LDL R15, [R1+0xb48] ;  /* 0x000b4800010f7983 */ /* 0x000ea80000100800 */
[----:B------:R-:W2:Y:S04]  /*22940*/  LDL R17, [R1+0xb4c] ;  /* 0x000b4c0001117983 */ /* 0x000ea80000100800 */
[----:B0-----:R-:W2:Y:S01]  /*22950*/  LDL R39, [R1+0xb44] ;  /* 0x000b440001277983 */ /* 0x001ea20000100800 */
[----:B------:R-:W-:-:S03]  /*22960*/  @!P5 IMAD.MOV.U32 R90, RZ, RZ, R50 ;  /* 0x000000ffff5ad224 */ /* 0x000fc600078e0032 */
[----:B----4-:R0:W-:Y:S04]  /*22970*/  STL [R1+0x7a8], R16 ;  /* 0x0007a81001007387 */ /* 0x0101e80000100800 */
[----:B0-----:R-:W4:Y:S04]  /*22980*/  LDL R16, [R1+0xb50] ;  /* 0x000b500001107983 */ /* 0x001f280000100800 */
[----:B------:R-:W4:Y:S04]  /*22990*/  LDL.LU.64 R8, [R1+0x1f50] ;  /* 0x001f500001087983 */ /* 0x000f280000300a00 */
[----:B---3--:R0:W-:Y:S02]  /*229a0*/  STL [R1+0x85c], R74 ;  /* 0x00085c4a01007387 */ /* 0x0081e40000100800 */
[----:B0-----:R-:W-:Y:S01]  /*229b0*/  SHF.R.U32.HI R74, RZ, 0x6, R91 ;  /* 0x00000006ff4a7819 */ /* 0x001fe2000001165b */
[----:B------:R-:W-:-:S05]  /*229c0*/  @!P5 IMAD.MOV.U32 R91, RZ, RZ, R57 ;  /* 0x000000ffff5bd224 */ /* 0x000fca00078e0039 */
[----:B------:R2:W3:Y:S01]  /*229d0*/  @!P5 LDG.E.U16 R44, desc[UR10][R90.64] ;  /* 0x0000000a5a2cd981 */ /* 0x0004e2000c1e1500 */
[----:B------:R-:W-:-:S04]  /*229e0*/  SGXT.U32 R82, R82, 0x1 ;  /* 0x000000015252781a */ /* 0x000fc80000000000 */
[----:B------:R-:W-:-:S04]  /*229f0*/  LOP3.LUT R82, R82, 0x6c, RZ, 0xfc, !PT ;  /* 0x0000006c52527812 */ /* 0x000fc800078efcff */
[----:B------:R-:W-:Y:S02]  /*22a00*/  ISETP.GE.AND P3, PT, R82, UR5, PT ;  /* 0x0000000552007c0c */ /* 0x000fe4000bf66270 */
[----:B------:R-:W-:Y:S02]  /*22a10*/  PRMT R0, RZ, 0x7610, R0 ;  /* 0x00007610ff007816 */ /* 0x000fe40000000000 */
[----:B------:R-:W-:-:S04]  /*22a20*/  SGXT.U32 R81, R81, 0x1 ;  /* 0x000000015151781a */ /* 0x000fc80000000000 */
[----:B------:R-:W-:-:S04]  /*22a30*/  LOP3.LUT R81, R81, 0x6e, RZ, 0xfc, !PT ;  /* 0x0000006e51517812 */ /* 0x000fc800078efcff */
[----:B------:R-:W-:Y:S02]  /*22a40*/  ISETP.GE.AND P0, PT, R81, UR5, PT ;  /* 0x0000000551007c0c */ /* 0x000fe4000bf06270 */
[----:B------:R-:W3:Y:S01]  /*22a50*/  LDL R81, [R1+0xb54] ;  /* 0x000b540001517983 */ /* 0x000ee20000100800 */
[----:B------:R-:W-:-:S04]  /*22a60*/  SGXT.U32 R74, R74, 0x1 ;  /* 0x000000014a4a781a */ /* 0x000fc80000000000 */
[----:B------:R-:W-:-:S04]  /*22a70*/  LOP3.LUT R74, R74, 0x70, RZ, 0xfc, !PT ;  /* 0x000000704a4a7812 */ /* 0x000fc800078efcff */
[----:B------:R-:W-:Y:S01]  /*22a80*/  ISETP.GE.AND P1, PT, R74, UR5, PT ;  /* 0x000000054a007c0c */ /* 0x000fe2000bf26270 */
[----:B--2---:R-:W-:Y:S02]  /*22a90*/  @!P4 IMAD.MOV.U32 R90, RZ, RZ, R15 ;  /* 0x000000ffff5ac224 */ /* 0x004fe400078e000f */
[----:B------:R-:W-:-:S05]  /*22aa0*/  @!P4 IMAD.MOV.U32 R91, RZ, RZ, R39 ;  /* 0x000000ffff5bc224 */ /* 0x000fca00078e0027 */
[----:B------:R0:W2:Y:S01]  /*22ab0*/  @!P4 LDG.E.U16 R0, desc[UR10][R90.64] ;  /* 0x0000000a5a00c981 */ /* 0x0000a2000c1e1500 */
[----:B----4-:R-:W-:-:S06]  /*22ac0*/  PRMT R9, RZ, 0x7610, R9 ;  /* 0x00007610ff097816 */ /* 0x010fcc0000000009 */
[----:B------:R-:W4:Y:S04]  /*22ad0*/  @!P3 LDG.E.U16 R9, desc[UR10][R16.64] ;  /* 0x0000000a1009b981 */ /* 0x000f28000c1e1500 */
[----:B---3--:R1:W-:Y:S04]  /*22ae0*/  STL [R1+0x7a0], R44 ;  /* 0x0007a02c01007387 */ /* 0x0083e80000100800 */
[----:B------:R-:W3:Y:S04]  /*22af0*/  LDL R74, [R1+0xd84] ;  /* 0x000d8400014a7983 */ /* 0x000ee80000100800 */
[----:B------:R-:W3:Y:S04]  /*22b00*/  LDL R15, [R1+0xd88] ;  /* 0x000d8800010f7983 */ /* 0x000ee80000100800 */
[----:B-1----:R-:W3:Y:S01]  /*22b10*/  LDL R44, [R1+0xb58] ;  /* 0x000b5800012c7983 */ /* 0x002ee20000100800 */
[----:B0-----:R-:W0:Y:S01]  /*22b20*/  S2R R91, SR_TID.X ;  /* 0x00000000005b7919 */ /* 0x001e220000002100 */
[----:B------:R-:W-:-:S02]  /*22b30*/  PRMT R29, RZ, 0x7610, R29 ;  /* 0x00007610ff1d7816 */ /* 0x000fc4000000001d */
[----:B0-----:R-:W-:-:S04]  /*22b40*/  SHF.R.U32.HI R39, RZ, 0x6, R91 ;  /* 0x00000006ff277819 */ /* 0x001fc8000001165b */
[----:B------:R-:W-:-:S04]  /*22b50*/  SGXT.U32 R39, R39, 0x1 ;  /* 0x000000012727781a */ /* 0x000fc80000000000 */
[----:B------:R-:W-:-:S04]  /*22b60*/  LOP3.LUT R39, R39, 0x72, RZ, 0xfc, !PT ;  /* 0x0000007227277812 */ /* 0x000fc800078efcff */
[----:B------:R-:W-:Y:S02]  /*22b70*/  ISETP.GE.AND P5, PT, R39, UR5, PT ;  /* 0x0000000527007c0c */ /* 0x000fe4000bfa6270 */
[--C-:B------:R-:W-:Y:S02]  /*22b80*/  SHF.R.U32.HI R82, RZ, 0x6, R91.reuse ;  /* 0x00000006ff527819 */ /* 0x100fe4000001165b */
[----:B------:R-:W-:Y:S01]  /*22b90*/  PRMT R14, RZ, 0x7610, R14 ;  /* 0x00007610ff0e7816 */ /* 0x000fe2000000000e */
[----:B--2---:R-:W-:Y:S04]  /*22ba0*/  STL [R1+0x1db0], R0 ;  /* 0x001db00001007387 */ /* 0x004fe80000100800 */
[----:B------:R-:W2:Y:S04]  /*22bb0*/  LDL.LU.64 R16, [R1+0x1f48] ;  /* 0x001f480001107983 */ /* 0x000ea80000300a00 */
[----:B----4-:R0:W-:Y:S04]  /*22bc0*/  STL [R1+0x858], R9 ;  /* 0x0008580901007387 */ /* 0x0101e80000100800 */
[----:B------:R-:W4:Y:S04]  /*22bd0*/  LDL R57, [R1+0xd64] ;  /* 0x000d640001397983 */ /* 0x000f280000100800 */
[----:B------:R-:W2:Y:S01]  /*22be0*/  LDL R50, [R1+0xd68] ;  /* 0x000d680001327983 */ /* 0x000ea20000100800 */
[----:B0-----:R-:W-:-:S03]  /*22bf0*/  SHF.R.U32.HI R9, RZ, 0x6, R91 ;  /* 0x00000006ff097819 */ /* 0x001fc6000001165b */
[----:B------:R-:W2:Y:S01]  /*22c00*/  LDL R39, [R1+0xb5c] ;  /* 0x000b5c0001277983 */ /* 0x000ea20000100800 */
[----:B------:R-:W-:-:S04]  /*22c10*/  SGXT.U32 R9, R9, 0x1 ;  /* 0x000000010909781a */ /* 0x000fc80000000000 */
[----:B------:R-:W-:-:S04]  /*22c20*/  LOP3.LUT R9, R9, 0x74, RZ, 0xfc, !PT ;  /* 0x0000007409097812 */ /* 0x000fc800078efcff */
[----:B------:R-:W-:Y:S02]  /*22c30*/  ISETP.GE.AND P4, PT, R9, UR5, PT ;  /* 0x0000000509007c0c */ /* 0x000fe4000bf86270 */
[----:B------:R-:W2:Y:S01]  /*22c40*/  LDL R9, [R1+0xd60] ;  /* 0x000d600001097983 */ /* 0x000ea20000100800 */
[----:B------:R-:W-:Y:S02]  /*22c50*/  @!P0 IMAD.MOV.U32 R91, RZ, RZ, R81 ;  /* 0x000000ffff5b8224 */ /* 0x000fe400078e0051 */
[----:B---3--:R-:W-:Y:S01]  /*22c60*/  @!P0 IMAD.MOV.U32 R90, RZ, RZ, R44 ;  /* 0x000000ffff5a8224 */ /* 0x008fe200078e002c */
[----:B------:R-:W-:Y:S01]  /*22c70*/  PRMT R45, RZ, 0x7610, R45 ;  /* 0x00007610ff2d7816 */ /* 0x000fe2000000002d */
[----:B------:R-:W3:Y:S04]  /*22c80*/  LDL R44, [R1+0xb60] ;  /* 0x000b6000012c7983 */ /* 0x000ee80000100800 */
[----:B------:R0:W3:Y:S02]  /*22c90*/  @!P0 LDG.E.U16 R29, desc[UR10][R90.64] ;  /* 0x0000000a5a1d8981 */ /* 0x0000e4000c1e1500 */
[----:B0-----:R-:W-:-:S02]  /*22ca0*/  @!P1 IMAD.MOV.U32 R90, RZ, RZ, R15 ;  /* 0x000000ffff5a9224 */ /* 0x001fc400078e000f */
[----:B------:R-:W-:-:S05]  /*22cb0*/  @!P1 IMAD.MOV.U32 R91, RZ, RZ, R74 ;  /* 0x000000ffff5b9224 */ /* 0x000fca00078e004a */
[----:B------:R0:W3:Y:S02]  /*22cc0*/  @!P1 LDG.E.U16 R14, desc[UR10][R90.64] ;  /* 0x0000000a5a0e9981 */ /* 0x0000e4000c1e1500 */
[----:B0-----:R-:W0:Y:S01]  /*22cd0*/  S2R R91, SR_TID.X ;  /* 0x00000000005b7919 */ /* 0x001e220000002100 */
[----:B------:R-:W-:Y:S02]  /*22ce0*/  PRMT R8, RZ, 0x7610, R8 ;  /* 0x00007610ff087816 */ /* 0x000fe40000000008 */
[--C-:B0-----:R-:W-:Y:S02]  /*22cf0*/  SHF.R.U32.HI R74, RZ, 0x6, R91.reuse ;  /* 0x00000006ff4a7819 */ /* 0x101fe4000001165b */
[----:B------:R-:W-:Y:S01]  /*22d00*/  SHF.R.U32.HI R81, RZ, 0x6, R91 ;  /* 0x00000006ff517819 */ /* 0x000fe2000001165b */
[----:B----4-:R-:W-:Y:S02]  /*22d10*/  @!P5 IMAD.MOV.U32 R91, RZ, RZ, R57 ;  /* 0x000000ffff5bd224 */ /* 0x010fe400078e0039 */
[----:B--2---:R-:W-:-:S05]  /*22d20*/  @!P5 IMAD.MOV.U32 R90, RZ, RZ, R50 ;  /* 0x000000ffff5ad224 */ /* 0x004fca00078e0032 */
[----:B------:R0:W2:Y:S02]  /*22d30*/  @!P5 LDG.E.U16 R45, desc[UR10][R90.64] ;  /* 0x0000000a5a2dd981 */ /* 0x0000a4000c1e1500 */
[----:B0-----:R-:W-:Y:S02]  /*22d40*/  @!P4 IMAD.MOV.U32 R91, RZ, RZ, R39 ;  /* 0x000000ffff5bc224 */ /* 0x001fe400078e0027 */
[----:B------:R-:W-:-:S05]  /*22d50*/  @!P4 IMAD.MOV.U32 R90, RZ, RZ, R9 ;  /* 0x000000ffff5ac224 */ /* 0x000fca00078e0009 */
[----:B------:R-:W4:Y:S04]  /*22d60*/  @!P4 LDG.E.U16 R8, desc[UR10][R90.64] ;  /* 0x0000000a5a08c981 */ /* 0x000f28000c1e1500 */
[----:B---3--:R0:W-:Y:S04]  /*22d70*/  STL [R1+0x84c], R29 ;  /* 0x00084c1d01007387 */ /* 0x0081e80000100800 */
[----:B------:R-:W3:Y:S04]  /*22d80*/  LDL R15, [R1+0xd7c] ;  /* 0x000d7c00010f7983 */ /* 0x000ee80000100800 */
[----:B0-----:R-:W2:Y:S04]  /*22d90*/  LDL R29, [R1+0xb64] ;  /* 0x000b6400011d7983 */ /* 0x001ea80000100800 */
[----:B------:R0:W-:Y:S04]  /*22da0*/  STL [R1+0x78c], R14 ;  /* 0x00078c0e01007387 */ /* 0x0001e80000100800 */
[----:B0-----:R-:W3:Y:S01]  /*22db0*/  LDL R14, [R1+0xd80] ;  /* 0x000d8000010e7983 */ /* 0x001ee20000100800 */
[----:B------:R-:W-:-:S02]  /*22dc0*/  SGXT.U32 R82, R82, 0x1 ;  /* 0x000000015252781a */ /* 0x000fc40000000000 */
[----:B------:R-:W-:Y:S01]  /*22dd0*/  SGXT.U32 R81, R81, 0x1 ;  /* 0x000000015151781a */ /* 0x000fe20000000000 */
[----:B------:R-:W3:Y:S01]  /*22de0*/  LDL.LU.64 R90, [R1+0x1f40] ;  /* 0x001f4000015a7983 */ /* 0x000ee20000300a00 */
[----:B------:R-:W-:-:S03]  /*22df0*/  LOP3.LUT R82, R82, 0x76, RZ, 0xfc, !PT ;  /* 0x0000007652527812 */ /* 0x000fc600078efcff */
[----:B------:R-:W3:Y:S01]  /*22e00*/  LDL R9, [R1+0xd6c] ;  /* 0x000d6c0001097983 */ /* 0x000ee20000100800 */
[----:B------:R-:W-:Y:S02]  /*22e10*/  ISETP.GE.AND P3, PT, R82, UR5, PT ;  /* 0x0000000552007c0c */ /* 0x000fe4000bf66270 */
[----:B------:R-:W-:Y:S02]  /*22e20*/  LOP3.LUT R81, R81, 0x78, RZ, 0xfc, !PT ;  /* 0x0000007851517812 */ /* 0x000fe400078efcff */
[----:B------:R-:W-:Y:S02]  /*22e30*/  PRMT R17, RZ, 0x7610, R17 ;  /* 0x00007610ff117816 */ /* 0x000fe40000000011 */
[----:B------:R-:W-:Y:S02]  /*22e40*/  ISETP.GE.AND P0, PT, R81, UR5, PT ;  /* 0x0000000551007c0c */ /* 0x000fe4000bf06270 */
[----:B------:R-:W-:Y:S01]  /*22e50*/  PRMT R16, RZ, 0x7610, R16 ;  /* 0x00007610ff107816 */ /* 0x000fe20000000010 */
[----:B----4-:R0:W-:Y:S04]  /*22e60*/  STL [R1+0x844], R8 ;  /* 0x0008440801007387 */ /* 0x0101e80000100800 */
[----:B0-----:R-:W4:Y:S04]  /*22e70*/  LDL R8, [R1+0xd70] ;  /* 0x000d700001087983 */ /* 0x001f280000100800 */
[----:B--2---:R0:W-:Y:S02]  /*22e80*/  STL [R1+0x780], R45 ;  /* 0x0007802d01007387 */ /* 0x0041e40000100800 */
[----:B0-----:R-:W-:-:S02]  /*22e90*/  @!P3 IMAD.MOV.U32 R45, RZ, RZ, R44 ;  /* 0x000000ffff2db224 */ /* 0x001fc400078e002c */
[----:B------:R-:W-:-:S05]  /*22ea0*/  @!P3 IMAD.MOV.U32 R44, RZ, RZ, R29 ;  /* 0x000000ffff2cb224 */ /* 0x000fca00078e001d */
[----:B------:R3:W2:Y:S02]  /*22eb0*/  @!P3 LDG.E.U16 R17, desc[UR10][R44.64] ;  /* 0x0000000a2c11b981 */ /* 0x0006a4000c1e1500 */
[----:B---3--:R-:W-:Y:S02]  /*22ec0*/  @!P0 IMAD.MOV.U32 R44, RZ, RZ, R14 ;  /* 0x000000ffff2c8224 */ /* 0x008fe400078e000e */
[----:B------:R-:W-:-:S05]  /*22ed0*/  @!P0 IMAD.MOV.U32 R45, RZ, RZ, R15 ;  /* 0x000000ffff2d8224 */ /* 0x000fca00078e000f */
[----:B------:R-:W3:Y:S01]  /*22ee0*/  @!P0 LDG.E.U16 R16, desc[UR10][R44.64] ;  /* 0x0000000a2c108981 */ /* 0x000ee2000c1e1500 */
[----:B------:R-:W0:Y:S01]  /*22ef0*/  S2R R39, SR_TID.X ;  /* 0x0000000000277919 */ /* 0x000e220000002100 */
[----:B------:R-:W-:Y:S02]  /*22f00*/  SGXT.U32 R74, R74, 0x1 ;  /* 0x000000014a4a781a */ /* 0x000fe40000000000 */
[----:B--2---:R0:W-:Y:S04]  /*22f10*/  STL [R1+0x840], R17 ;  /* 0x0008401101007387 */ /* 0x0041e80000100800 */
[----:B------:R-:W2:Y:S04]  /*22f20*/  LDL R15, [R1+0xb68] ;  /* 0x000b6800010f7983 */ /* 0x000ea80000100800 */
[----:B------:R-:W2:Y:S01]  /*22f30*/  LDL R14, [R1+0xb6c] ;  /* 0x000b6c00010e7983 */ /* 0x000ea20000100800 */
[----:B0-----:R-:W-:-:S04]  /*22f40*/  SHF.R.U32.HI R17, RZ, 0x6, R39 ;  /* 0x00000006ff117819 */ /* 0x001fc80000011627 */
[----:B------:R-:W-:-:S04]  /*22f50*/  SGXT.U32 R17, R17, 0x1 ;  /* 0x000000011111781a */ /* 0x000fc80000000000 */
[----:B------:R-:W-:-:S04]  /*22f60*/  LOP3.LUT R17, R17, 0x80, RZ, 0xfc, !PT ;  /* 0x0000008011117812 */ /* 0x000fc800078efcff */
[----:B------:R-:W-:Y:S02]  /*22f70*/  ISETP.GE.AND P3, PT, R17, UR5, PT ;  /* 0x0000000511007c0c */ /* 0x000fe4000bf66270 */
[----:B------:R-:W2:Y:S04]  /*22f80*/  LDL R17, [R1+0xb70] ;  /* 0x000b700001117983 */ /* 0x000ea80000100800 */
[----:B---3--:R0:W-:Y:S01]  /*22f90*/  STL [R1+0x774], R16 ;  /* 0x0007741001007387 */ /* 0x0081e20000100800 */
[----:B------:R-:W-:Y:S02]  /*22fa0*/  LOP3.LUT R74, R74, 0x7a, RZ, 0xfc, !PT ;  /* 0x0000007a4a4a7812 */ /* 0x000fe400078efcff */
[----:B------:R-:W-:Y:S01]  /*22fb0*/  SHF.R.U32.HI R29, RZ, 0x6, R39 ;  /* 0x00000006ff1d7819 */ /* 0x000fe20000011627 */
[----:B------:R-:W3:Y:S01]  /*22fc0*/  LDL R50, [R1+0xb78] ;  /* 0x000b780001327983 */ /* 0x000ee20000100800 */
[----:B------:R-:W-:-:S02]  /*22fd0*/  PRMT R28, RZ, 0x7610, R28 ;  /* 0x00007610ff1c7816 */ /* 0x000fc4000000001c */
[----:B------:R-:W-:Y:S01]  /*22fe0*/  PRMT R27, RZ, 0x7610, R27 ;  /* 0x00007610ff1b7816 */ /* 0x000fe2000000001b */
[----:B------:R-:W3:Y:S04]  /*22ff0*/  LDL R45, [R1+0xb7c] ;  /* 0x000b7c00012d7983 */ /* 0x000ee80000100800 */
[----:B0-----:R-:W3:Y:S01]  /*23000*/  LDL R16, [R1+0xb74] ;  /* 0x000b740001107983 */ /* 0x001ee20000100800 */
[----:B------:R-:W-:Y:S02]  /*23010*/  ISETP.GE.AND P1, PT, R74, UR5, PT ;  /* 0x000000054a007c0c */ /* 0x000fe4000bf26270 */
[----:B------:R-:W-:Y:S02]  /*23020*/  SHF.R.U32.HI R39, RZ, 0x6, R39 ;  /* 0x00000006ff277819 */ /* 0x000fe40000011627 */
[----:B------:R-:W-:-:S02]  /*23030*/  SGXT.U32 R29, R29, 0x1 ;  /* 0x000000011d1d781a */ /* 0x000fc40000000000 */
[----:B------:R-:W-:Y:S02]  /*23040*/  SGXT.U32 R39, R39, 0x1 ;  /* 0x000000012727781a */ /* 0x000fe40000000000 */
[----:B------:R-:W-:Y:S02]  /*23050*/  LOP3.LUT R29, R29, 0x7e, RZ, 0xfc, !PT ;  /* 0x0000007e1d1d7812 */ /* 0x000fe400078efcff */
[----:B------:R-:W-:-:S03]  /*23060*/  LOP3.LUT R39, R39, 0x7c, RZ, 0xfc, !PT ;  /* 0x0000007c27277812 */ /* 0x000fc600078efcff */
[----:B----4-:R-:W4:Y:S01]  /*23070*/  @!P1 LDG.E.U16 R28, desc[UR10][R8.64] ;  /* 0x0000000a081c9981 */ /* 0x010f22000c1e1500 */
[----:B------:R-:W-:Y:S02]  /*23080*/  ISETP.GE.AND P5, PT, R39, UR5, PT ;  /* 0x0000000527007c0c */ /* 0x000fe4000bfa6270 */
[----:B------:R-:W-:Y:S02]  /*23090*/  ISETP.GE.AND P4, PT, R29, UR5, PT ;  /* 0x000000051d007c0c */ /* 0x000fe4000bf86270 */
[----:B------:R-:W-:Y:S01]  /*230a0*/  PRMT R56, RZ, 0x7610, R56 ;  /* 0x00007610ff387816 */ /* 0x000fe20000000038 */
[----:B------:R-:W4:Y:S08]  /*230b0*/  LDL.LU.64 R8, [R1+0x1f38] ;  /* 0x001f380001087983 */ /* 0x000f300000300a00 */
[----:B--2---:R-:W2:Y:S04]  /*230c0*/  @!P5 LDG.E.U16 R27, desc[UR10][R14.64] ;  /* 0x0000000a0e1bd981 */ /* 0x004ea8000c1e1500 */
[----:B---3--:R-:W3:Y:S01]  /*230d0*/  @!P4 LDG.E.U16 R56, desc[UR10][R16.64] ;  /* 0x0000000a1038c981 */ /* 0x008ee2000c1e1500 */
[----:B------:R-:W0:Y:S03]  /*230e0*/  S2R R29, SR_TID.X ;  /* 0x00000000001d7919 */ /* 0x000e260000002100 */
[----:B----4-:R0:W-:Y:S04]  /*230f0*/  STL [R1+0x770], R28 ;  /* 0x0007701c01007387 */ /* 0x0101e80000100800 */
[----:B------:R-:W4:Y:S04]  /*23100*/  LDL R44, [R1+0xb80] ;  /* 0x000b8000012c7983 */ /* 0x000f280000100800 */
[----:B------:R-:W4:Y:S01]  /*23110*/  LDL R39, [R1+0xb84] ;  /* 0x000b840001277983 */ /* 0x000f220000100800 */
[----:B0-----:R-:W-:-:S02]  /*23120*/  SHF.R.U32.HI R28, RZ, 0x6, R29 ;  /* 0x00000006ff1c7819 */ /* 0x001fc4000001161d */
[----:B------:R-:W-:Y:S02]  /*23130*/  SHF.R.U32.HI R57, RZ, 0x6, R29 ;  /* 0x00000006ff397819 */ /* 0x000fe4000001161d */
[----:B------:R-:W-:Y:S01]  /*23140*/  SGXT.U32 R28, R28, 0x1 ;  /* 0x000000011c1c781a */ /* 0x000fe20000000000 */
[----:B------:R-:W4:Y:S01]  /*23150*/  LDL R29, [R1+0xb88] ;  /* 0x000b8800011d7983 */ /* 0x000f220000100800 */
[----:B------:R-:W-:Y:S02]  /*23160*/  SGXT.U32 R57, R57, 0x1 ;  /* 0x000000013939781a */ /* 0x000fe40000000000 */
[----:B------:R-:W-:Y:S02]  /*23170*/  LOP3.LUT R28, R28, 0x82, RZ, 0xfc, !PT ;  /* 0x000000821c1c7812 */ /* 0x000fe400078efcff */
[----:B------:R-:W-:Y:S02]  /*23180*/  LOP3.LUT R57, R57, 0x84, RZ, 0xfc, !PT ;  /* 0x0000008439397812 */ /* 0x000fe400078efcff */
[----:B------:R-:W-:-:S02]  /*23190*/  ISETP.GE.AND P0, PT, R28, UR5, PT ;  /* 0x000000051c007c0c */ /* 0x000fc4000bf06270 */
[----:B------:R-:W4:Y:S01]  /*231a0*/  LDL R28, [R1+0xb8c] ;  /* 0x000b8c00011c7983 */ /* 0x000f220000100800 */
[----:B------:R-:W-:-:S03]  /*231b0*/  PRMT R26, RZ, 0x7610, R26 ;  /* 0x00007610ff1a7816 */ /* 0x000fc6000000001a */
[----:B------:R-:W4:Y:S01]  /*231c0*/  LDL.LU.64 R14, [R1+0x1f30] ;  /* 0x001f3000010e7983 */ /* 0x000f220000300a00 */
[----:B------:R-:W-:Y:S01]  /*231d0*/  ISETP.GE.AND P1, PT, R57, UR5, PT ;  /* 0x0000000539007c0c */ /* 0x000fe2000bf26270 */
[----:B------:R-:W-:Y:S02]  /*231e0*/  @!P3 IMAD.MOV.U32 R57, RZ, RZ, R50 ;  /* 0x000000ffff39b224 */ /* 0x000fe400078e0032 */
[----:B--2---:R-:W-:Y:S04]  /*231f0*/  STL [R1+0x82c], R27 ;  /* 0x00082c1b01007387 */ /* 0x004fe80000100800 */
[----:B------:R-:W2:Y:S04]  /*23200*/  LDL.LU.64 R16, [R1+0x1f28] ;  /* 0x001f280001107983 */ /* 0x000ea80000300a00 */
[----:B---3--:R0:W-:Y:S02]  /*23210*/  STL [R1+0x828], R56 ;  /* 0x0008283801007387 */ /* 0x0081e40000100800 */
[----:B0-----:R-:W-:-:S05]  /*23220*/  @!P3 IMAD.MOV.U32 R56, RZ, RZ, R45 ;  /* 0x000000ffff38b224 */ /* 0x001fca00078e002d */
[----:B------:R-:W3:Y:S01]  /*23230*/  @!P3 LDG.E.U16 R26, desc[UR10][R56.64] ;  /* 0x0000000a381ab981 */ /* 0x000ee2000c1e1500 */
[----:B------:R-:W-:-:S03]  /*23240*/  PRMT R38, RZ, 0x7610, R38 ;  /* 0x00007610ff267816 */ /* 0x000fc60000000026 */
[----:B---3--:R0:W-:Y:S02]  /*23250*/  STL [R1+0x764], R26 ;  /* 0x0007641a01007387 */ /* 0x0081e40000100800 */
[----:B0-----:R-:W0:Y:S02]  /*23260*/  S2R R26, SR_TID.X ;  /* 0x00000000001a7919 */ /* 0x001e240000002100 */
[----:B0-----:R-:W-:-:S04]  /*23270*/  SHF.R.U32.HI R45, RZ, 0x6, R26 ;  /* 0x00000006ff2d7819 */ /* 0x001fc8000001161a */
[----:B------:R-:W-:-:S04]  /*23280*/  SGXT.U32 R45, R45, 0x1 ;  /* 0x000000012d2d781a */ /* 0x000fc80000000000 */
[----:B------:R-:W-:-:S04]  /*23290*/  LOP3.LUT R45, R45, 0x8a, RZ, 0xfc, !PT ;  /* 0x0000008a2d2d7812 */ /* 0x000fc800078efcff */
[----:B------:R-:W-:Y:S01]  /*232a0*/  ISETP.GE.AND P3, PT, R45, UR5, PT ;  /* 0x000000052d007c0c */ /* 0x000fe2000bf66270 */
[----:B----4-:R-:W-:Y:S02]  /*232b0*/  @!P0 IMAD.MOV.U32 R45, RZ, RZ, R44 ;  /* 0x000000ffff2d8224 */ /* 0x010fe400078e002c */
[----:B------:R-:W-:-:S05]  /*232c0*/  @!P0 IMAD.MOV.U32 R44, RZ, RZ, R39 ;  /* 0x000000ffff2c8224 */ /* 0x000fca00078e0027 */
[----:B------:R-:W3:Y:S01]  /*232d0*/  @!P0 LDG.E.U16 R38, desc[UR10][R44.64] ;  /* 0x0000000a2c268981 */ /* 0x000ee2000c1e1500 */
[----:B------:R-:W0:Y:S01]  /*232e0*/  S2R R27, SR_TID.X ;  /* 0x00000000001b7919 */ /* 0x000e220000002100 */
[----:B------:R-:W-:Y:S01]  /*232f0*/  SHF.R.U32.HI R50, RZ, 0x6, R26 ;  /* 0x00000006ff327819 */ /* 0x000fe2000001161a */
[----:B------:R-:W-:Y:S01]  /*23300*/  @!P1 IMAD.MOV.U32 R39, RZ, RZ, R29 ;  /* 0x000000ffff279224 */ /* 0x000fe200078e001d */
[----:B------:R-:W-:Y:S01]  /*23310*/  PRMT R2, RZ, 0x7610, R2 ;  /* 0x00007610ff027816 */ /* 0x000fe20000000002 */
[----:B------:R-:W4:Y:S01]  /*23320*/  LDL R26, [R1+0xb94] ;  /* 0x000b9400011a7983 */ /* 0x000f220000100800 */
[----:B0-----:R-:W-:-:S04]  /*23330*/  SHF.R.U32.HI R27, RZ, 0x6, R27 ;  /* 0x00000006ff1b7819 */ /* 0x001fc8000001161b */
[----:B------:R-:W-:-:S04]  /*23340*/  SGXT.U32 R27, R27, 0x1 ;  /* 0x000000011b1b781a */ /* 0x000fc80000000000 */
[----:B------:R-:W-:-:S04]  /*23350*/  LOP3.LUT R27, R27, 0x86, RZ, 0xfc, !PT ;  /* 0x000000861b1b7812 */ /* 0x000fc800078efcff */
[----:B------:R-:W-:Y:S02]  /*23360*/  ISETP.GE.AND P5, PT, R27, UR5, PT ;  /* 0x000000051b007c0c */ /* 0x000fe4000bfa6270 */
[----:B------:R-:W4:Y:S04]  /*23370*/  LDL R27, [R1+0xb90] ;  /* 0x000b9000011b7983 */ /* 0x000f280000100800 */
[----:B---3--:R0:W-:Y:S04]  /*23380*/  STL [R1+0x760], R38 ;  /* 0x0007602601007387 */ /* 0x0081e80000100800 */
[----:B------:R-:W3:Y:S04]  /*23390*/  LDL R57, [R1+0xba0] ;  /* 0x000ba00001397983 */ /* 0x000ee80000100800 */
[----:B------:R-:W3:Y:S01]  /*233a0*/  LDL R56, [R1+0xba4] ;  /* 0x000ba40001387983 */ /* 0x000ee20000100800 */
[----:B0-----:R-:W-:Y:S01]  /*233b0*/  @!P1 IMAD.MOV.U32 R38, RZ, RZ, R28 ;  /* 0x000000ffff269224 */ /* 0x001fe200078e001c */
[----:B------:R-:W-:-:S02]  /*233c0*/  PRMT R51, RZ, 0x7610, R51 ;  /* 0x00007610ff337816 */ /* 0x000fc40000000033 */
[----:B------:R-:W2:Y:S04]  /*233d0*/  LDL R29, [R1+0xb98] ;  /* 0x000b9800011d7983 */ /* 0x000ea80000100800 */
[----:B------:R0:W2:Y:S01]  /*233e0*/  @!P1 LDG.E.U16 R2, desc[UR10][R38.64] ;  /* 0x0000000a26029981 */ /* 0x0000a2000c1e1500 */
[----:B------:R-:W-:-:S03]  /*233f0*/  PRMT R73, RZ, 0x7610, R73 ;  /* 0x00007610ff497816 */ /* 0x000fc60000000049 */
[----:B------:R-:W2:Y:S01]  /*23400*/  LDL R28, [R1+0xb9c] ;  /* 0x000b9c00011c7983 */ /* 0x000ea20000100800 */
[----:B0-----:R-:W0:Y:S03]  /*23410*/  S2R R39, SR_TID.X ;  /* 0x0000000000277919 */ /* 0x001e260000002100 */
[----:B----4-:R-:W4:Y:S01]  /*23420*/  @!P5 LDG.E.U16 R73, desc[UR10][R26.64] ;  /* 0x0000000a1a49d981 */ /* 0x010f22000c1e1500 */
[--C-:B0-----:R-:W-:Y:S02]  /*23430*/  SHF.R.U32.HI R38, RZ, 0x6, R39.reuse ;  /* 0x00000006ff267819 */ /* 0x101fe40000011627 */
[----:B------:R-:W-:Y:S02]  /*23440*/  SHF.R.U32.HI R39, RZ, 0x6, R39 ;  /* 0x00000006ff277819 */ /* 0x000fe40000011627 */
[----:B------:R-:W-:Y:S02]  /*23450*/  SGXT.U32 R38, R38, 0x1 ;  /* 0x000000012626781a */ /* 0x000fe40000000000 */
[----:B------:R-:W-:-:S02]  /*23460*/  SGXT.U32 R39, R39, 0x1 ;  /* 0x000000012727781a */ /* 0x000fc40000000000 */
[----:B------:R-:W-:Y:S02]  /*23470*/  LOP3.LUT R38, R38, 0x8e, RZ, 0xfc, !PT ;  /* 0x0000008e26267812 */ /* 0x000fe400078efcff */
[----:B------:R-:W-:Y:S02]  /*23480*/  LOP3.LUT R39, R39, 0x8c, RZ, 0xfc, !PT ;  /* 0x0000008c27277812 */ /* 0x000fe400078efcff */
[----:B------:R-:W-:Y:S02]  /*23490*/  ISETP.GE.AND P1, PT, R38, UR5, PT ;  /* 0x0000000526007c0c */ /* 0x000fe4000bf26270 */
[----:B------:R-:W-:Y:S01]  /*234a0*/  ISETP.GE.AND P0, PT, R39, UR5, PT ;  /* 0x0000000527007c0c */ /* 0x000fe2000bf06270 */
[----:B---3--:R0:W3:Y:S04]  /*234b0*/  @!P3 LDG.E.U16 R51, desc[UR10][R56.64] ;  /* 0x0000000a3833b981 */ /* 0x0080e8000c1e1500 */
[----:B--2---:R1:W-:Y:S04]  /*234c0*/  STL [R1+0x1d68], R2 ;  /* 0x001d680201007387 */ /* 0x0043e80000100800 */
[----:B------:R-:W2:Y:S04]  /*234d0*/  LDL R39, [R1+0xba8] ;  /* 0x000ba80001277983 */ /* 0x000ea80000100800 */
[----:B------:R-:W2:Y:S04]  /*234e0*/  LDL R38, [R1+0xbac] ;  /* 0x000bac0001267983 */ /* 0x000ea80000100800 */
[----:B------:R-:W2:Y:S04]  /*234f0*/  LDL R45, [R1+0xbb0] ;  /* 0x000bb000012d7983 */ /* 0x000ea80000100800 */
[----:B------:R-:W2:Y:S01]  /*23500*/  LDL R44, [R1+0xbb4] ;  /* 0x000bb400012c7983 */ /* 0x000ea20000100800 */
[----:B------:R-:W-:Y:S01]  /*23510*/  SGXT.U32 R50, R50, 0x1 ;  /* 0x000000013232781a */ /* 0x000fe20000000000 */
[----:B0-----:R-:W0:Y:S03]  /*23520*/  S2R R57, SR_TID.X ;  /* 0x0000000000397919 */ /* 0x001e260000002100 */
[----:B------:R-:W-:-:S02]  /*23530*/  LOP3.LUT R50, R50, 0x88, RZ, 0xfc, !PT ;  /* 0x0000008832327812 */ /* 0x000fc400078efcff */
[----:B-1----:R-:W-:Y:S01]  /*23540*/  PRMT R2, RZ, 0x7610, R2 ;  /* 0x00007610ff027816 */ /* 0x002fe20000000002 */
[----:B------:R-:W2:Y:S01]  /*23550*/  LDL.LU.64 R26, [R1+0x1f20] ;  /* 0x001f2000011a7983 */ /* 0x000ea20000300a00 */
[----:B------:R-:W-:Y:S02]  /*23560*/  ISETP.GE.AND P4, PT, R50, UR5, PT ;  /* 0x0000000532007c0c */ /* 0x000fe4000bf86270 */
[----:B------:R-:W1:Y:S01]  /*23570*/  S2R R50, SR_TID.X ;  /* 0x0000000000327919 */ /* 0x000e620000002100 */
[----:B------:R-:W-:Y:S02]  /*23580*/  PRMT R68, RZ, 0x7610, R68 ;  /* 0x00007610ff447816 */ /* 0x000fe40000000044 */
[----:B------:R-:W-:-:S08]  /*23590*/  PRMT R63, RZ, 0x7610, R63 ;  /* 0x00007610ff3f7816 */ /* 0x000fd0000000003f */
[----:B------:R-:W2:Y:S04]  /*235a0*/  @!P4 LDG.E.U16 R2, desc[UR10][R28.64] ;  /* 0x0000000a1c02c981 */ /* 0x000ea8000c1e1500 */
[----:B------:R-:W2:Y:S01]  /*235b0*/  LDL.LU.64 R28, [R1+0x1f18] ;  /* 0x001f1800011c7983 */ /* 0x000ea20000300a00 */
[----:B0-----:R-:W-:Y:S02]  /*235c0*/  SHF.R.U32.HI R56, RZ, 0x6, R57 ;  /* 0x00000006ff387819 */ /* 0x001fe40000011639 */
[----:B-1----:R-:W-:-:S04]  /*235d0*/  SHF.R.U32.HI R50, RZ, 0x6, R50 ;  /* 0x00000006ff327819 */ /* 0x002fc80000011632 */
[----:B------:R-:W-:Y:S02]  /*235e0*/  SGXT.U32 R50, R50, 0x1 ;  /* 0x000000013232781a */ /* 0x000fe40000000000 */
[----:B------:R-:W-:Y:S02]  /*235f0*/  SGXT.U32 R56, R56, 0x1 ;  /* 0x000000013838781a */ /* 0x000fe40000000000 */
[----:B------:R-:W-:Y:S02]  /*23600*/  LOP3.LUT R50, R50, 0x90, RZ, 0xfc, !PT ;  /* 0x0000009032327812 */ /* 0x000fe400078efcff */
[----:B------:R-:W-:Y:S02]  /*23610*/  LOP3.LUT R56, R56, 0x92, RZ, 0xfc, !PT ;  /* 0x0000009238387812 */ /* 0x000fe400078efcff */
[----:B------:R-:W-:Y:S02]  /*23620*/  ISETP.GE.AND P5, PT, R50, UR5, PT ;  /* 0x0000000532007c0c */ /* 0x000fe4000bfa6270 */
[----:B------:R-:W-:Y:S01]  /*23630*/  ISETP.GE.AND P4, PT, R56, UR5, PT ;  /* 0x0000000538007c0c */ /* 0x000fe2000bf86270 */
[----:B---3--:R0:W-:Y:S04]  /*23640*/  STL [R1+0x750], R51 ;  /* 0x0007503301007387 */ /* 0x0081e80000100800 */
[----:B------:R-:W3:Y:S04]  /*23650*/  LDL R50, [R1+0xbbc] ;  /* 0x000bbc0001327983 */ /* 0x000ee80000100800 */
[----:B0-----:R-:W3:Y:S04]  /*23660*/  LDL R51, [R1+0xbb8] ;  /* 0x000bb80001337983 */ /* 0x001ee80000100800 */
[----:B----4-:R0:W-:Y:S04]  /*23670*/  STL [R1+0x814], R73 ;  /* 0x0008144901007387 */ /* 0x0101e80000100800 */
[----:B--2---:R-:W2:Y:S04]  /*23680*/  @!P0 LDG.E.U16 R68, desc[UR10][R38.64] ;  /* 0x0000000a26448981 */ /* 0x004ea8000c1e1500 */
[----:B------:R-:W4:Y:S01]  /*23690*/  LDL R56, [R1+0xbc4] ;  /* 0x000bc40001387983 */ /* 0x000f220000100800 */
[----:B0-----:R-:W-:-:S03]  /*236a0*/  SHF.R.U32.HI R73, RZ, 0x6, R57 ;  /* 0x00000006ff497819 */ /* 0x001fc60000011639 */
[----:B------:R-:W4:Y:S04]  /*236b0*/  LDL R57, [R1+0xbc0] ;  /* 0x000bc00001397983 */ /* 0x000f280000100800 */
[----:B------:R-:W4:Y:S01]  /*236c0*/  @!P1 LDG.E.U16 R63, desc[UR10][R44.64] ;  /* 0x0000000a2c3f9981 */ /* 0x000f22000c1e1500 */
[----:B------:R-:W-:Y:S02]  /*236d0*/  PRMT R41, RZ, 0x7610, R41 ;  /* 0x00007610ff297816 */ /* 0x000fe40000000029 */
[----:B------:R-:W-:Y:S01]  /*236e0*/  PRMT R80, RZ, 0x7610, R80 ;  /* 0x00007610ff507816 */ /* 0x000fe20000000050 */
[----:B------:R-:W4:Y:S04]  /*236f0*/  LDL.LU.64 R38, [R1+0x1f10] ;  /* 0x001f100001267983 */ /* 0x000f280000300a00 */
[----:B------:R-:W4:Y:S01]  /*23700*/  LDL.LU.64 R44, [R1+0x1f08] ;  /* 0x001f0800012c7983 */ /* 0x000f220000300a00 */
[----:B------:R-:W0:Y:S03]  /*23710*/  S2R R74, SR_TID.X ;  /* 0x00000000004a7919 */ /* 0x000e260000002100 */
[----:B---3--:R-:W3:Y:S04]  /*23720*/  @!P5 LDG.E.U16 R80, desc[UR10][R50.64] ;  /* 0x0000000a3250d981 */ /* 0x008ee8000c1e1500 */
[----:B--2---:R1:W-:Y:S04]  /*23730*/  STL [R1+0x804], R68 ;  /* 0x0008044401007387 */ /* 0x0043e80000100800 */
[----:B----4-:R-:W2:Y:S04]  /*23740*/  @!P4 LDG.E.U16 R41, desc[UR10][R56.64] ;  /* 0x0000000a3829c981 */ /* 0x010ea8000c1e1500 */
[----:B-1----:R-:W4:Y:S04]  /*23750*/  LDL R68, [R1+0xbc8] ;  /* 0x000bc80001447983 */ /* 0x002f280000100800 */
[----:B------:R1:W-:Y:S04]  /*23760*/  STL [R1+0x800], R63 ;  /* 0x0008003f01007387 */ /* 0x0003e80000100800 */
[----:B-1----:R-:W4:Y:S01]  /*23770*/  LDL R63, [R1+0xbcc] ;  /* 0x000bcc00013f7983 */ /* 0x002f220000100800 */
[----:B------:R-:W1:Y:S01]  /*23780*/  S2R R81, SR_TID.X ;  /* 0x0000000000517919 */ /* 0x000e620000002100 */
[----:B------:R-:W-:-:S04]  /*23790*/  SGXT.U32 R73, R73, 0x1 ;  /* 0x000000014949781a */ /* 0x000fc80000000000 */
[----:B------:R-:W-:-:S04]  /*237a0*/  LOP3.LUT R73, R73, 0x94, RZ, 0xfc, !PT ;  /* 0x0000009449497812 */ /* 0x000fc800078efcff */
[----:B------:R-:W-:Y:S02]  /*237b0*/  ISETP.GE.AND P3, PT, R73, UR5, PT ;  /* 0x0000000549007c0c */ /* 0x000fe4000bf66270 */
        /* <DEDUP_REMOVED lines=9> */
[----:B------:R-:W4:Y:S01]  /*23850*/  LDL R74, [R1+0xbd0] ;  /* 0x000bd000014a7983 */ /* 0x000f220000100800 */
[----:B------:R-:W-:-:S03]  /*23860*/  PRMT R62, RZ, 0x7610, R62 ;  /* 0x00007610ff3e7816 */ /* 0x000fc6000000003e */
[----:B------:R-:W4:Y:S04]  /*23870*/  LDL.LU.64 R50, [R1+0x1f00] ;  /* 0x001f000001327983 */ /* 0x000f280000300a00 */
[----:B------:R-:W4:Y:S04]  /*23880*/  LDL R57, [R1+0xbd8] ;  /* 0x000bd80001397983 */ /* 0x000f280000100800 */
[----:B------:R-:W4:Y:S04]  /*23890*/  LDL R56, [R1+0xbdc] ;  /* 0x000bdc0001387983 */ /* 0x000f280000100800 */
[----:B--2---:R1:W-:Y:S04]  /*238a0*/  STL [R1+0x740], R41 ;  /* 0x0007402901007387 */ /* 0x0043e80000100800 */
[----:B---3--:R0:W-:Y:S01]  /*238b0*/  STL [R1+0x744], R80 ;  /* 0x0007445001007387 */ /* 0x0081e20000100800 */
[----:B-1----:R-:W-:Y:S01]  /*238c0*/  SHF.R.U32.HI R41, RZ, 0x6, R81 ;  /* 0x00000006ff297819 */ /* 0x002fe20000011651 */
[----:B----4-:R-:W-:-:S02]  /*238d0*/  @!P3 IMAD.MOV.U32 R81, RZ, RZ, R68 ;  /* 0x000000ffff51b224 */ /* 0x010fc400078e0044 */
[----:B0-----:R-:W-:Y:S01]  /*238e0*/  @!P3 IMAD.MOV.U32 R80, RZ, RZ, R63 ;  /* 0x000000ffff50b224 */ /* 0x001fe200078e003f */
[----:B------:R-:W0:Y:S04]  /*238f0*/  S2R R68, SR_TID.X ;  /* 0x0000000000447919 */ /* 0x000e280000002100 */
[----:B------:R0:W2:Y:S04]  /*23900*/  @!P3 LDG.E.U16 R62, desc[UR10][R80.64] ;  /* 0x0000000a503eb981 */ /* 0x0000a8000c1e1500 */
[----:B------:R-:W3:Y:S01]  /*23910*/  LDL R63, [R1+0xbe0] ;  /* 0x000be000013f7983 */ /* 0x000ee20000100800 */
[----:B------:R-:W-:-:S02]  /*23920*/  PRMT R32, RZ, 0x7610, R32 ;  /* 0x00007610ff207816 */ /* 0x000fc40000000020 */
[----:B0-----:R-:W-:-:S04]  /*23930*/  SHF.R.U32.HI R80, RZ, 0x6, R68 ;  /* 0x00000006ff507819 */ /* 0x001fc80000011644 */
[----:B------:R-:W-:-:S04]  /*23940*/  SGXT.U32 R80, R80, 0x1 ;  /* 0x000000015050781a */ /* 0x000fc80000000000 */
[----:B------:R-:W-:Y:S01]  /*23950*/  LOP3.LUT R80, R80, 0x9e, RZ, 0xfc, !PT ;  /* 0x0000009e50507812 */ /* 0x000fe200078efcff */
[----:B------:R-:W-:-:S03]  /*23960*/  @!P0 IMAD.MOV.U32 R81, RZ, RZ, R74 ;  /* 0x000000ffff518224 */ /* 0x000fc600078e004a */
[----:B------:R-:W-:Y:S01]  /*23970*/  ISETP.GE.AND P3, PT, R80, UR5, PT ;  /* 0x0000000550007c0c */ /* 0x000fe2000bf66270 */
[----:B------:R-:W-:-:S05]  /*23980*/  @!P0 IMAD.MOV.U32 R80, RZ, RZ, R73 ;  /* 0x000000ffff508224 */ /* 0x000fca00078e0049 */
[----:B------:R-:W4:Y:S04]  /*23990*/  @!P0 LDG.E.U16 R32, desc[UR10][R80.64] ;  /* 0x0000000a50208981 */ /* 0x000f28000c1e1500 */
[----:B--2---:R0:W-:Y:S01]  /*239a0*/  STL [R1+0x7f8], R62 ;  /* 0x0007f83e01007387 */ /* 0x0041e20000100800 */
[----:B------:R-:W-:Y:S02]  /*239b0*/  PRMT R72, RZ, 0x7610, R72 ;  /* 0x00007610ff487816 */ /* 0x000fe40000000048 */
[----:B------:R-:W-:Y:S01]  /*239c0*/  SGXT.U32 R41, R41, 0x1 ;  /* 0x000000012929781a */ /* 0x000fe20000000000 */
[----:B------:R-:W2:Y:S04]  /*239d0*/  LDL R80, [R1+0xbf0] ;  /* 0x000bf00001507983 */ /* 0x000ea80000100800 */
[----:B0-----:R-:W3:Y:S01]  /*239e0*/  LDL R62, [R1+0xbe4] ;  /* 0x000be400013e7983 */ /* 0x001ee20000100800 */
[----:B------:R-:W-:-:S03]  /*239f0*/  LOP3.LUT R41, R41, 0x9a, RZ, 0xfc, !PT ;  /* 0x0000009a29297812 */ /* 0x000fc600078efcff */
[----:B------:R-:W2:Y:S01]  /*23a00*/  @!P1 LDG.E.U16 R72, desc[UR10][R56.64] ;  /* 0x0000000a38489981 */ /* 0x000ea2000c1e1500 */
[----:B------:R-:W-:Y:S02]  /*23a10*/  ISETP.GE.AND P5, PT, R41, UR5, PT ;  /* 0x0000000529007c0c */ /* 0x000fe4000bfa6270 */
[----:B------:R-:W-:Y:S02]  /*23a20*/  SHF.R.U32.HI R41, RZ, 0x6, R68 ;  /* 0x00000006ff297819 */ /* 0x000fe40000011644 */
[----:B------:R-:W-:Y:S01]  /*23a30*/  PRMT R69, RZ, 0x7610, R69 ;  /* 0x00007610ff457816 */ /* 0x000fe20000000045 */
[----:B------:R-:W2:Y:S01]  /*23a40*/  LDL R68, [R1+0xbe8] ;  /* 0x000be80001447983 */ /* 0x000ea20000100800 */
[----:B------:R-:W-:-:S04]  /*23a50*/  SGXT.U32 R41, R41, 0x1 ;  /* 0x000000012929781a */ /* 0x000fc80000000000 */
[----:B------:R-:W-:-:S04]  /*23a60*/  LOP3.LUT R41, R41, 0x9c, RZ, 0xfc, !PT ;  /* 0x0000009c29297812 */ /* 0x000fc800078efcff */
[----:B------:R-:W-:Y:S02]  /*23a70*/  ISETP.GE.AND P4, PT, R41, UR5, PT ;  /* 0x0000000529007c0c */ /* 0x000fe4000bf86270 */
[----:B------:R-:W2:Y:S04]  /*23a80*/  LDL R41, [R1+0xbec] ;  /* 0x000bec0001297983 */ /* 0x000ea80000100800 */
[----:B----4-:R0:W-:Y:S04]  /*23a90*/  STL [R1+0x7ec], R32 ;  /* 0x0007ec2001007387 */ /* 0x0101e80000100800 */
[----:B0-----:R-:W4:Y:S01]  /*23aa0*/  LDL R32, [R1+0xbf4] ;  /* 0x000bf40001207983 */ /* 0x001f220000100800 */
[----:B------:R-:W0:Y:S03]  /*23ab0*/  S2R R73, SR_TID.X ;  /* 0x0000000000497919 */ /* 0x000e260000002100 */
[----:B------:R-:W4:Y:S04]  /*23ac0*/  LDL.LU.64 R56, [R1+0x1ef8] ;  /* 0x001ef80001387983 */ /* 0x000f280000300a00 */
[----:B---3--:R-:W3:Y:S04]  /*23ad0*/  @!P5 LDG.E.U16 R69, desc[UR10][R62.64] ;  /* 0x0000000a3e45d981 */ /* 0x008ee8000c1e1500 */
[----:B--2---:R0:W-:Y:S02]  /*23ae0*/  STL [R1+0x734], R72 ;  /* 0x0007344801007387 */ /* 0x0041e40000100800 */
[----:B0-----:R-:W-:-:S02]  /*23af0*/  SHF.R.U32.HI R72, RZ, 0x6, R73 ;  /* 0x00000006ff487819 */ /* 0x001fc40000011649 */
[----:B------:R-:W-:Y:S02]  /*23b00*/  SHF.R.U32.HI R73, RZ, 0x6, R73 ;  /* 0x00000006ff497819 */ /* 0x000fe40000011649 */
[----:B------:R-:W-:Y:S02]  /*23b10*/  SGXT.U32 R72, R72, 0x1 ;  /* 0x000000014848781a */ /* 0x000fe40000000000 */
[----:B------:R-:W-:Y:S02]  /*23b20*/  SGXT.U32 R73, R73, 0x1 ;  /* 0x000000014949781a */ /* 0x000fe40000000000 */
[----:B------:R-:W-:Y:S02]  /*23b30*/  LOP3.LUT R72, R72, 0xa2, RZ, 0xfc, !PT ;  /* 0x000000a248487812 */ /* 0x000fe400078efcff */
[----:B------:R-:W-:Y:S02]  /*23b40*/  LOP3.LUT R73, R73, 0xa0, RZ, 0xfc, !PT ;  /* 0x000000a049497812 */ /* 0x000fe400078efcff */
[----:B------:R-:W-:-:S02]  /*23b50*/  ISETP.GE.AND P1, PT, R72, UR5, PT ;  /* 0x0000000548007c0c */ /* 0x000fc4000bf26270 */
[----:B------:R-:W-:Y:S01]  /*23b60*/  ISETP.GE.AND P0, PT, R73, UR5, PT ;  /* 0x0000000549007c0c */ /* 0x000fe2000bf06270 */
[----:B------:R-:W2:Y:S01]  /*23b70*/  LDL R72, [R1+0xbfc] ;  /* 0x000bfc0001487983 */ /* 0x000ea20000100800 */
[----:B------:R-:W-:-:S03]  /*23b80*/  PRMT R75, RZ, 0x7610, R75 ;  /* 0x00007610ff4b7816 */ /* 0x000fc6000000004b */
[----:B------:R-:W2:Y:S04]  /*23b90*/  LDL R73, [R1+0xbf8] ;  /* 0x000bf80001497983 */ /* 0x000ea80000100800 */
[----:B------:R-:W2:Y:S01]  /*23ba0*/  LDL.LU.64 R62, [R1+0x1ef0] ;  /* 0x001ef000013e7983 */ /* 0x000ea20000300a00 */
[----:B------:R-:W-:Y:S01]  /*23bb0*/  PRMT R21, RZ, 0x7610, R21 ;  /* 0x00007610ff157816 */ /* 0x000fe20000000015 */
[----:B------:R-:W-:Y:S02]  /*23bc0*/  @!P3 IMAD.MOV.U32 R81, RZ, RZ, R80 ;  /* 0x000000ffff51b224 */ /* 0x000fe400078e0050 */
[----:B----4-:R-:W-:-:S05]  /*23bd0*/  @!P3 IMAD.MOV.U32 R80, RZ, RZ, R32 ;  /* 0x000000ffff50b224 */ /* 0x010fca00078e0020 */
[----:B------:R-:W4:Y:S04]  /*23be0*/  @!P3 LDG.E.U16 R21, desc[UR10][R80.64] ;  /* 0x0000000a5015b981 */ /* 0x000f28000c1e1500 */
[----:B---3--:R0:W-:Y:S04]  /*23bf0*/  STL [R1+0x72c], R69 ;  /* 0x00072c4501007387 */ /* 0x0081e80000100800 */
[----:B------:R-:W3:Y:S01]  /*23c00*/  LDL R74, [R1+0xc00] ;  /* 0x000c0000014a7983 */ /* 0x000ee20000100800 */
[----:B0-----:R-:W-:Y:S02]  /*23c10*/  @!P4 IMAD.MOV.U32 R69, RZ, RZ, R68 ;  /* 0x000000ffff45c224 */ /* 0x001fe400078e0044 */
[----:B------:R-:W-:-:S02]  /*23c20*/  @!P4 IMAD.MOV.U32 R68, RZ, RZ, R41 ;  /* 0x000000ffff44c224 */ /* 0x000fc400078e0029 */
[----:B------:R-:W3:Y:S04]  /*23c30*/  LDL R41, [R1+0xc04] ;  /* 0x000c040001297983 */ /* 0x000ee80000100800 */
[----:B------:R-:W3:Y:S04]  /*23c40*/  @!P4 LDG.E.U16 R75, desc[UR10][R68.64] ;  /* 0x0000000a444bc981 */ /* 0x000ee8000c1e1500 */
[----:B------:R-:W4:Y:S01]  /*23c50*/  LDL.LU.64 R68, [R1+0x1ee8] ;  /* 0x001ee80001447983 */ /* 0x000f220000300a00 */
[----:B------:R-:W-:-:S06]  /*23c60*/  PRMT R52, RZ, 0x7610, R52 ;  /* 0x00007610ff347816 */ /* 0x000fcc0000000034 */
[----:B--2---:R-:W2:Y:S01]  /*23c70*/  @!P0 LDG.E.U16 R52, desc[UR10][R72.64] ;  /* 0x0000000a48348981 */ /* 0x004ea2000c1e1500 */
[----:B------:R-:W-:-:S03]  /*23c80*/  PRMT R5, RZ, 0x7610, R5 ;  /* 0x00007610ff057816 */ /* 0x000fc60000000005 */
[----:B---3--:R0:W-:Y:S02]  /*23c90*/  STL [R1+0x7e0], R75 ;  /* 0x0007e04b01007387 */ /* 0x0081e40000100800 */
[----:B0-----:R-:W0:Y:S02]  /*23ca0*/  S2R R75, SR_TID.X ;  /* 0x00000000004b7919 */ /* 0x001e240000002100 */
[----:B----4-:R1:W-:Y:S04]  /*23cb0*/  STL [R1+0x7dc], R21 ;  /* 0x0007dc1501007387 */ /* 0x0103e80000100800 */
[----:B------:R-:W3:Y:S04]  /*23cc0*/  LDL R81, [R1+0xc08] ;  /* 0x000c080001517983 */ /* 0x000ee80000100800 */
[----:B------:R-:W3:Y:S01]  /*23cd0*/  LDL R80, [R1+0xc0c] ;  /* 0x000c0c0001507983 */ /* 0x000ee20000100800 */
[----:B0-----:R-:W-:-:S02]  /*23ce0*/  SHF.R.U32.HI R32, RZ, 0x6, R75 ;  /* 0x00000006ff207819 */ /* 0x001fc4000001164b */
[----:B-1----:R-:W-:Y:S02]  /*23cf0*/  SHF.R.U32.HI R21, RZ, 0x6, R75 ;  /* 0x00000006ff157819 */ /* 0x002fe4000001164b */
[----:B------:R-:W-:Y:S02]  /*23d00*/  SGXT.U32 R32, R32, 0x1 ;  /* 0x000000012020781a */ /* 0x000fe40000000000 */
[----:B------:R-:W-:Y:S02]  /*23d10*/  SGXT.U32 R21, R21, 0x1 ;  /* 0x000000011515781a */ /* 0x000fe40000000000 */
[----:B------:R-:W-:Y:S02]  /*23d20*/  LOP3.LUT R32, R32, 0xa4, RZ, 0xfc, !PT ;  /* 0x000000a420207812 */ /* 0x000fe400078efcff */
[----:B------:R-:W-:Y:S02]  /*23d30*/  LOP3.LUT R21, R21, 0xa6, RZ, 0xfc, !PT ;  /* 0x000000a615157812 */ /* 0x000fe400078efcff */
[----:B------:R-:W-:-:S02]  /*23d40*/  ISETP.GE.AND P5, PT, R32, UR5, PT ;  /* 0x0000000520007c0c */ /* 0x000fc4000bfa6270 */
[----:B------:R-:W-:Y:S01]  /*23d50*/  ISETP.GE.AND P4, PT, R21, UR5, PT ;  /* 0x0000000515007c0c */ /* 0x000fe2000bf86270 */
[----:B------:R-:W4:Y:S04]  /*23d60*/  LDL R32, [R1+0xc10] ;  /* 0x000c100001207983 */ /* 0x000f280000100800 */
[----:B------:R-:W4:Y:S01]  /*23d70*/  LDL R21, [R1+0xc14] ;  /* 0x000c140001157983 */ /* 0x000f220000100800 */
[----:B------:R-:W-:Y:S02]  /*23d80*/  SHF.R.U32.HI R75, RZ, 0x6, R75 ;  /* 0x00000006ff4b7819 */ /* 0x000fe4000001164b */
[----:B------:R-:W-:Y:S01]  /*23d90*/  PRMT R78, RZ, 0x7610, R78 ;  /* 0x00007610ff4e7816 */ /* 0x000fe2000000004e */
[----:B------:R-:W4:Y:S01]  /*23da0*/  LDL.LU.64 R72, [R1+0x1ee0] ;  /* 0x001ee00001487983 */ /* 0x000f220000300a00 */
[----:B------:R-:W-:-:S02]  /*23db0*/  SGXT.U32 R75, R75, 0x1 ;  /* 0x000000014b4b781a */ /* 0x000fc40000000000 */
[----:B------:R-:W-:Y:S01]  /*23dc0*/  PRMT R83, RZ, 0x7610, R83 ;  /* 0x00007610ff537816 */ /* 0x000fe20000000053 */
[----:B------:R-:W4:Y:S01]  /*23dd0*/  LDL R82, [R1+0xc18] ;  /* 0x000c180001527983 */ /* 0x000f220000100800 */
[----:B------:R-:W-:-:S04]  /*23de0*/  LOP3.LUT R75, R75, 0xa8, RZ, 0xfc, !PT ;  /* 0x000000a84b4b7812 */ /* 0x000fc800078efcff */
[----:B------:R-:W-:Y:S01]  /*23df0*/  ISETP.GE.AND P3, PT, R75, UR5, PT ;  /* 0x000000054b007c0c */ /* 0x000fe2000bf66270 */
[----:B------:R-:W-:Y:S02]  /*23e00*/  @!P1 IMAD.MOV.U32 R75, RZ, RZ, R74 ;  /* 0x000000ffff4b9224 */ /* 0x000fe400078e004a */
[----:B------:R-:W-:-:S05]  /*23e10*/  @!P1 IMAD.MOV.U32 R74, RZ, RZ, R41 ;  /* 0x000000ffff4a9224 */ /* 0x000fca00078e0029 */
[----:B------:R-:W4:Y:S01]  /*23e20*/  @!P1 LDG.E.U16 R5, desc[UR10][R74.64] ;  /* 0x0000000a4a059981 */ /* 0x000f22000c1e1500 */
[----:B------:R-:W0:Y:S03]  /*23e30*/  S2R R41, SR_TID.X ;  /* 0x0000000000297919 */ /* 0x000e260000002100 */
[----:B--2---:R1:W-:Y:S04]  /*23e40*/  STL [R1+0x724], R52 ;  /* 0x0007243401007387 */ /* 0x0043e80000100800 */
[----:B-1----:R-:W2:Y:S04]  /*23e50*/  LDL R52, [R1+0xc1c] ;  /* 0x000c1c0001347983 */ /* 0x002ea80000100800 */
[----:B------:R-:W2:Y:S01]  /*23e60*/  LDL.LU.64 R74, [R1+0x1ed8] ;  /* 0x001ed800014a7983 */ /* 0x000ea20000300a00 */
[----:B0-----:R-:W-:-:S03]  /*23e70*/  SHF.R.U32.HI R87, RZ, 0x6, R41 ;  /* 0x00000006ff577819 */ /* 0x001fc60000011629 */
[----:B---3--:R4:W3:Y:S02]  /*23e80*/  @!P5 LDG.E.U16 R78, desc[UR10][R80.64] ;  /* 0x0000000a504ed981 */ /* 0x0088e4000c1e1500 */
[----:B----4-:R-:W-:Y:S02]  /*23e90*/  @!P4 IMAD.MOV.U32 R81, RZ, RZ, R32 ;  /* 0x000000ffff51c224 */ /* 0x010fe400078e0020 */
[----:B------:R-:W-:-:S05]  /*23ea0*/  @!P4 IMAD.MOV.U32 R80, RZ, RZ, R21 ;  /* 0x000000ffff50c224 */ /* 0x000fca00078e0015 */
[----:B------:R-:W4:Y:S04]  /*23eb0*/  @!P4 LDG.E.U16 R83, desc[UR10][R80.64] ;  /* 0x0000000a5053c981 */ /* 0x000f28000c1e1500 */
[----:B------:R0:W-:Y:S02]  /*23ec0*/  STL [R1+0x720], R5 ;  /* 0x0007200501007387 */ /* 0x0001e40000100800 */
[----:B0-----:R-:W-:Y:S02]  /*23ed0*/  SHF.R.U32.HI R5, RZ, 0x6, R41 ;  /* 0x00000006ff057819 */ /* 0x001fe40000011629 */
[----:B------:R-:W2:Y:S02]  /*23ee0*/  LDL R41, [R1+0xc20] ;  /* 0x000c200001297983 */ /* 0x000ea40000100800 */
[----:B------:R-:W-:-:S04]  /*23ef0*/  SGXT.U32 R5, R5, 0x1 ;  /* 0x000000010505781a */ /* 0x000fc80000000000 */
[----:B------:R-:W-:-:S04]  /*23f00*/  LOP3.LUT R5, R5, 0xaa, RZ, 0xfc, !PT ;  /* 0x000000aa05057812 */ /* 0x000fc800078efcff */
[----:B------:R-:W-:Y:S02]  /*23f10*/  ISETP.GE.AND P0, PT, R5, UR5, PT ;  /* 0x0000000505007c0c */ /* 0x000fe4000bf06270 */
[----:B------:R-:W2:Y:S01]  /*23f20*/  LDL R5, [R1+0xc24] ;  /* 0x000c240001057983 */ /* 0x000ea20000100800 */
[----:B------:R-:W0:Y:S01]  /*23f30*/  S2R R21, SR_TID.X ;  /* 0x0000000000157919 */ /* 0x000e220000002100 */
[----:B------:R-:W-:Y:S02]  /*23f40*/  PRMT R30, RZ, 0x7610, R30 ;  /* 0x00007610ff1e7816 */ /* 0x000fe4000000001e */
[----:B------:R-:W-:Y:S02]  /*23f50*/  PRMT R4, RZ, 0x7610, R4 ;  /* 0x00007610ff047816 */ /* 0x000fe40000000004 */
[----:B0-----:R-:W-:-:S04]  /*23f60*/  SHF.R.U32.HI R21, RZ, 0x6, R21 ;  /* 0x00000006ff157819 */ /* 0x001fc80000011615 */
[----:B------:R-:W-:-:S04]  /*23f70*/  SGXT.U32 R21, R21, 0x1 ;  /* 0x000000011515781a */ /* 0x000fc80000000000 */
[----:B------:R-:W-:-:S04]  /*23f80*/  LOP3.LUT R21, R21, 0xae, RZ, 0xfc, !PT ;  /* 0x000000ae15157812 */ /* 0x000fc800078efcff */
[----:B------:R-:W-:Y:S01]  /*23f90*/  ISETP.GE.AND P5, PT, R21, UR5, PT ;  /* 0x0000000515007c0c */ /* 0x000fe2000bfa6270 */
[----:B---3--:R0:W-:Y:S04]  /*23fa0*/  STL [R1+0x7c0], R78 ;  /* 0x0007c04e01007387 */ /* 0x0081e80000100800 */
[----:B------:R-:W3:Y:S04]  /*23fb0*/  LDL R32, [R1+0xc2c] ;  /* 0x000c2c0001207983 */ /* 0x000ee80000100800 */
[----:B0-----:R-:W3:Y:S04]  /*23fc0*/  LDL R78, [R1+0xc28] ;  /* 0x000c2800014e7983 */ /* 0x001ee80000100800 */
[----:B------:R-:W3:Y:S04]  /*23fd0*/  LDL.LU.64 R80, [R1+0x1ed0] ;  /* 0x001ed00001507983 */ /* 0x000ee80000300a00 */
[----:B----4-:R0:W-:Y:S02]  /*23fe0*/  STL [R1+0x7bc], R83 ;  /* 0x0007bc5301007387 */ /* 0x0101e40000100800 */
[----:B0-----:R-:W-:-:S02]  /*23ff0*/  @!P3 IMAD.MOV.U32 R83, RZ, RZ, R82 ;  /* 0x000000ffff53b224 */ /* 0x001fc400078e0052 */
[----:B--2---:R-:W-:-:S05]  /*24000*/  @!P3 IMAD.MOV.U32 R82, RZ, RZ, R52 ;  /* 0x000000ffff52b224 */ /* 0x004fca00078e0034 */
[----:B------:R0:W2:Y:S02]  /*24010*/  @!P3 LDG.E.U16 R30, desc[UR10][R82.64] ;  /* 0x0000000a521eb981 */ /* 0x0000a4000c1e1500 */
[----:B0-----:R-:W0:Y:S01]  /*24020*/  S2R R83, SR_TID.X ;  /* 0x0000000000537919 */ /* 0x001e220000002100 */
[----:B------:R-:W-:Y:S01]  /*24030*/  @!P0 IMAD.MOV.U32 R82, RZ, RZ, R5 ;  /* 0x000000ffff528224 */ /* 0x000fe200078e0005 */
[--C-:B0-----:R-:W-:Y:S02]  /*24040*/  SHF.R.U32.HI R21, RZ, 0x6, R83.reuse ;  /* 0x00000006ff157819 */ /* 0x101fe40000011653 */
[----:B------:R-:W-:Y:S01]  /*24050*/  SHF.R.U32.HI R52, RZ, 0x6, R83 ;  /* 0x00000006ff347819 */ /* 0x000fe20000011653 */
[----:B------:R-:W-:-:S05]  /*24060*/  @!P0 IMAD.MOV.U32 R83, RZ, RZ, R41 ;  /* 0x000000ffff538224 */ /* 0x000fca00078e0029 */
[----:B------:R3:W4:Y:S01]  /*24070*/  @!P0 LDG.E.U16 R4, desc[UR10][R82.64] ;  /* 0x0000000a52048981 */ /* 0x000722000c1e1500 */
[----:B------:R-:W-:-:S04]  /*24080*/  SGXT.U32 R87, R87, 0x1 ;  /* 0x000000015757781a */ /* 0x000fc80000000000 */
[----:B------:R-:W-:-:S04]  /*24090*/  LOP3.LUT R87, R87, 0xac, RZ, 0xfc, !PT ;  /* 0x000000ac57577812 */ /* 0x000fc800078efcff */
[----:B------:R-:W-:Y:S02]  /*240a0*/  ISETP.GE.AND P1, PT, R87, UR5, PT ;  /* 0x0000000557007c0c */ /* 0x000fe4000bf26270 */
[----:B------:R-:W-:Y:S02]  /*240b0*/  SGXT.U32 R21, R21, 0x1 ;  /* 0x000000011515781a */ /* 0x000fe40000000000 */
[----:B------:R-:W-:Y:S02]  /*240c0*/  PRMT R19, RZ, 0x7610, R19 ;  /* 0x00007610ff137816 */ /* 0x000fe40000000013 */
[----:B------:R-:W-:-:S04]  /*240d0*/  LOP3.LUT R21, R21, 0xb0, RZ, 0xfc, !PT ;  /* 0x000000b015157812 */ /* 0x000fc800078efcff */
[----:B------:R-:W-:Y:S02]  /*240e0*/  ISETP.GE.AND P4, PT, R21, UR5, PT ;  /* 0x0000000515007c0c */ /* 0x000fe4000bf86270 */
[----:B------:R-:W-:-:S04]  /*240f0*/  SGXT.U32 R52, R52, 0x1 ;  /* 0x000000013434781a */ /* 0x000fc80000000000 */
[----:B------:R-:W-:-:S04]  /*24100*/  LOP3.LUT R52, R52, 0xb2, RZ, 0xfc, !PT ;  /* 0x000000b234347812 */ /* 0x000fc800078efcff */
[----:B------:R-:W-:Y:S01]  /*24110*/  ISETP.GE.AND P3, PT, R52, UR5, PT ;  /* 0x0000000534007c0c */ /* 0x000fe2000bf66270 */
[----:B---3--:R-:W-:Y:S02]  /*24120*/  @!P1 IMAD.MOV.U32 R82, RZ, RZ, R32 ;  /* 0x000000ffff529224 */ /* 0x008fe400078e0020 */
[----:B------:R-:W-:-:S05]  /*24130*/  @!P1 IMAD.MOV.U32 R83, RZ, RZ, R78 ;  /* 0x000000ffff539224 */ /* 0x000fca00078e004e */
[----:B------:R0:W3:Y:S04]  /*24140*/  @!P1 LDG.E.U16 R19, desc[UR10][R82.64] ;  /* 0x0000000a52139981 */ /* 0x0000e8000c1e1500 */
[----:B--2---:R1:W-:Y:S04]  /*24150*/  STL [R1+0x714], R30 ;  /* 0x0007141e01007387 */ /* 0x0043e80000100800 */
[----:B------:R-:W2:Y:S04]  /*24160*/  LDL R21, [R1+0xc34] ;  /* 0x000c340001157983 */ /* 0x000ea80000100800 */
[----:B------:R-:W2:Y:S04]  /*24170*/  LDL R52, [R1+0xc38] ;  /* 0x000c380001347983 */ /* 0x000ea80000100800 */
[----:B-1----:R-:W2:Y:S04]  /*24180*/  LDL R30, [R1+0xc30] ;  /* 0x000c3000011e7983 */ /* 0x002ea80000100800 */
[----:B------:R-:W2:Y:S04]  /*24190*/  LDL R41, [R1+0xc3c] ;  /* 0x000c3c0001297983 */ /* 0x000ea80000100800 */
[----:B------:R-:W2:Y:S04]  /*241a0*/  LDL R5, [R1+0xc40] ;  /* 0x000c400001057983 */ /* 0x000ea80000100800 */
[----:B----4-:R1:W-:Y:S04]  /*241b0*/  STL [R1+0x710], R4 ;  /* 0x0007100401007387 */ /* 0x0103e80000100800 */
[----:B-1----:R-:W4:Y:S01]  /*241c0*/  LDL R4, [R1+0xc44] ;  /* 0x000c440001047983 */ /* 0x002f220000100800 */
[----:B0-----:R-:W0:Y:S01]  /*241d0*/  S2R R83, SR_TID.X ;  /* 0x0000000000537919 */ /* 0x001e220000002100 */
[----:B------:R-:W-:-:S02]  /*241e0*/  PRMT R11, RZ, 0x7610, R11 ;  /* 0x00007610ff0b7816 */ /* 0x000fc4000000000b */
[----:B------:R-:W-:Y:S02]  /*241f0*/  PRMT R10, RZ, 0x7610, R10 ;  /* 0x00007610ff0a7816 */ /* 0x000fe4000000000a */
[----:B0-----:R-:W-:Y:S02]  /*24200*/  SHF.R.U32.HI R78, RZ, 0x6, R83 ;  /* 0x00000006ff4e7819 */ /* 0x001fe40000011653 */
[----:B------:R-:W-:Y:S01]  /*24210*/  PRMT R33, RZ, 0x7610, R33 ;  /* 0x00007610ff217816 */ /* 0x000fe20000000021 */
[----:B---3--:R0:W-:Y:S04]  /*24220*/  STL [R1+0x7b0], R19 ;  /* 0x0007b01301007387 */ /* 0x0081e80000100800 */
[----:B------:R-:W3:Y:S01]  /*24230*/  LDL R32, [R1+0xc48] ;  /* 0x000c480001207983 */ /* 0x000ee20000100800 */
[----:B0-----:R-:W-:Y:S01]  /*24240*/  SHF.R.U32.HI R19, RZ, 0x6, R83 ;  /* 0x00000006ff137819 */ /* 0x001fe20000011653 */
[----:B--2---:R-:W-:-:S02]  /*24250*/  @!P5 IMAD.MOV.U32 R82, RZ, RZ, R21 ;  /* 0x000000ffff52d224 */ /* 0x004fc400078e0015 */
[----:B------:R-:W-:Y:S01]  /*24260*/  @!P5 IMAD.MOV.U32 R83, RZ, RZ, R30 ;  /* 0x000000ffff53d224 */ /* 0x000fe200078e001e */
[----:B------:R-:W-:Y:S01]  /*24270*/  SGXT.U32 R19, R19, 0x1 ;  /* 0x000000011313781a */ /* 0x000fe20000000000 */
[----:B------:R-:W2:Y:S04]  /*24280*/  LDL R30, [R1+0xc50] ;  /* 0x000c5000011e7983 */ /* 0x000ea80000100800 */
[----:B------:R0:W2:Y:S04]  /*24290*/  @!P5 LDG.E.U16 R11, desc[UR10][R82.64] ;  /* 0x0000000a520bd981 */ /* 0x0000a8000c1e1500 */
[----:B------:R-:W3:Y:S01]  /*242a0*/  LDL R21, [R1+0xc54] ;  /* 0x000c540001157983 */ /* 0x000ee20000100800 */
[----:B0-----:R-:W-:-:S02]  /*242b0*/  @!P4 IMAD.MOV.U32 R82, RZ, RZ, R41 ;  /* 0x000000ffff52c224 */ /* 0x001fc400078e0029 */
[----:B------:R-:W-:-:S05]  /*242c0*/  @!P4 IMAD.MOV.U32 R83, RZ, RZ, R52 ;  /* 0x000000ffff53c224 */ /* 0x000fca00078e0034 */
[----:B------:R-:W3:Y:S04]  /*242d0*/  @!P4 LDG.E.U16 R33, desc[UR10][R82.64] ;  /* 0x0000000a5221c981 */ /* 0x000ee8000c1e1500 */
[----:B----4-:R-:W4:Y:S01]  /*242e0*/  @!P3 LDG.E.U16 R10, desc[UR10][R4.64] ;  /* 0x0000000a040ab981 */ /* 0x010f22000c1e1500 */
[----:B------:R-:W-:-:S04]  /*242f0*/  LOP3.LUT R19, R19, 0xb4, RZ, 0xfc, !PT ;  /* 0x000000b413137812 */ /* 0x000fc800078efcff */
[----:B------:R-:W-:Y:S02]  /*24300*/  ISETP.GE.AND P0, PT, R19, UR5, PT ;  /* 0x0000000513007c0c */ /* 0x000fe4000bf06270 */
[----:B------:R-:W3:Y:S01]  /*24310*/  LDL R19, [R1+0xc4c] ;  /* 0x000c4c0001137983 */ /* 0x000ee20000100800 */
[----:B------:R-:W-:-:S04]  /*24320*/  SGXT.U32 R78, R78, 0x1 ;  /* 0x000000014e4e781a */ /* 0x000fc80000000000 */
[----:B------:R-:W-:-:S04]  /*24330*/  LOP3.LUT R78, R78, 0xb6, RZ, 0xfc, !PT ;  /* 0x000000b64e4e7812 */ /* 0x000fc800078efcff */
[----:B------:R-:W-:Y:S02]  /*24340*/  ISETP.GE.AND P1, PT, R78, UR5, PT ;  /* 0x000000054e007c0c */ /* 0x000fe4000bf26270 */
[----:B------:R-:W-:Y:S02]  /*24350*/  PRMT R18, RZ, 0x7610, R18 ;  /* 0x00007610ff127816 */ /* 0x000fe40000000012 */
[----:B------:R-:W-:Y:S01]  /*24360*/  PRMT R20, RZ, 0x7610, R20 ;  /* 0x00007610ff147816 */ /* 0x000fe20000000014 */
[----:B--2---:R0:W-:Y:S04]  /*24370*/  STL [R1+0x7a4], R11 ;  /* 0x0007a40b01007387 */ /* 0x0041e80000100800 */
[----:B------:R-:W2:Y:S04]  /*24380*/  LDL.LU.64 R82, [R1+0x1ec8] ;  /* 0x001ec80001527983 */ /* 0x000ea80000300a00 */
[----:B------:R-:W2:Y:S01]  /*24390*/  LDL.LU.64 R4, [R1+0x1ec0] ;  /* 0x001ec00001047983 */ /* 0x000ea20000300a00 */
[----:B0-----:R-:W0:Y:S03]  /*243a0*/  S2R R11, SR_TID.X ;  /* 0x00000000000b7919 */ /* 0x001e260000002100 */
[----:B----4-:R1:W-:Y:S02]  /*243b0*/  STL [R1+0x704], R10 ;  /* 0x0007040a01007387 */ /* 0x0103e40000100800 */
[----:B-1----:R-:W1:Y:S01]  /*243c0*/  S2R R10, SR_TID.X ;  /* 0x00000000000a7919 */ /* 0x002e620000002100 */
[----:B0-----:R-:W-:-:S04]  /*243d0*/  SHF.R.U32.HI R11, RZ, 0x6, R11 ;  /* 0x00000006ff0b7819 */ /* 0x001fc8000001160b */
[----:B------:R-:W-:-:S04]  /*243e0*/  SGXT.U32 R11, R11, 0x1 ;  /* 0x000000010b0b781a */ /* 0x000fc80000000000 */
[----:B------:R-:W-:-:S04]  /*243f0*/  LOP3.LUT R11, R11, 0xb8, RZ, 0xfc, !PT ;  /* 0x000000b80b0b7812 */ /* 0x000fc800078efcff */
[----:B------:R-:W-:Y:S02]  /*24400*/  ISETP.GE.AND P5, PT, R11, UR5, PT ;  /* 0x000000050b007c0c */ /* 0x000fe4000bfa6270 */
[----:B------:R-:W4:Y:S04]  /*24410*/  LDL R11, [R1+0xc58] ;  /* 0x000c5800010b7983 */ /* 0x000f280000100800 */
[----:B---3--:R1:W-:Y:S02]  /*24420*/  STL [R1+0x708], R33 ;  /* 0x0007082101007387 */ /* 0x0083e40000100800 */
[----:B-1----:R-:W-:-:S04]  /*24430*/  SHF.R.U32.HI R33, RZ, 0x6, R10 ;  /* 0x00000006ff217819 */ /* 0x002fc8000001160a */
[----:B------:R-:W-:-:S04]  /*24440*/  SGXT.U32 R33, R33, 0x1 ;  /* 0x000000012121781a */ /* 0x000fc80000000000 */
[----:B------:R-:W-:-:S04]  /*24450*/  LOP3.LUT R33, R33, 0xbc, RZ, 0xfc, !PT ;  /* 0x000000bc21217812 */ /* 0x000fc800078efcff */
[----:B------:R-:W-:Y:S01]  /*24460*/  ISETP.GE.AND P3, PT, R33, UR5, PT ;  /* 0x0000000521007c0c */ /* 0x000fe2000bf66270 */
[----:B------:R-:W-:Y:S02]  /*24470*/  @!P0 IMAD.MOV.U32 R33, RZ, RZ, R32 ;  /* 0x000000ffff218224 */ /* 0x000fe400078e0020 */
[----:B------:R-:W-:Y:S01]  /*24480*/  @!P0 IMAD.MOV.U32 R32, RZ, RZ, R19 ;  /* 0x000000ffff208224 */ /* 0x000fe200078e0013 */
[----:B------:R-:W-:Y:S01]  /*24490*/  SHF.R.U32.HI R41, RZ, 0x6, R10 ;  /* 0x00000006ff297819 */ /* 0x000fe2000001160a */
[----:B------:R-:W3:Y:S04]  /*244a0*/  LDL R19, [R1+0xc60] ;  /* 0x000c600001137983 */ /* 0x000ee80000100800 */
[----:B------:R0:W2:Y:S04]  /*244b0*/  @!P0 LDG.E.U16 R18, desc[UR10][R32.64] ;  /* 0x0000000a20128981 */ /* 0x0000a8000c1e1500 */
[----:B------:R-:W4:Y:S01]  /*244c0*/  LDL R10, [R1+0xc5c] ;  /* 0x000c5c00010a7983 */ /* 0x000f220000100800 */
[----:B0-----:R-:W-:-:S02]  /*244d0*/  @!P1 IMAD.MOV.U32 R32, RZ, RZ, R21 ;  /* 0x000000ffff209224 */ /* 0x001fc400078e0015 */
[----:B------:R-:W-:-:S05]  /*244e0*/  @!P1 IMAD.MOV.U32 R33, RZ, RZ, R30 ;  /* 0x000000ffff219224 */ /* 0x000fca00078e001e */
[----:B------:R-:W3:Y:S01]  /*244f0*/  @!P1 LDG.E.U16 R20, desc[UR10][R32.64] ;  /* 0x0000000a20149981 */ /* 0x000ee2000c1e1500 */
[----:B------:R-:W0:Y:S03]  /*24500*/  S2R R21, SR_TID.X ;  /* 0x0000000000157919 */ /* 0x000e260000002100 */
[----:B--2---:R1:W-:Y:S04]  /*24510*/  STL [R1+0x798], R18 ;  /* 0x0007981201007387 */ /* 0x0043e80000100800 */
[----:B------:R-:W2:Y:S04]  /*24520*/  LDL R33, [R1+0xc68] ;  /* 0x000c680001217983 */ /* 0x000ea80000100800 */
[----:B------:R-:W2:Y:S04]  /*24530*/  LDL R32, [R1+0xc6c] ;  /* 0x000c6c0001207983 */ /* 0x000ea80000100800 */
[----:B-1----:R-:W2:Y:S04]  /*24540*/  LDL R18, [R1+0xc64] ;  /* 0x000c640001127983 */ /* 0x002ea80000100800 */
[----:B---3--:R0:W-:Y:S01]  /*24550*/  STL [R1+0x794], R20 ;  /* 0x0007941401007387 */ /* 0x0081e20000100800 */
[----:B------:R-:W-:-:S02]  /*24560*/  SGXT.U32 R41, R41, 0x1 ;  /* 0x000000012929781a */ /* 0x000fc40000000000 */
[----:B------:R-:W-:Y:S01]  /*24570*/  PRMT R31, RZ, 0x7610, R31 ;  /* 0x00007610ff1f7816 */ /* 0x000fe2000000001f */
[----:B------:R-:W3:Y:S01]  /*24580*/  LDL R52, [R1+0xc78] ;  /* 0x000c780001347983 */ /* 0x000ee20000100800 */
        /* <DEDUP_REMOVED lines=8> */
[----:B------:R-:W3:Y:S04]  /*24610*/  LDL R20, [R1+0xc74] ;  /* 0x000c740001147983 */ /* 0x000ee80000100800 */
[----:B------:R-:W3:Y:S01]  /*24620*/  LDL R21, [R1+0xc70] ;  /* 0x000c700001157983 */ /* 0x000ee20000100800 */
[----:B------:R-:W-:-:S04]  /*24630*/  LOP3.LUT R41, R41, 0xba, RZ, 0xfc, !PT ;  /* 0x000000ba29297812 */ /* 0x000fc800078efcff */
[----:B------:R-:W-:Y:S02]  /*24640*/  ISETP.GE.AND P4, PT, R41, UR5, PT ;  /* 0x0000000529007c0c */ /* 0x000fe4000bf86270 */
[----:B------:R-:W-:Y:S01]  /*24650*/  PRMT R59, RZ, 0x7610, R59 ;  /* 0x00007610ff3b7816 */ /* 0x000fe2000000003b */
[----:B------:R-:W3:Y:S01]  /*24660*/  LDL R41, [R1+0xc7c] ;  /* 0x000c7c0001297983 */ /* 0x000ee20000100800 */
[----:B------:R-:W-:Y:S02]  /*24670*/  PRMT R58, RZ, 0x7610, R58 ;  /* 0x00007610ff3a7816 */ /* 0x000fe4000000003a */
[----:B------:R-:W-:-:S06]  /*24680*/  PRMT R76, RZ, 0x7610, R76 ;  /* 0x00007610ff4c7816 */ /* 0x000fcc000000004c */
[----:B----4-:R-:W4:Y:S01]  /*24690*/  @!P5 LDG.E.U16 R76, desc[UR10][R10.64] ;  /* 0x0000000a0a4cd981 */ /* 0x010f22000c1e1500 */
[----:B------:R-:W0:Y:S03]  /*246a0*/  S2R R30, SR_TID.X ;  /* 0x00000000001e7919 */ /* 0x000e260000002100 */
[----:B------:R-:W4:Y:S04]  /*246b0*/  LDL.LU.64 R10, [R1+0x1eb8] ;  /* 0x001eb800010a7983 */ /* 0x000f280000300a00 */
[----:B--2---:R1:W2:Y:S04]  /*246c0*/  @!P3 LDG.E.U16 R31, desc[UR10][R32.64] ;  /* 0x0000000a201fb981 */ /* 0x0042a8000c1e1500 */
[----:B------:R-:W4:Y:S04]  /*246d0*/  @!P4 LDG.E.U16 R59, desc[UR10][R18.64] ;  /* 0x0000000a123bc981 */ /* 0x000f28000c1e1500 */
[----:B---3--:R-:W3:Y:S01]  /*246e0*/  @!P0 LDG.E.U16 R58, desc[UR10][R20.64] ;  /* 0x0000000a143a8981 */ /* 0x008ee2000c1e1500 */
[----:B-1----:R-:W1:Y:S01]  /*246f0*/  S2R R33, SR_TID.X ;  /* 0x0000000000217919 */ /* 0x002e620000002100 */
[----:B0-----:R-:W-:-:S02]  /*24700*/  SHF.R.U32.HI R30, RZ, 0x6, R30 ;  /* 0x00000006ff1e7819 */ /* 0x001fc4000001161e */
[----:B------:R-:W3:Y:S02]  /*24710*/  LDL.LU.64 R18, [R1+0x1eb0] ;  /* 0x001eb00001127983 */ /* 0x000ee40000300a00 */
[----:B------:R-:W-:-:S04]  /*24720*/  SGXT.U32 R30, R30, 0x1 ;  /* 0x000000011e1e781a */ /* 0x000fc80000000000 */
[----:B------:R-:W-:-:S04]  /*24730*/  LOP3.LUT R30, R30, 0xc2, RZ, 0xfc, !PT ;  /* 0x000000c21e1e7812 */ /* 0x000fc800078efcff */
[----:B------:R-:W-:Y:S02]  /*24740*/  ISETP.GE.AND P5, PT, R30, UR5, PT ;  /* 0x000000051e007c0c */ /* 0x000fe4000bfa6270 */
[----:B-1----:R-:W-:-:S04]  /*24750*/  SHF.R.U32.HI R32, RZ, 0x6, R33 ;  /* 0x00000006ff207819 */ /* 0x002fc80000011621 */
[----:B------:R-:W-:-:S04]  /*24760*/  SGXT.U32 R32, R32, 0x1 ;  /* 0x000000012020781a */ /* 0x000fc80000000000 */
[----:B------:R-:W-:-:S04]  /*24770*/  LOP3.LUT R32, R32, 0xc4, RZ, 0xfc, !PT ;  /* 0x000000c420207812 */ /* 0x000fc800078efcff */
[----:B------:R-:W-:Y:S02]  /*24780*/  ISETP.GE.AND P4, PT, R32, UR5, PT ;  /* 0x0000000520007c0c */ /* 0x000fe4000bf86270 */
[----:B------:R-:W-:Y:S01]  /*24790*/  PRMT R40, RZ, 0x7610, R40 ;  /* 0x00007610ff287816 */ /* 0x000fe20000000028 */
[----:B--2---:R0:W-:Y:S04]  /*247a0*/  STL [R1+0x784], R31 ;  /* 0x0007841f01007387 */ /* 0x0041e80000100800 */
[----:B------:R-:W2:Y:S04]  /*247b0*/  LDL R30, [R1+0xc84] ;  /* 0x000c8400011e7983 */ /* 0x000ea80000100800 */
[----:B0-----:R-:W2:Y:S04]  /*247c0*/  LDL R31, [R1+0xc80] ;  /* 0x000c8000011f7983 */ /* 0x001ea80000100800 */
[----:B----4-:R0:W-:Y:S04]  /*247d0*/  STL [R1+0x6f0], R59 ;  /* 0x0006f03b01007387 */ /* 0x0101e80000100800 */
[----:B------:R-:W4:Y:S01]  /*247e0*/  LDL R32, [R1+0xc8c] ;  /* 0x000c8c0001207983 */ /* 0x000f220000100800 */
[----:B0-----:R-:W-:-:S03]  /*247f0*/  SHF.R.U32.HI R59, RZ, 0x6, R33 ;  /* 0x00000006ff3b7819 */ /* 0x001fc60000011621 */
[----:B------:R-:W4:Y:S01]  /*24800*/  LDL R33, [R1+0xc88] ;  /* 0x000c880001217983 */ /* 0x000f220000100800 */
[----:B------:R-:W-:-:S03]  /*24810*/  SGXT.U32 R59, R59, 0x1 ;  /* 0x000000013b3b781a */ /* 0x000fc60000000000 */
[----:B------:R-:W4:Y:S01]  /*24820*/  LDL.LU.64 R20, [R1+0x1ea8] ;  /* 0x001ea80001147983 */ /* 0x000f220000300a00 */
[----:B------:R-:W-:-:S04]  /*24830*/  LOP3.LUT R59, R59, 0xc6, RZ, 0xfc, !PT ;  /* 0x000000c63b3b7812 */ /* 0x000fc800078efcff */
[----:B------:R-:W-:Y:S01]  /*24840*/  ISETP.GE.AND P3, PT, R59, UR5, PT ;  /* 0x000000053b007c0c */ /* 0x000fe2000bf66270 */
[----:B------:R-:W-:Y:S01]  /*24850*/  @!P1 IMAD.MOV.U32 R59, RZ, RZ, R52 ;  /* 0x000000ffff3b9224 */ /* 0x000fe200078e0034 */
[----:B---3--:R0:W-:Y:S04]  /*24860*/  STL [R1+0x778], R58 ;  /* 0x0007783a01007387 */ /* 0x0081e80000100800 */
[----:B------:R-:W-:Y:S01]  /*24870*/  STL [R1+0x6f4], R76 ;  /* 0x0006f44c01007387 */ /* 0x000fe20000100800 */
[----:B0-----:R-:W-:-:S05]  /*24880*/  @!P1 IMAD.MOV.U32 R58, RZ, RZ, R41 ;  /* 0x000000ffff3a9224 */ /* 0x001fca00078e0029 */
[----:B------:R-:W3:Y:S04]  /*24890*/  @!P1 LDG.E.U16 R40, desc[UR10][R58.64] ;  /* 0x0000000a3a289981 */ /* 0x000ee8000c1e1500 */
[----:B------:R-:W3:Y:S04]  /*248a0*/  LDL R59, [R1+0xc90] ;  /* 0x000c9000013b7983 */ /* 0x000ee80000100800 */
[----:B------:R-:W3:Y:S01]  /*248b0*/  LDL R58, [R1+0xc94] ;  /* 0x000c9400013a7983 */ /* 0x000ee20000100800 */
[----:B------:R-:W-:Y:S02]  /*248c0*/  PRMT R47, RZ, 0x7610, R47 ;  /* 0x00007610ff2f7816 */ /* 0x000fe4000000002f */
[----:B------:R-:W-:Y:S01]  /*248d0*/  PRMT R46, RZ, 0x7610, R46 ;  /* 0x00007610ff2e7816 */ /* 0x000fe2000000002e */
[----:B------:R-:W0:Y:S01]  /*248e0*/  S2R R41, SR_TID.X ;  /* 0x0000000000297919 */ /* 0x000e220000002100 */
[----:B------:R-:W-:-:S02]  /*248f0*/  PRMT R53, RZ, 0x7610, R53 ;  /* 0x00007610ff357816 */ /* 0x000fc40000000035 */
[----:B--2---:R-:W2:Y:S04]  /*24900*/  @!P5 LDG.E.U16 R47, desc[UR10][R30.64] ;  /* 0x0000000a1e2fd981 */ /* 0x004ea8000c1e1500 */
[----:B----4-:R-:W4:Y:S04]  /*24910*/  @!P4 LDG.E.U16 R46, desc[UR10][R32.64] ;  /* 0x0000000a202ec981 */ /* 0x010f28000c1e1500 */
[----:B---3--:R-:W3:Y:S04]  /*24920*/  @!P3 LDG.E.U16 R53, desc[UR10][R58.64] ;  /* 0x0000000a3a35b981 */ /* 0x008ee8000c1e1500 */
[----:B------:R0:W-:Y:S02]  /*24930*/  STL [R1+0x6ec], R40 ;  /* 0x0006ec2801007387 */ /* 0x0001e40000100800 */
        /* <DEDUP_REMOVED lines=8> */
[----:B------:R-:W3:Y:S04]  /*249c0*/  LDL R40, [R1+0xc9c] ;  /* 0x000c9c0001287983 */ /* 0x000ee80000100800 */
[----:B------:R-:W3:Y:S01]  /*249d0*/  LDL R41, [R1+0xc98] ;  /* 0x000c980001297983 */ /* 0x000ee20000100800 */
[----:B------:R-:W0:Y:S03]  /*249e0*/  S2R R52, SR_TID.X ;  /* 0x0000000000347919 */ /* 0x000e260000002100 */
[----:B------:R-:W3:Y:S04]  /*249f0*/  LDL.LU.64 R30, [R1+0x1ea0] ;  /* 0x001ea000011e7983 */ /* 0x000ee80000300a00 */
[----:B------:R-:W3:Y:S01]  /*24a00*/  LDL.LU.64 R32, [R1+0x1e98] ;  /* 0x001e980001207983 */ /* 0x000ee20000300a00 */
[----:B0-----:R-:W-:-:S04]  /*24a10*/  SHF.R.U32.HI R52, RZ, 0x6, R52 ;  /* 0x00000006ff347819 */ /* 0x001fc80000011634 */
[----:B------:R-:W-:-:S04]  /*24a20*/  SGXT.U32 R52, R52, 0x1 ;  /* 0x000000013434781a */ /* 0x000fc80000000000 */
[----:B------:R-:W-:-:S04]  /*24a30*/  LOP3.LUT R52, R52, 0xcc, RZ, 0xfc, !PT ;  /* 0x000000cc34347812 */ /* 0x000fc800078efcff */
[----:B------:R-:W-:Y:S02]  /*24a40*/  ISETP.GE.AND P5, PT, R52, UR5, PT ;  /* 0x0000000534007c0c */ /* 0x000fe4000bfa6270 */
[----:B------:R-:W-:Y:S01]  /*24a50*/  PRMT R34, RZ, 0x7610, R34 ;  /* 0x00007610ff227816 */ /* 0x000fe20000000022 */
[----:B--2---:R0:W-:Y:S04]  /*24a60*/  STL [R1+0x6e8], R47 ;  /* 0x0006e82f01007387 */ /* 0x0041e80000100800 */
[----:B0-----:R-:W2:Y:S04]  /*24a70*/  LDL R47, [R1+0xca0] ;  /* 0x000ca000012f7983 */ /* 0x001ea80000100800 */
[----:B----4-:R0:W-:Y:S04]  /*24a80*/  STL [R1+0x76c], R46 ;  /* 0x00076c2e01007387 */ /* 0x0101e80000100800 */
[----:B0-----:R-:W2:Y:S04]  /*24a90*/  LDL R46, [R1+0xca4] ;  /* 0x000ca400012e7983 */ /* 0x001ea80000100800 */
[----:B---3--:R0:W-:Y:S04]  /*24aa0*/  STL [R1+0x768], R53 ;  /* 0x0007683501007387 */ /* 0x0081e80000100800 */
[----:B------:R-:W3:Y:S04]  /*24ab0*/  LDL R52, [R1+0xcac] ;  /* 0x000cac0001347983 */ /* 0x000ee80000100800 */
[----:B0-----:R-:W3:Y:S04]  /*24ac0*/  LDL R53, [R1+0xca8] ;  /* 0x000ca80001357983 */ /* 0x001ee80000100800 */
[----:B------:R-:W4:Y:S01]  /*24ad0*/  @!P0 LDG.E.U16 R34, desc[UR10][R40.64] ;  /* 0x0000000a28228981 */ /* 0x000f22000c1e1500 */
[----:B------:R-:W0:Y:S01]  /*24ae0*/  S2R R59, SR_TID.X ;  /* 0x00000000003b7919 */ /* 0x000e220000002100 */
[----:B------:R-:W-:-:S02]  /*24af0*/  PRMT R70, RZ, 0x7610, R70 ;  /* 0x00007610ff467816 */ /* 0x000fc40000000046 */
[----:B------:R-:W-:Y:S02]  /*24b00*/  PRMT R86, RZ, 0x7610, R86 ;  /* 0x00007610ff567816 */ /* 0x000fe40000000056 */
[----:B0-----:R-:W-:-:S04]  /*24b10*/  SHF.R.U32.HI R58, RZ, 0x6, R59 ;  /* 0x00000006ff3a7819 */ /* 0x001fc8000001163b */
[----:B------:R-:W-:-:S04]  /*24b20*/  SGXT.U32 R58, R58, 0x1 ;  /* 0x000000013a3a781a */ /* 0x000fc80000000000 */
[----:B------:R-:W-:Y:S02]  /*24b30*/  LOP3.LUT R58, R58, 0xce, RZ, 0xfc, !PT ;  /* 0x000000ce3a3a7812 */ /* 0x000fe400078efcff */
[----:B------:R-:W-:Y:S02]  /*24b40*/  SHF.R.U32.HI R76, RZ, 0x6, R59 ;  /* 0x00000006ff4c7819 */ /* 0x000fe4000001163b */
[----:B------:R-:W-:Y:S01]  /*24b50*/  ISETP.GE.AND P4, PT, R58, UR5, PT ;  /* 0x000000053a007c0c */ /* 0x000fe2000bf86270 */
[----:B------:R-:W4:Y:S04]  /*24b60*/  LDL R59, [R1+0xcb0] ;  /* 0x000cb000013b7983 */ /* 0x000f280000100800 */
[----:B------:R-:W4:Y:S04]  /*24b70*/  LDL R58, [R1+0xcb4] ;  /* 0x000cb400013a7983 */ /* 0x000f280000100800 */
[----:B------:R-:W4:Y:S04]  /*24b80*/  LDL.LU.64 R40, [R1+0x1e90] ;  /* 0x001e900001287983 */ /* 0x000f280000300a00 */
[----:B------:R-:W4:Y:S04]  /*24b90*/  LDL R78, [R1+0xcb8] ;  /* 0x000cb800014e7983 */ /* 0x000f280000100800 */
[----:B--2---:R-:W2:Y:S04]  /*24ba0*/  @!P1 LDG.E.U16 R70, desc[UR10][R46.64] ;  /* 0x0000000a2e469981 */ /* 0x004ea8000c1e1500 */
[----:B---3--:R-:W3:Y:S04]  /*24bb0*/  @!P5 LDG.E.U16 R86, desc[UR10][R52.64] ;  /* 0x0000000a3456d981 */ /* 0x008ee8000c1e1500 */
[----:B----4-:R0:W-:Y:S04]  /*24bc0*/  STL [R1+0x6e4], R34 ;  /* 0x0006e42201007387 */ /* 0x0101e80000100800 */
[----:B0-----:R-:W4:Y:S01]  /*24bd0*/  LDL R34, [R1+0xcbc] ;  /* 0x000cbc0001227983 */ /* 0x001f220000100800 */
[----:B------:R-:W-:-:S03]  /*24be0*/  SGXT.U32 R76, R76, 0x1 ;  /* 0x000000014c4c781a */ /* 0x000fc60000000000 */
[----:B------:R-:W4:Y:S01]  /*24bf0*/  LDL.LU.64 R46, [R1+0x1e88] ;  /* 0x001e8800012e7983 */ /* 0x000f220000300a00 */
[----:B------:R-:W-:-:S04]  /*24c00*/  LOP3.LUT R76, R76, 0xd0, RZ, 0xfc, !PT ;  /* 0x000000d04c4c7812 */ /* 0x000fc800078efcff */
[----:B------:R-:W-:Y:S02]  /*24c10*/  ISETP.GE.AND P3, PT, R76, UR5, PT ;  /* 0x000000054c007c0c */ /* 0x000fe4000bf66270 */
[----:B------:R-:W0:Y:S01]  /*24c20*/  S2R R76, SR_TID.X ;  /* 0x00000000004c7919 */ /* 0x000e220000002100 */
[----:B------:R-:W-:Y:S01]  /*24c30*/  PRMT R77, RZ, 0x7610, R77 ;  /* 0x00007610ff4d7816 */ /* 0x000fe2000000004d */
[----:B------:R-:W-:Y:S01]  /*24c40*/  @!P4 IMAD.MOV.U32 R87, RZ, RZ, R59 ;  /* 0x000000ffff57c224 */ /* 0x000fe200078e003b */
[----:B------:R-:W-:Y:S01]  /*24c50*/  PRMT R25, RZ, 0x7610, R25 ;  /* 0x00007610ff197816 */ /* 0x000fe20000000019 */
[----:B--2---:R0:W-:Y:S02]  /*24c60*/  STL [R1+0x6e0], R70 ;  /* 0x0006e04601007387 */ /* 0x0041e40000100800 */
[--C-:B0-----:R-:W-:Y:S02]  /*24c70*/  SHF.R.U32.HI R70, RZ, 0x6, R76.reuse ;  /* 0x00000006ff467819 */ /* 0x101fe4000001164c */
[----:B------:R-:W-:-:S02]  /*24c80*/  SHF.R.U32.HI R76, RZ, 0x6, R76 ;  /* 0x00000006ff4c7819 */ /* 0x000fc4000001164c */
[----:B------:R-:W-:Y:S02]  /*24c90*/  SGXT.U32 R70, R70, 0x1 ;  /* 0x000000014646781a */ /* 0x000fe40000000000 */
[----:B------:R-:W-:Y:S02]  /*24ca0*/  SGXT.U32 R76, R76, 0x1 ;  /* 0x000000014c4c781a */ /* 0x000fe40000000000 */
[----:B------:R-:W-:Y:S02]  /*24cb0*/  LOP3.LUT R70, R70, 0xd4, RZ, 0xfc, !PT ;  /* 0x000000d446467812 */ /* 0x000fe400078efcff */
[----:B------:R-:W-:Y:S02]  /*24cc0*/  LOP3.LUT R76, R76, 0xd2, RZ, 0xfc, !PT ;  /* 0x000000d24c4c7812 */ /* 0x000fe400078efcff */
[----:B------:R-:W-:Y:S02]  /*24cd0*/  ISETP.GE.AND P1, PT, R70, UR5, PT ;  /* 0x0000000546007c0c */ /* 0x000fe4000bf26270 */
[----:B------:R-:W-:Y:S01]  /*24ce0*/  ISETP.GE.AND P0, PT, R76, UR5, PT ;  /* 0x000000054c007c0c */ /* 0x000fe2000bf06270 */
[----:B------:R-:W2:Y:S04]  /*24cf0*/  LDL R70, [R1+0xcc4] ;  /* 0x000cc40001467983 */ /* 0x000ea80000100800 */
[----:B------:R-:W2:Y:S04]  /*24d00*/  LDL R76, [R1+0xcc0] ;  /* 0x000cc000014c7983 */ /* 0x000ea80000100800 */
[----:B------:R-:W2:Y:S04]  /*24d10*/  LDL.LU.64 R52, [R1+0x1e80] ;  /* 0x001e800001347983 */ /* 0x000ea80000300a00 */
[----:B---3--:R0:W-:Y:S04]  /*24d20*/  STL [R1+0x75c], R86 ;  /* 0x00075c5601007387 */ /* 0x0081e80000100800 */
[----:B------:R-:W3:Y:S01]  /*24d30*/  LDL R59, [R1+0xcc8] ;  /* 0x000cc800013b7983 */ /* 0x000ee20000100800 */
[----:B0-----:R-:W-:-:S03]  /*24d40*/  @!P4 IMAD.MOV.U32 R86, RZ, RZ, R58 ;  /* 0x000000ffff56c224 */ /* 0x001fc600078e003a */
[----:B------:R-:W3:Y:S04]  /*24d50*/  LDL R58, [R1+0xccc] ;  /* 0x000ccc00013a7983 */ /* 0x000ee80000100800 */
[----:B------:R0:W2:Y:S02]  /*24d60*/  @!P4 LDG.E.U16 R77, desc[UR10][R86.64] ;  /* 0x0000000a564dc981 */ /* 0x0000a4000c1e1500 */
[----:B0-----:R-:W-:Y:S02]  /*24d70*/  @!P3 IMAD.MOV.U32 R87, RZ, RZ, R78 ;  /* 0x000000ffff57b224 */ /* 0x001fe400078e004e */
[----:B----4-:R-:W-:-:S05]  /*24d80*/  @!P3 IMAD.MOV.U32 R86, RZ, RZ, R34 ;  /* 0x000000ffff56b224 */ /* 0x010fca00078e0022 */
[----:B------:R-:W4:Y:S01]  /*24d90*/  @!P3 LDG.E.U16 R25, desc[UR10][R86.64] ;  /* 0x0000000a5619b981 */ /* 0x000f22000c1e1500 */
[----:B------:R-:W-:Y:S02]  /*24da0*/  PRMT R65, RZ, 0x7610, R65 ;  /* 0x00007610ff417816 */ /* 0x000fe40000000041 */
[----:B------:R-:W-:Y:S02]  /*24db0*/  PRMT R48, RZ, 0x7610, R48 ;  /* 0x00007610ff307816 */ /* 0x000fe40000000030 */
[----:B------:R-:W-:Y:S02]  /*24dc0*/  PRMT R84, RZ, 0x7610, R84 ;  /* 0x00007610ff547816 */ /* 0x000fe40000000054 */
[----:B------:R-:W-:Y:S02]  /*24dd0*/  PRMT R79, RZ, 0x7610, R79 ;  /* 0x00007610ff4f7816 */ /* 0x000fe4000000004f */
[----:B---3--:R-:W3:Y:S04]  /*24de0*/  @!P1 LDG.E.U16 R48, desc[UR10][R58.64] ;  /* 0x0000000a3a309981 */ /* 0x008ee8000c1e1500 */
[----:B--2---:R0:W-:Y:S02]  /*24df0*/  STL [R1+0x758], R77 ;  /* 0x0007584d01007387 */ /* 0x0041e40000100800 */
[----:B0-----:R-:W0:Y:S02]  /*24e00*/  S2R R77, SR_TID.X ;  /* 0x00000000004d7919 */ /* 0x001e240000002100 */
[----:B----4-:R1:W-:Y:S04]  /*24e10*/  STL [R1+0x6dc], R25 ;  /* 0x0006dc1901007387 */ /* 0x0103e80000100800 */
[----:B------:R-:W2:Y:S04]  /*24e20*/  LDL R87, [R1+0xcd0] ;  /* 0x000cd00001577983 */ /* 0x000ea80000100800 */
[----:B------:R-:W2:Y:S04]  /*24e30*/  LDL R86, [R1+0xcd4] ;  /* 0x000cd40001567983 */ /* 0x000ea80000100800 */
[----:B------:R-:W4:Y:S01]  /*24e40*/  LDL R78, [R1+0xce0] ;  /* 0x000ce000014e7983 */ /* 0x000f220000100800 */
        /* <DEDUP_REMOVED lines=8> */
[----:B------:R-:W3:Y:S04]  /*24ed0*/  LDL R34, [R1+0xcd8] ;  /* 0x000cd80001227983 */ /* 0x000ee80000100800 */
[----:B------:R-:W4:Y:S01]  /*24ee0*/  LDL R25, [R1+0xcdc] ;  /* 0x000cdc0001197983 */ /* 0x000f220000100800 */
[----:B------:R-:W-:-:S04]  /*24ef0*/  SHF.R.U32.HI R77, RZ, 0x6, R77 ;  /* 0x00000006ff4d7819 */ /* 0x000fc8000001164d */
[----:B------:R-:W-:-:S04]  /*24f00*/  SGXT.U32 R77, R77, 0x1 ;  /* 0x000000014d4d781a */ /* 0x000fc80000000000 */
[----:B------:R-:W-:-:S04]  /*24f10*/  LOP3.LUT R77, R77, 0xda, RZ, 0xfc, !PT ;  /* 0x000000da4d4d7812 */ /* 0x000fc800078efcff */
[----:B------:R-:W-:Y:S01]  /*24f20*/  ISETP.GE.AND P3, PT, R77, UR5, PT ;  /* 0x000000054d007c0c */ /* 0x000fe2000bf66270 */
[----:B------:R-:W-:Y:S02]  /*24f30*/  @!P0 IMAD.MOV.U32 R77, RZ, RZ, R76 ;  /* 0x000000ffff4d8224 */ /* 0x000fe400078e004c */
[----:B------:R-:W-:-:S05]  /*24f40*/  @!P0 IMAD.MOV.U32 R76, RZ, RZ, R70 ;  /* 0x000000ffff4c8224 */ /* 0x000fca00078e0046 */
[----:B------:R-:W4:Y:S04]  /*24f50*/  @!P0 LDG.E.U16 R65, desc[UR10][R76.64] ;  /* 0x0000000a4c418981 */ /* 0x000f28000c1e1500 */
[----:B------:R-:W4:Y:S01]  /*24f60*/  LDL R77, [R1+0xce4] ;  /* 0x000ce400014d7983 */ /* 0x000f220000100800 */
[----:B------:R-:W-:-:S03]  /*24f70*/  PRMT R71, RZ, 0x7610, R71 ;  /* 0x00007610ff477816 */ /* 0x000fc60000000047 */
[----:B------:R-:W4:Y:S04]  /*24f80*/  LDL.LU.64 R58, [R1+0x1e78] ;  /* 0x001e7800013a7983 */ /* 0x000f280000300a00 */
[----:B--2---:R3:W2:Y:S02]  /*24f90*/  @!P5 LDG.E.U16 R84, desc[UR10][R86.64] ;  /* 0x0000000a5654d981 */ /* 0x0046a4000c1e1500 */
[----:B---3--:R-:W-:Y:S02]  /*24fa0*/  @!P4 IMAD.MOV.U32 R87, RZ, RZ, R34 ;  /* 0x000000ffff57c224 */ /* 0x008fe400078e0022 */
[----:B----4-:R-:W-:-:S05]  /*24fb0*/  @!P4 IMAD.MOV.U32 R86, RZ, RZ, R25 ;  /* 0x000000ffff56c224 */ /* 0x010fca00078e0019 */
[----:B------:R0:W3:Y:S02]  /*24fc0*/  @!P4 LDG.E.U16 R79, desc[UR10][R86.64] ;  /* 0x0000000a564fc981 */ /* 0x0000e4000c1e1500 */
[----:B0-----:R-:W-:Y:S02]  /*24fd0*/  @!P3 IMAD.MOV.U32 R87, RZ, RZ, R78 ;  /* 0x000000ffff57b224 */ /* 0x001fe400078e004e */
[----:B------:R-:W-:-:S05]  /*24fe0*/  @!P3 IMAD.MOV.U32 R86, RZ, RZ, R77 ;  /* 0x000000ffff56b224 */ /* 0x000fca00078e004d */
[----:B------:R-:W4:Y:S04]  /*24ff0*/  @!P3 LDG.E.U16 R71, desc[UR10][R86.64] ;  /* 0x0000000a5647b981 */ /* 0x000f28000c1e1500 */
[----:B------:R-:W-:Y:S04]  /*25000*/  STL [R1+0x6d8], R65 ;  /* 0x0006d84101007387 */ /* 0x000fe80000100800 */
[----:B------:R-:W2:Y:S04]  /*25010*/  LDL R70, [R1+0xce8] ;  /* 0x000ce80001467983 */ /* 0x000ea80000100800 */
[----:B------:R0:W-:Y:S04]  /*25020*/  STL [R1+0x74c], R48 ;  /* 0x00074c3001007387 */ /* 0x0001e80000100800 */
[----:B0-----:R-:W2:Y:S01]  /*25030*/  LDL R48, [R1+0xcec] ;  /* 0x000cec0001307983 */ /* 0x001ea20000100800 */
[----:B------:R-:W0:Y:S02]  /*25040*/  S2R R65, SR_TID.X ;  /* 0x0000000000417919 */ /* 0x000e240000002100 */
[----:B0-----:R-:W-:-:S02]  /*25050*/  SHF.R.U32.HI R76, RZ, 0x6, R65 ;  /* 0x00000006ff4c7819 */ /* 0x001fc40000011641 */
[----:B------:R-:W-:Y:S02]  /*25060*/  SHF.R.U32.HI R65, RZ, 0x6, R65 ;  /* 0x00000006ff417819 */ /* 0x000fe40000011641 */
[----:B------:R-:W-:Y:S02]  /*25070*/  SGXT.U32 R76, R76, 0x1 ;  /* 0x000000014c4c781a */ /* 0x000fe40000000000 */
[----:B------:R-:W-:Y:S02]  /*25080*/  SGXT.U32 R65, R65, 0x1 ;  /* 0x000000014141781a */ /* 0x000fe40000000000 */
[----:B------:R-:W-:Y:S02]  /*25090*/  LOP3.LUT R76, R76, 0xde, RZ, 0xfc, !PT ;  /* 0x000000de4c4c7812 */ /* 0x000fe400078efcff */
[----:B------:R-:W-:Y:S02]  /*250a0*/  LOP3.LUT R65, R65, 0xdc, RZ, 0xfc, !PT ;  /* 0x000000dc41417812 */ /* 0x000fe400078efcff */
[----:B------:R-:W-:-:S02]  /*250b0*/  ISETP.GE.AND P1, PT, R76, UR5, PT ;  /* 0x000000054c007c0c */ /* 0x000fc4000bf26270 */
[----:B------:R-:W-:Y:S02]  /*250c0*/  ISETP.GE.AND P0, PT, R65, UR5, PT ;  /* 0x0000000541007c0c */ /* 0x000fe4000bf06270 */
[----:B------:R-:W2:Y:S04]  /*250d0*/  LDL.LU R65, [R1+0x1e74] ;  /* 0x001e740001417983 */ /* 0x000ea80000300800 */
[----:B------:R-:W2:Y:S04]  /*250e0*/  LDL.LU R76, [R1+0x1e70] ;  /* 0x001e7000014c7983 */ /* 0x000ea80000300800 */
[----:B------:R-:W2:Y:S04]  /*250f0*/  LDL R34, [R1+0xcf0] ;  /* 0x000cf00001227983 */ /* 0x000ea80000100800 */
[----:B------:R-:W2:Y:S01]  /*25100*/  LDL R25, [R1+0xcf4] ;  /* 0x000cf40001197983 */ /* 0x000ea20000100800 */
[----:B------:R-:W-:-:S03]  /*25110*/  PRMT R35, RZ, 0x7610, R35 ;  /* 0x00007610ff237816 */ /* 0x000fc60000000023 */
[----:B---3--:R0:W-:Y:S02]  /*25120*/  STL [R1+0x6d4], R79 ;  /* 0x0006d44f01007387 */ /* 0x0081e40000100800 */
[----:B0-----:R-:W0:Y:S02]  /*25130*/  S2R R79, SR_TID.X ;  /* 0x00000000004f7919 */ /* 0x001e240000002100 */
[----:B----4-:R0:W-:Y:S04]  /*25140*/  STL [R1+0x6d0], R71 ;  /* 0x0006d04701007387 */ /* 0x0101e80000100800 */
[----:B------:R-:W3:Y:S04]  /*25150*/  LDL R87, [R1+0xd00] ;  /* 0x000d000001577983 */ /* 0x000ee80000100800 */
[----:B------:R-:W3:Y:S01]  /*25160*/  LDL R86, [R1+0xd04] ;  /* 0x000d040001567983 */ /* 0x000ee20000100800 */
[----:B0-----:R-:W-:-:S04]  /*25170*/  SHF.R.U32.HI R71, RZ, 0x6, R79 ;  /* 0x00000006ff477819 */ /* 0x001fc8000001164f */
[----:B------:R-:W-:-:S04]  /*25180*/  SGXT.U32 R71, R71, 0x1 ;  /* 0x000000014747781a */ /* 0x000fc80000000000 */
[----:B------:R-:W-:-:S04]  /*25190*/  LOP3.LUT R71, R71, 0xe4, RZ, 0xfc, !PT ;  /* 0x000000e447477812 */ /* 0x000fc800078efcff */
[----:B------:R-:W-:Y:S01]  /*251a0*/  ISETP.GE.AND P3, PT, R71, UR5, PT ;  /* 0x0000000547007c0c */ /* 0x000fe2000bf66270 */
[----:B--2---:R-:W-:Y:S02]  /*251b0*/  @!P0 IMAD.MOV.U32 R71, RZ, RZ, R70 ;  /* 0x000000ffff478224 */ /* 0x004fe400078e0046 */
[----:B------:R-:W-:-:S05]  /*251c0*/  @!P0 IMAD.MOV.U32 R70, RZ, RZ, R48 ;  /* 0x000000ffff468224 */ /* 0x000fca00078e0030 */
[----:B------:R-:W2:Y:S01]  /*251d0*/  @!P0 LDG.E.U16 R35, desc[UR10][R70.64] ;  /* 0x0000000a46238981 */ /* 0x000ea2000c1e1500 */
[----:B------:R-:W-:-:S04]  /*251e0*/  SHF.R.U32.HI R78, RZ, 0x6, R79 ;  /* 0x00000006ff4e7819 */ /* 0x000fc8000001164f */
[----:B------:R-:W-:-:S04]  /*251f0*/  SGXT.U32 R78, R78, 0x1 ;  /* 0x000000014e4e781a */ /* 0x000fc80000000000 */
[----:B------:R-:W-:Y:S02]  /*25200*/  LOP3.LUT R78, R78, 0xe0, RZ, 0xfc, !PT ;  /* 0x000000e04e4e7812 */ /* 0x000fe400078efcff */
[----:B------:R-:W-:Y:S02]  /*25210*/  SHF.R.U32.HI R77, RZ, 0x6, R79 ;  /* 0x00000006ff4d7819 */ /* 0x000fe4000001164f */
[----:B------:R-:W-:Y:S01]  /*25220*/  ISETP.GE.AND P5, PT, R78, UR5, PT ;  /* 0x000000054e007c0c */ /* 0x000fe2000bfa6270 */
[----:B------:R-:W4:Y:S04]  /*25230*/  LDL R79, [R1+0xcf8] ;  /* 0x000cf800014f7983 */ /* 0x000f280000100800 */
[----:B------:R-:W4:Y:S04]  /*25240*/  LDL R78, [R1+0xcfc] ;  /* 0x000cfc00014e7983 */ /* 0x000f280000100800 */
[----:B------:R-:W4:Y:S04]  /*25250*/  LDL.LU.64 R70, [R1+0x1e68] ;  /* 0x001e680001467983 */ /* 0x000f280000300a00 */
[----:B------:R0:W-:Y:S04]  /*25260*/  STL [R1+0x748], R84 ;  /* 0x0007485401007387 */ /* 0x0001e80000100800 */
[----:B------:R-:W4:Y:S04]  /*25270*/  LDL R48, [R1+0xd0c] ;  /* 0x000d0c0001307983 */ /* 0x000f280000100800 */
[----:B0-----:R-:W4:Y:S01]  /*25280*/  LDL R84, [R1+0xd08] ;  /* 0x000d080001547983 */ /* 0x001f220000100800 */
[----:B------:R-:W-:-:S02]  /*25290*/  PRMT R7, RZ, 0x7610, R7 ;  /* 0x00007610ff077816 */ /* 0x000fc40000000007 */
[----:B------:R-:W-:-:S04]  /*252a0*/  SGXT.U32 R77, R77, 0x1 ;  /* 0x000000014d4d781a */ /* 0x000fc80000000000 */
[----:B------:R-:W-:-:S04]  /*252b0*/  LOP3.LUT R77, R77, 0xe2, RZ, 0xfc, !PT ;  /* 0x000000e24d4d7812 */ /* 0x000fc800078efcff */
[----:B------:R-:W-:Y:S02]  /*252c0*/  ISETP.GE.AND P4, PT, R77, UR5, PT ;  /* 0x000000054d007c0c */ /* 0x000fe4000bf86270 */
[----:B------:R-:W-:Y:S02]  /*252d0*/  PRMT R22, RZ, 0x7610, R22 ;  /* 0x00007610ff167816 */ /* 0x000fe40000000016 */
[----:B------:R-:W-:Y:S01]  /*252e0*/  PRMT R85, RZ, 0x7610, R85 ;  /* 0x00007610ff557816 */ /* 0x000fe20000000055 */
[----:B--2---:R0:W-:Y:S08]  /*252f0*/  STL [R1+0x73c], R35 ;  /* 0x00073c2301007387 */ /* 0x0041f00000100800 */
[----:B---3--:R1:W2:Y:S01]  /*25300*/  @!P4 LDG.E.U16 R85, desc[UR10][R86.64] ;  /* 0x0000000a5655c981 */ /* 0x0082a2000c1e1500 */
[----:B0-----:R-:W-:-:S02]  /*25310*/  @!P1 IMAD.MOV.U32 R35, RZ, RZ, R34 ;  /* 0x000000ffff239224 */ /* 0x001fc400078e0022 */
[----:B------:R-:W-:Y:S01]  /*25320*/  @!P1 IMAD.MOV.U32 R34, RZ, RZ, R25 ;  /* 0x000000ffff229224 */ /* 0x000fe200078e0019 */
[----:B------:R-:W-:Y:S01]  /*25330*/  PRMT R43, RZ, 0x7610, R43 ;  /* 0x00007610ff2b7816 */ /* 0x000fe2000000002b */
[----:B------:R-:W0:Y:S03]  /*25340*/  S2R R77, SR_TID.X ;  /* 0x00000000004d7919 */ /* 0x000e260000002100 */
[----:B------:R-:W3:Y:S04]  /*25350*/  @!P1 LDG.E.U16 R7, desc[UR10][R34.64] ;  /* 0x0000000a22079981 */ /* 0x000ee8000c1e1500 */
[----:B----4-:R-:W4:Y:S04]  /*25360*/  @!P5 LDG.E.U16 R22, desc[UR10][R78.64] ;  /* 0x0000000a4e16d981 */ /* 0x010f28000c1e1500 */
[----:B------:R-:W2:Y:S01]  /*25370*/  LDL R25, [R1+0xd14] ;  /* 0x000d140001197983 */ /* 0x000ea20000100800 */
[----:B-1----:R-:W-:-:S03]  /*25380*/  @!P3 IMAD.MOV.U32 R86, RZ, RZ, R48 ;  /* 0x000000ffff56b224 */ /* 0x002fc600078e0030 */
[----:B------:R-:W2:Y:S01]  /*25390*/  LDL R34, [R1+0xd10] ;  /* 0x000d100001227983 */ /* 0x000ea20000100800 */
[----:B------:R-:W-:-:S05]  /*253a0*/  @!P3 IMAD.MOV.U32 R87, RZ, RZ, R84 ;  /* 0x000000ffff57b224 */ /* 0x000fca00078e0054 */
[----:B------:R-:W2:Y:S04]  /*253b0*/  @!P3 LDG.E.U16 R43, desc[UR10][R86.64] ;  /* 0x0000000a562bb981 */ /* 0x000ea8000c1e1500 */
[----:B---3--:R0:W-:Y:S04]  /*253c0*/  STL [R1+0x738], R7 ;  /* 0x0007380701007387 */ /* 0x0081e80000100800 */
[----:B------:R-:W3:Y:S01]  /*253d0*/  LDL R35, [R1+0xd18] ;  /* 0x000d180001237983 */ /* 0x000ee20000100800 */
[----:B0-----:R-:W-:-:S04]  /*253e0*/  SHF.R.U32.HI R7, RZ, 0x6, R77 ;  /* 0x00000006ff077819 */ /* 0x001fc8000001164d */
[----:B------:R-:W-:-:S04]  /*253f0*/  SGXT.U32 R7, R7, 0x1 ;  /* 0x000000010707781a */ /* 0x000fc80000000000 */
[----:B------:R-:W-:-:S04]  /*25400*/  LOP3.LUT R7, R7, 0xe6, RZ, 0xfc, !PT ;  /* 0x000000e607077812 */ /* 0x000fc800078efcff */
[----:B------:R-:W-:Y:S02]  /*25410*/  ISETP.GE.AND P0, PT, R7, UR5, PT ;  /* 0x0000000507007c0c */ /* 0x000fe4000bf06270 */
[----:B------:R-:W3:Y:S01]  /*25420*/  LDL R7, [R1+0xd1c] ;  /* 0x000d1c0001077983 */ /* 0x000ee20000100800 */
[----:B------:R-:W-:-:S04]  /*25430*/  SHF.R.U32.HI R77, RZ, 0x6, R77 ;  /* 0x00000006ff4d7819 */ /* 0x000fc8000001164d */
[----:B------:R-:W-:-:S04]  /*25440*/  SGXT.U32 R77, R77, 0x1 ;  /* 0x000000014d4d781a */ /* 0x000fc80000000000 */
[----:B------:R-:W-:-:S04]  /*25450*/  LOP3.LUT R77, R77, 0xe8, RZ, 0xfc, !PT ;  /* 0x000000e84d4d7812 */ /* 0x000fc800078efcff */
[----:B------:R-:W-:Y:S02]  /*25460*/  ISETP.GE.AND P1, PT, R77, UR5, PT ;  /* 0x000000054d007c0c */ /* 0x000fe4000bf26270 */
[----:B------:R-:W3:Y:S04]  /*25470*/  LDL.LU R77, [R1+0x1e60] ;  /* 0x001e6000014d7983 */ /* 0x000ee80000300800 */
[----:B------:R-:W3:Y:S04]  /*25480*/  LDL.LU.64 R78, [R1+0x1e58] ;  /* 0x001e5800014e7983 */ /* 0x000ee80000300a00 */
[----:B----4-:R0:W-:Y:S04]  /*25490*/  STL [R1+0x6cc], R22 ;  /* 0x0006cc1601007387 */ /* 0x0101e80000100800 */
[----:B0-----:R-:W4:Y:S04]  /*254a0*/  LDL.LU R22, [R1+0x1e50] ;  /* 0x001e500001167983 */ /* 0x001f280000300800 */
[----:B--2---:R0:W-:Y:S02]  /*254b0*/  STL [R1+0x6c8], R85 ;  /* 0x0006c85501007387 */ /* 0x0041e40000100800 */
[----:B0-----:R-:W0:Y:S02]  /*254c0*/  S2R R85, SR_TID.X ;  /* 0x0000000000557919 */ /* 0x001e240000002100 */
[----:B------:R1:W-:Y:S01]  /*254d0*/  STL [R1+0x730], R43 ;  /* 0x0007302b01007387 */ /* 0x0003e20000100800 */
[----:B------:R-:W-:-:S03]  /*254e0*/  PRMT R36, RZ, 0x7610, R36 ;  /* 0x00007610ff247816 */ /* 0x000fc60000000024 */
[----:B------:R-:W2:Y:S04]  /*254f0*/  LDL R87, [R1+0xd28] ;  /* 0x000d280001577983 */ /* 0x000ea80000100800 */
[----:B------:R-:W2:Y:S01]  /*25500*/  LDL R86, [R1+0xd2c] ;  /* 0x000d2c0001567983 */ /* 0x000ea20000100800 */
[----:B0-----:R-:W-:-:S04]  /*25510*/  SHF.R.U32.HI R84, RZ, 0x6, R85 ;  /* 0x00000006ff547819 */ /* 0x001fc80000011655 */
[----:B------:R-:W-:-:S04]  /*25520*/  SGXT.U32 R84, R84, 0x1 ;  /* 0x000000015454781a */ /* 0x000fc80000000000 */
[----:B------:R-:W-:Y:S02]  /*25530*/  LOP3.LUT R84, R84, 0xea, RZ, 0xfc, !PT ;  /* 0x000000ea54547812 */ /* 0x000fe400078efcff */
[--C-:B-1----:R-:W-:Y:S02]  /*25540*/  SHF.R.U32.HI R43, RZ, 0x6, R85.reuse ;  /* 0x00000006ff2b7819 */ /* 0x102fe40000011655 */
[----:B------:R-:W-:Y:S01]  /*25550*/  SHF.R.U32.HI R48, RZ, 0x6, R85 ;  /* 0x00000006ff307819 */ /* 0x000fe20000011655 */
[----:B------:R-:W-:Y:S01]  /*25560*/  @!P0 IMAD.MOV.U32 R85, RZ, RZ, R34 ;  /* 0x000000ffff558224 */ /* 0x000fe200078e0022 */
[----:B------:R-:W-:Y:S01]  /*25570*/  ISETP.GE.AND P5, PT, R84, UR5, PT ;  /* 0x0000000554007c0c */ /* 0x000fe2000bfa6270 */
[----:B------:R-:W-:Y:S01]  /*25580*/  @!P0 IMAD.MOV.U32 R84, RZ, RZ, R25 ;  /* 0x000000ffff548224 */ /* 0x000fe200078e0019 */
[----:B------:R-:W2:Y:S04]  /*25590*/  LDL R34, [R1+0xd20] ;  /* 0x000d200001227983 */ /* 0x000ea80000100800 */
[----:B------:R-:W4:Y:S01]  /*255a0*/  LDL R25, [R1+0xd24] ;  /* 0x000d240001197983 */ /* 0x000f220000100800 */
[----:B------:R-:W-:-:S03]  /*255b0*/  PRMT R6, RZ, 0x7610, R6 ;  /* 0x00007610ff067816 */ /* 0x000fc60000000006 */
[----:B------:R3:W4:Y:S02]  /*255c0*/  @!P0 LDG.E.U16 R36, desc[UR10][R84.64] ;  /* 0x0000000a54248981 */ /* 0x000724000c1e1500 */
[----:B---3--:R-:W-:Y:S02]  /*255d0*/  @!P1 IMAD.MOV.U32 R85, RZ, RZ, R35 ;  /* 0x000000ffff559224 */ /* 0x008fe400078e0023 */
[----:B------:R-:W-:Y:S01]  /*255e0*/  @!P1 IMAD.MOV.U32 R84, RZ, RZ, R7 ;  /* 0x000000ffff549224 */ /* 0x000fe200078e0007 */
[----:B------:R-:W-:Y:S01]  /*255f0*/  PRMT R55, RZ, 0x7610, R55 ;  /* 0x00007610ff377816 */ /* 0x000fe20000000037 */
[----:B------:R-:W3:Y:S04]  /*25600*/  LDL R7, [R1+0xd30] ;  /* 0x000d300001077983 */ /* 0x000ee80000100800 */
[----:B------:R0:W3:Y:S02]  /*25610*/  @!P1 LDG.E.U16 R6, desc[UR10][R84.64] ;  /* 0x0000000a54069981 */ /* 0x0000e4000c1e1500 */
[----:B0-----:R-:W0:Y:S01]  /*25620*/  S2R R85, SR_TID.X ;  /* 0x0000000000557919 */ /* 0x001e220000002100 */
[----:B------:R-:W-:-:S02]  /*25630*/  SGXT.U32 R48, R48, 0x1 ;  /* 0x000000013030781a */ /* 0x000fc40000000000 */
[----:B0-----:R-:W-:-:S04]  /*25640*/  SHF.R.U32.HI R35, RZ, 0x6, R85 ;  /* 0x00000006ff237819 */ /* 0x001fc80000011655 */
[----:B------:R-:W-:-:S04]  /*25650*/  SGXT.U32 R35, R35, 0x1 ;  /* 0x000000012323781a */ /* 0x000fc80000000000 */
[----:B------:R-:W-:-:S04]  /*25660*/  LOP3.LUT R35, R35, 0xf0, RZ, 0xfc, !PT ;  /* 0x000000f023237812 */ /* 0x000fc800078efcff */
[----:B------:R-:W-:Y:S02]  /*25670*/  ISETP.GE.AND P0, PT, R35, UR5, PT ;  /* 0x0000000523007c0c */ /* 0x000fe4000bf06270 */
[----:B------:R-:W-:Y:S02]  /*25680*/  SHF.R.U32.HI R35, RZ, 0x6, R85 ;  /* 0x00000006ff237819 */ /* 0x000fe40000011655 */
[----:B------:R-:W-:-:S04]  /*25690*/  LOP3.LUT R48, R48, 0xec, RZ, 0xfc, !PT ;  /* 0x000000ec30307812 */ /* 0x000fc800078efcff */
[----:B------:R-:W-:Y:S01]  /*256a0*/  ISETP.GE.AND P4, PT, R48, UR5, PT ;  /* 0x0000000530007c0c */ /* 0x000fe2000bf86270 */
[----:B--2---:R-:W-:Y:S02]  /*256b0*/  @!P5 IMAD.MOV.U32 R85, RZ, RZ, R34 ;  /* 0x000000ffff55d224 */ /* 0x004fe400078e0022 */
[----:B----4-:R-:W-:-:S05]  /*256c0*/  @!P5 IMAD.MOV.U32 R84, RZ, RZ, R25 ;  /* 0x000000ffff54d224 */ /* 0x010fca00078e0019 */
[----:B------:R-:W2:Y:S01]  /*256d0*/  @!P5 LDG.E.U16 R55, desc[UR10][R84.64] ;  /* 0x0000000a5437d981 */ /* 0x000ea2000c1e1500 */
[----:B------:R-:W-:Y:S02]  /*256e0*/  PRMT R54, RZ, 0x7610, R54 ;  /* 0x00007610ff367816 */ /* 0x000fe40000000036 */
[----:B------:R-:W-:-:S04]  /*256f0*/  SGXT.U32 R43, R43, 0x1 ;  /* 0x000000012b2b781a */ /* 0x000fc80000000000 */
[----:B------:R-:W4:Y:S01]  /*25700*/  @!P4 LDG.E.U16 R54, desc[UR10][R86.64] ;  /* 0x0000000a5636c981 */ /* 0x000f22000c1e1500 */
[----:B------:R-:W-:-:S04]  /*25710*/  LOP3.LUT R43, R43, 0xee, RZ, 0xfc, !PT ;  /* 0x000000ee2b2b7812 */ /* 0x000fc800078efcff */
[----:B------:R-:W-:Y:S01]  /*25720*/  ISETP.GE.AND P3, PT, R43, UR5, PT ;  /* 0x000000052b007c0c */ /* 0x000fe2000bf66270 */
[----:B---3--:R0:W-:Y:S04]  /*25730*/  STL [R1+0x6c4], R6 ;  /* 0x0006c40601007387 */ /* 0x0081e80000100800 */
[----:B------:R-:W3:Y:S04]  /*25740*/  LDL R48, [R1+0xd38] ;  /* 0x000d380001307983 */ /* 0x000ee80000100800 */
[----:B------:R-:W3:Y:S04]  /*25750*/  LDL R43, [R1+0xd3c] ;  /* 0x000d3c00012b7983 */ /* 0x000ee80000100800 */
[----:B0-----:R-:W3:Y:S01]  /*25760*/  LDL R6, [R1+0xd34] ;  /* 0x000d340001067983 */ /* 0x001ee20000100800 */
[----:B------:R-:W-:-:S04]  /*25770*/  SGXT.U32 R35, R35, 0x1 ;  /* 0x000000012323781a */ /* 0x000fc80000000000 */
[----:B------:R-:W-:Y:S01]  /*25780*/  LOP3.LUT R35, R35, 0xf2, RZ, 0xfc, !PT ;  /* 0x000000f223237812 */ /* 0x000fe200078efcff */
[----:B------:R0:W-:Y:S03]  /*25790*/  STL [R1+0x728], R36 ;  /* 0x0007282401007387 */ /* 0x0001e60000100800 */
[----:B------:R-:W-:Y:S01]  /*257a0*/  ISETP.GE.AND P1, PT, R35, UR5, PT ;  /* 0x0000000523007c0c */ /* 0x000fe2000bf26270 */
[----:B------:R-:W3:Y:S04]  /*257b0*/  LDL R34, [R1+0xd48] ;  /* 0x000d480001227983 */ /* 0x000ee80000100800 */
[----:B------:R-:W3:Y:S04]  /*257c0*/  LDL R35, [R1+0xd44] ;  /* 0x000d440001237983 */ /* 0x000ee80000100800 */
[----:B0-----:R-:W3:Y:S04]  /*257d0*/  LDL R36, [R1+0xd40] ;  /* 0x000d400001247983 */ /* 0x001ee80000100800 */
[----:B------:R-:W3:Y:S04]  /*257e0*/  LDL R25, [R1+0xd4c] ;  /* 0x000d4c0001197983 */ /* 0x000ee80000100800 */
[----:B------:R-:W3:Y:S01]  /*257f0*/  LDL.LU.64 R84, [R1+0x1e48] ;  /* 0x001e480001547983 */ /* 0x000ee20000300a00 */
[----:B------:R-:W-:-:S02]  /*25800*/  PRMT R12, RZ, 0x7610, R12 ;  /* 0x00007610ff0c7816 */ /* 0x000fc4000000000c */
[----:B------:R-:W-:Y:S01]  /*25810*/  PRMT R42, RZ, 0x7610, R42 ;  /* 0x00007610ff2a7816 */ /* 0x000fe2000000002a */
[----:B--2---:R0:W-:Y:S04]  /*25820*/  STL [R1+0x6c0], R55 ;  /* 0x0006c03701007387 */ /* 0x0041e80000100800 */
[----:B------:R-:W2:Y:S01]  /*25830*/  LDL.LU.64 R86, [R1+0x1e40] ;  /* 0x001e400001567983 */ /* 0x000ea20000300a00 */
[----:B0-----:R-:W0:Y:S03]  /*25840*/  S2R R55, SR_TID.X ;  /* 0x0000000000377919 */ /* 0x001e260000002100 */
[----:B----4-:R0:W-:Y:S02]  /*25850*/  STL [R1+0x71c], R54 ;  /* 0x00071c3601007387 */ /* 0x0101e40000100800 */
[----:B0-----:R-:W-:-:S04]  /*25860*/  SHF.R.U32.HI R54, RZ, 0x6, R55 ;  /* 0x00000006ff367819 */ /* 0x001fc80000011637 */
[----:B------:R-:W-:-:S04]  /*25870*/  SGXT.U32 R54, R54, 0x1 ;  /* 0x000000013636781a */ /* 0x000fc80000000000 */
[----:B------:R-:W-:Y:S01]  /*25880*/  LOP3.LUT R54, R54, 0xf4, RZ, 0xfc, !PT ;  /* 0x000000f436367812 */ /* 0x000fe200078efcff */
[----:B---3--:R-:W-:Y:S01]  /*25890*/  @!P0 IMAD.MOV.U32 R55, RZ, RZ, R48 ;  /* 0x000000ffff378224 */ /* 0x008fe200078e0030 */
[----:B------:R-:W3:Y:S02]  /*258a0*/  @!P3 LDG.E.U16 R12, desc[UR10][R6.64] ;  /* 0x0000000a060cb981 */ /* 0x000ee4000c1e1500 */
[----:B------:R-:W-:Y:S01]  /*258b0*/  ISETP.GE.AND P3, PT, R54, UR5, PT ;  /* 0x0000000536007c0c */ /* 0x000fe2000bf66270 */
[----:B------:R-:W-:-:S05]  /*258c0*/  @!P0 IMAD.MOV.U32 R54, RZ, RZ, R43 ;  /* 0x000000ffff368224 */ /* 0x000fca00078e002b */
[----:B------:R-:W4:Y:S01]  /*258d0*/  @!P0 LDG.E.U16 R42, desc[UR10][R54.64] ;  /* 0x0000000a362a8981 */ /* 0x000f22000c1e1500 */
[----:B------:R-:W-:-:S03]  /*258e0*/  PRMT R13, RZ, 0x7610, R13 ;  /* 0x00007610ff0d7816 */ /* 0x000fc6000000000d */
[----:B------:R-:W2:Y:S01]  /*258f0*/  LDL.LU.64 R6, [R1+0x1e38] ;  /* 0x001e380001067983 */ /* 0x000ea20000300a00 */
[----:B------:R-:W-:Y:S01]  /*25900*/  @!P1 IMAD.MOV.U32 R43, RZ, RZ, R36 ;  /* 0x000000ffff2b9224 */ /* 0x000fe200078e0024 */
[----:B------:R-:W-:Y:S02]  /*25910*/  PRMT R24, RZ, 0x7610, R24 ;  /* 0x00007610ff187816 */ /* 0x000fe40000000018 */
[----:B---3--:R-:W-:Y:S04]  /*25920*/  STL [R1+0x718], R12 ;  /* 0x0007180c01007387 */ /* 0x008fe80000100800 */
[----:B----4-:R0:W-:Y:S02]  /*25930*/  STL [R1+0x6bc], R42 ;  /* 0x0006bc2a01007387 */ /* 0x0101e40000100800 */
[----:B0-----:R-:W-:-:S05]  /*25940*/  @!P1 IMAD.MOV.U32 R42, RZ, RZ, R35 ;  /* 0x000000ffff2a9224 */ /* 0x001fca00078e0023 */
[----:B------:R-:W3:Y:S01]  /*25950*/  @!P1 LDG.E.U16 R13, desc[UR10][R42.64] ;  /* 0x0000000a2a0d9981 */ /* 0x000ee2000c1e1500 */
[----:B------:R-:W-:Y:S02]  /*25960*/  @!P3 IMAD.MOV.U32 R35, RZ, RZ, R34 ;  /* 0x000000ffff23b224 */ /* 0x000fe400078e0022 */
[----:B------:R-:W-:-:S05]  /*25970*/  @!P3 IMAD.MOV.U32 R34, RZ, RZ, R25 ;  /* 0x000000ffff22b224 */ /* 0x000fca00078e0019 */
[----:B------:R-:W4:Y:S01]  /*25980*/  @!P3 LDG.E.U16 R24, desc[UR10][R34.64] ;  /* 0x0000000a2218b981 */ /* 0x000f22000c1e1500 */
[----:B------:R-:W0:Y:S02]  /*25990*/  S2R R12, SR_TID.X ;  /* 0x00000000000c7919 */ /* 0x000e240000002100 */
[----:B0-----:R-:W-:-:S04]  /*259a0*/  SHF.R.U32.HI R12, RZ, 0x6, R12 ;  /* 0x00000006ff0c7819 */ /* 0x001fc8000001160c */
[----:B------:R-:W-:-:S04]  /*259b0*/  SGXT.U32 R12, R12, 0x1 ;  /* 0x000000010c0c781a */ /* 0x000fc80000000000 */
[----:B------:R-:W-:-:S04]  /*259c0*/  LOP3.LUT R12, R12, 0xf6, RZ, 0xfc, !PT ;  /* 0x000000f60c0c7812 */ /* 0x000fc800078efcff */
[----:B------:R-:W-:Y:S01]  /*259d0*/  ISETP.GE.AND P0, PT, R12, UR5, PT ;  /* 0x000000050c007c0c */ /* 0x000fe2000bf06270 */
[----:B------:R-:W0:Y:S01]  /*259e0*/  S2R R36, SR_TID.X ;  /* 0x0000000000247919 */ /* 0x000e220000002100 */
[----:B---3--:R1:W-:Y:S04]  /*259f0*/  STL [R1+0x6b8], R13 ;  /* 0x0006b80d01007387 */ /* 0x0083e80000100800 */
[----:B------:R-:W3:Y:S04]  /*25a00*/  LDL R12, [R1+0xd54] ;  /* 0x000d5400010c7983 */ /* 0x000ee80000100800 */
[----:B------:R-:W2:Y:S04]  /*25a10*/  LDL R25, [R1+0xd58] ;  /* 0x000d580001197983 */ /* 0x000ea80000100800 */
[----:B-1----:R-:W3:Y:S04]  /*25a20*/  LDL R13, [R1+0xd50] ;  /* 0x000d5000010d7983 */ /* 0x002ee80000100800 */
[----:B----4-:R1:W-:Y:S04]  /*25a30*/  STL [R1+0x70c], R24 ;  /* 0x00070c1801007387 */ /* 0x0103e80000100800 */
[----:B------:R-:W4:Y:S04]  /*25a40*/  LDL R35, [R1+0x98c] ;  /* 0x00098c0001237983 */ /* 0x000f280000100800 */
[----:B------:R-:W4:Y:S04]  /*25a50*/  LDL R34, [R1+0x990] ;  /* 0x0009900001227983 */ /* 0x000f280000100800 */
[----:B-1----:R-:W2:Y:S04]  /*25a60*/  LDL R24, [R1+0xd5c] ;  /* 0x000d5c0001187983 */ /* 0x002ea80000100800 */
[----:B------:R-:W2:Y:S04]  /*25a70*/  LDL R43, [R1+0x994] ;  /* 0x00099400012b7983 */ /* 0x000ea80000100800 */
[----:B------:R-:W2:Y:S04]  /*25a80*/  LDL R42, [R1+0x998] ;  /* 0x00099800012a7983 */ /* 0x000ea80000100800 */
[----:B------:R-:W2:Y:S04]  /*25a90*/  LDL R55, [R1+0x99c] ;  /* 0x00099c0001377983 */ /* 0x000ea80000100800 */
[----:B------:R-:W2:Y:S01]  /*25aa0*/  LDL R54, [R1+0x9a0] ;  /* 0x0009a00001367983 */ /* 0x000ea20000100800 */
[----:B0-----:R-:W-:-:S04]  /*25ab0*/  SHF.R.U32.HI R36, RZ, 0x6, R36 ;  /* 0x00000006ff247819 */ /* 0x001fc80000011624 */
[----:B------:R-:W-:-:S04]  /*25ac0*/  SGXT.U32 R36, R36, 0x1 ;  /* 0x000000012424781a */ /* 0x000fc80000000000 */
[----:B------:R-:W-:-:S04]  /*25ad0*/  LOP3.LUT R36, R36, 0xf8, RZ, 0xfc, !PT ;  /* 0x000000f824247812 */ /* 0x000fc800078efcff */
[----:B------:R-:W-:Y:S02]  /*25ae0*/  ISETP.GE.AND P1, PT, R36, UR5, PT ;  /* 0x0000000524007c0c */ /* 0x000fe4000bf26270 */
[----:B------:R-:W0:Y:S01]  /*25af0*/  S2R R36, SR_TID.X ;  /* 0x0000000000247919 */ /* 0x000e220000002100 */
[----:B------:R-:W-:Y:S02]  /*25b00*/  PRMT R23, RZ, 0x7610, R23 ;  /* 0x00007610ff177816 */ /* 0x000fe40000000017 */
[----:B0-----:R-:W-:-:S04]  /*25b10*/  SHF.R.U32.HI R48, RZ, 0x6, R36 ;  /* 0x00000006ff307819 */ /* 0x001fc80000011624 */
[----:B------:R-:W-:-:S04]  /*25b20*/  SGXT.U32 R48, R48, 0x1 ;  /* 0x000000013030781a */ /* 0x000fc80000000000 */
[----:B------:R-:W-:Y:S02]  /*25b30*/  LOP3.LUT R48, R48, 0xfa, RZ, 0xfc, !PT ;  /* 0x000000fa30307812 */ /* 0x000fe400078efcff */
[----:B------:R-:W-:Y:S02]  /*25b40*/  SHF.R.U32.HI R36, RZ, 0x6, R36 ;  /* 0x00000006ff247819 */ /* 0x000fe40000011624 */
[----:B------:R-:W-:Y:S02]  /*25b50*/  PRMT R0, RZ, 0x7610, R0 ;  /* 0x00007610ff007816 */ /* 0x000fe40000000000 */
[----:B------:R-:W-:Y:S02]  /*25b60*/  SGXT.U32 R36, R36, 0x1 ;  /* 0x000000012424781a */ /* 0x000fe40000000000 */
[----:B------:R-:W-:Y:S02]  /*25b70*/  PRMT R37, RZ, 0x7610, R37 ;  /* 0x00007610ff257816 */ /* 0x000fe40000000025 */
[----:B------:R-:W-:-:S02]  /*25b80*/  LOP3.LUT R36, R36, 0xfc, RZ, 0xfc, !PT ;  /* 0x000000fc24247812 */ /* 0x000fc400078efcff */
[----:B------:R-:W-:Y:S02]  /*25b90*/  PRMT R49, RZ, 0x7610, R49 ;  /* 0x00007610ff317816 */ /* 0x000fe40000000031 */
[----:B------:R-:W-:Y:S01]  /*25ba0*/  PRMT R60, RZ, 0x7610, R60 ;  /* 0x00007610ff3c7816 */ /* 0x000fe2000000003c */
[----:B---3--:R-:W3:Y:S01]  /*25bb0*/  @!P0 LDG.E.U16 R23, desc[UR10][R12.64] ;  /* 0x0000000a0c178981 */ /* 0x008ee2000c1e1500 */
[----:B------:R-:W-:Y:S02]  /*25bc0*/  ISETP.GE.AND P0, PT, R48, UR5, PT ;  /* 0x0000000530007c0c */ /* 0x000fe4000bf06270 */
[----:B------:R-:W0:Y:S01]  /*25bd0*/  S2R R48, SR_TID.X ;  /* 0x0000000000307919 */ /* 0x000e220000002100 */
[----:B------:R-:W3:Y:S10]  /*25be0*/  LDL.LU.64 R12, [R1+0x1e30] ;  /* 0x001e3000010c7983 */ /* 0x000ef40000300a00 */
[----:B----4-:R-:W4:Y:S04]  /*25bf0*/  @!P0 LDG.E.U16 R37, desc[UR10][R34.64] ;  /* 0x0000000a22258981 */ /* 0x010f28000c1e1500 */
[----:B--2---:R-:W2:Y:S01]  /*25c00*/  @!P1 LDG.E.U16 R0, desc[UR10][R24.64] ;  /* 0x0000000a18009981 */ /* 0x004ea2000c1e1500 */
[----:B------:R-:W-:-:S13]  /*25c10*/  ISETP.GE.AND P1, PT, R36, UR5, PT ;  /* 0x0000000524007c0c */ /* 0x000fda000bf26270 */
[----:B------:R-:W2:Y:S01]  /*25c20*/  @!P1 LDG.E.U16 R49, desc[UR10][R42.64] ;  /* 0x0000000a2a319981 */ /* 0x000ea2000c1e1500 */
[----:B0-----:R-:W-:-:S04]  /*25c30*/  SHF.R.U32.HI R48, RZ, 0x6, R48 ;  /* 0x00000006ff307819 */ /* 0x001fc80000011630 */
[----:B------:R-:W-:-:S04]  /*25c40*/  SGXT.U32 R48, R48, 0x1 ;  /* 0x000000013030781a */ /* 0x000fc80000000000 */
[----:B------:R-:W-:-:S04]  /*25c50*/  LOP3.LUT R48, R48, 0xfe, RZ, 0xfc, !PT ;  /* 0x000000fe30307812 */ /* 0x000fc800078efcff */
[----:B------:R-:W-:-:S13]  /*25c60*/  ISETP.GE.AND P0, PT, R48, UR5, PT ;  /* 0x0000000530007c0c */ /* 0x000fda000bf06270 */
[----:B------:R-:W2:Y:S01]  /*25c70*/  @!P0 LDG.E.U16 R60, desc[UR10][R54.64] ;  /* 0x0000000a363c8981 */ /* 0x000ea2000c1e1500 */
[----:B------:R-:W-:Y:S06]  /*25c80*/  BAR.SYNC.DEFER_BLOCKING 0x0 ;  /* 0x0000000000007b1d */ /* 0x000fec0000010000 */
[----:B------:R0:W-:Y:S02]  /*25c90*/  STS.U16 [R3+UR9+0x28c00], R89 ;  /* 0x028c005903007988 */ /* 0x0001e40008000409 */
[----:B0-----:R-:W0:Y:S02]  /*25ca0*/  LDC R89, c[0x0][0x3ac] ;  /* 0x0000eb00ff597b82 */ /* 0x001e240000000800 */
[----:B------:R-:W-:Y:S04]  /*25cb0*/  STS.U16 [R3+UR9+0x28000], R61 ;  /* 0x0280003d03007988 */ /* 0x000fe80008000409 */
[----:B------:R-:W-:Y:S04]  /*25cc0*/  STS.U16 [R3+UR9+0x28400], R66 ;  /* 0x0284004203007988 */ /* 0x000fe80008000409 */
[----:B------:R1:W-:Y:S04]  /*25cd0*/  STS.U16 [R3+UR9+0x29400], R92 ;  /* 0x0294005c03007988 */ /* 0x0003e80008000409 */
[----:B------:R-:W-:Y:S01]  /*25ce0*/  STS.U16 [R3+UR9+0x28800], R67 ;  /* 0x0288004303007988 */ /* 0x000fe20008000409 */
[----:B0-----:R-:W-:-:S04]  /*25cf0*/  IMAD.SHL.U32 R89, R89, 0x100, RZ ;  /* 0x0000010059597824 */ /* 0x001fc800078e00ff */
[----:B------:R-:W-:Y:S01]  /*25d00*/  IMAD.SHL.U32 R89, R89, 0x2, RZ ;  /* 0x0000000259597824 */ /* 0x000fe200078e00ff */
[----:B------:R-:W-:Y:S04]  /*25d10*/  STS.U16 [R3+UR9+0x29000], R93 ;  /* 0x0290005d03007988 */ /* 0x000fe80008000409 */
[-C--:B-1----:R-:W-:Y:S01]  /*25d20*/  IADD3 R92, P0, PT, R90, R89.reuse, RZ ;  /* 0x000000595a5c7210 */ /* 0x082fe20007f1e0ff */
[----:B---3--:R0:W-:Y:S04]  /*25d30*/  STL [R1+0x700], R23 ;  /* 0x0007001701007387 */ /* 0x0081e80000100800 */
[----:B0-----:R-:W3:Y:S04]  /*25d40*/  LDL.LU R23, [R1+0x1e28] ;  /* 0x001e280001177983 */ /* 0x001ee80000300800 */
[----:B------:R-:W3:Y:S04]  /*25d50*/  LDL.LU.64 R24, [R1+0x1e20] ;  /* 0x001e200001187983 */ /* 0x000ee80000300a00 */
[----:B------:R-:W3:Y:S04]  /*25d60*/  LDL.LU R36, [R1+0x1e18] ;  /* 0x001e180001247983 */ /* 0x000ee80000300800 */
[----:B------:R-:W3:Y:S04]  /*25d70*/  LDL.LU.64 R34, [R1+0x1e10] ;  /* 0x001e100001227983 */ /* 0x000ee80000300a00 */
[----:B----4-:R0:W-:Y:S04]  /*25d80*/  STL [R1+0x6b0], R37 ;  /* 0x0006b02501007387 */ /* 0x0101e80000100800 */
[----:B0-----:R-:W4:Y:S04]  /*25d90*/  LDL.LU R37, [R1+0x1e0c] ;  /* 0x001e0c0001257983 */ /* 0x001f280000300800 */
[----:B------:R-:W3:Y:S04]  /*25da0*/  LDL.LU R48, [R1+0x1e08] ;  /* 0x001e080001307983 */ /* 0x000ee80000300800 */
[----:B------:R-:W3:Y:S04]  /*25db0*/  LDL.LU.64 R42, [R1+0x1e00] ;  /* 0x001e0000012a7983 */ /* 0x000ee80000300a00 */
[----:B--2---:R0:W-:Y:S04]  /*25dc0*/  STL [R1+0x6fc], R49 ;  /* 0x0006fc3101007387 */ /* 0x0041e80000100800 */
[----:B0-----:R-:W2:Y:S04]  /*25dd0*/  LDL.LU R49, [R1+0x1df8] ;  /* 0x001df80001317983 */ /* 0x001ea80000300800 */
[----:B------:R-:W2:Y:S04]  /*25de0*/  LDL.LU.64 R54, [R1+0x1df0] ;  /* 0x001df00001367983 */ /* 0x000ea80000300a00 */
[----:B------:R0:W-:Y:S04]  /*25df0*/  STL [R1+0x6f8], R60 ;  /* 0x0006f83c01007387 */ /* 0x0001e80000100800 */
[----:B0-----:R-:W2:Y:S04]  /*25e00*/  LDL.LU R60, [R1+0x1dec] ;  /* 0x001dec00013c7983 */ /* 0x001ea80000300800 */
[----:B------:R-:W2:Y:S04]  /*25e10*/  LDL.LU R61, [R1+0x1de8] ;  /* 0x001de800013d7983 */ /* 0x000ea80000300800 */
[----:B------:R-:W2:Y:S04]  /*25e20*/  LDL.LU R66, [R1+0x1de4] ;  /* 0x001de40001427983 */ /* 0x000ea80000300800 */
[----:B------:R-:W2:Y:S04]  /*25e30*/  LDL.LU R67, [R1+0x1de0] ;  /* 0x001de00001437983 */ /* 0x000ea80000300800 */
[----:B------:R0:W-:Y:S04]  /*25e40*/  STL.64 [R1+0x1db8], R2 ;  /* 0x001db80201007387 */ /* 0x0001e80000100a00 */
[----:B------:R-:W-:Y:S04]  /*25e50*/  STL [R1+0xf18], R92 ;  /* 0x000f185c01007387 */ /* 0x000fe80000100800 */
[----:B------:R-:W-:Y:S01]  /*25e60*/  STL [R1+0x1d70], R90 ;  /* 0x001d705a01007387 */ /* 0x000fe20000100800 */
[----:B0-----:R-:W-:Y:S01]  /*25e70*/  IADD3 R3, P1, PT, R8, R89, RZ ;  /* 0x0000005908037210 */ /* 0x001fe20007f3e0ff */
[----:B------:R-:W-:-:S04]  /*25e80*/  IMAD.X R2, R91, 0x1, R88, P0 ;  /* 0x000000015b027824 */ /* 0x000fc800000e0658 */
[----:B------:R-:W-:Y:S04]  /*25e90*/  STL [R1+0xf1c], R3 ;  /* 0x000f1c0301007387 */ /* 0x000fe80000100800 */
[----:B------:R-:W-:Y:S04]  /*25ea0*/  STL [R1+0x1d6c], R91 ;  /* 0x001d6c5b01007387 */ /* 0x000fe80000100800 */
[----:B------:R0:W-:Y:S04]  /*25eb0*/  STL [R1+0xdd0], R2 ;  /* 0x000dd00201007387 */ /* 0x0001e80000100800 */
[----:B------:R1:W-:Y:S01]  /*25ec0*/  STL [R1+0x1d78], R8 ;  /* 0x001d780801007387 */ /* 0x0003e20000100800 */
[----:B0-----:R-:W-:-:S03]  /*25ed0*/  IMAD.X R2, R9, 0x1, R88, P1 ;  /* 0x0000000109027824 */ /* 0x001fc600008e0658 */
[----:B------:R-:W-:Y:S01]  /*25ee0*/  STL [R1+0x1d74], R9 ;  /* 0x001d740901007387 */ /* 0x000fe20000100800 */
[----:B-1----:R-:W-:-:S03]  /*25ef0*/  IADD3 R8, P0, PT, R14, R89, RZ ;  /* 0x000000590e087210 */ /* 0x002fc60007f1e0ff */
[----:B------:R0:W-:Y:S01]  /*25f00*/  STL [R1+0xdd4], R2 ;  /* 0x000dd40201007387 */ /* 0x0001e20000100800 */
[----:B------:R-:W-:-:S03]  /*25f10*/  IADD3 R3, P1, PT, R16, R89, RZ ;  /* 0x0000005910037210 */ /* 0x000fc60007f3e0ff */
[----:B------:R1:W-:Y:S04]  /*25f20*/  STL [R1+0xf20], R8 ;  /* 0x000f200801007387 */ /* 0x0003e80000100800 */
[----:B------:R-:W-:Y:S01]  /*25f30*/  STL [R1+0x1d80], R14 ;  /* 0x001d800e01007387 */ /* 0x000fe20000100800 */
[----:B0-----:R-:W-:-:S03]  /*25f40*/  IMAD.X R2, R15, 0x1, R88, P0 ;  /* 0x000000010f027824 */ /* 0x001fc600000e0658 */
[----:B------:R-:W-:Y:S04]  /*25f50*/  STL [R1+0xf24], R3 ;  /* 0x000f240301007387 */ /* 0x000fe80000100800 */
[----:B------:R-:W-:Y:S01]  /*25f60*/  STL [R1+0x1d7c], R15 ;  /* 0x001d7c0f01007387 */ /* 0x000fe20000100800 */
[----:B-1----:R-:W-:-:S03]  /*25f70*/  IADD3 R8, P0, PT, R26, R89, RZ ;  /* 0x000000591a087210 */ /* 0x002fc60007f1e0ff */
[----:B------:R0:W-:Y:S04]  /*25f80*/  STL [R1+0xdd8], R2 ;  /* 0x000dd80201007387 */ /* 0x0001e80000100800 */
[----:B------:R-:W-:Y:S01]  /*25f90*/  STL [R1+0x1d88], R16 ;  /* 0x001d881001007387 */ /* 0x000fe20000100800 */
[----:B0-----:R-:W-:-:S03]  /*25fa0*/  IMAD.X R2, R17, 0x1, R88, P1 ;  /* 0x0000000111027824 */ /* 0x001fc600008e0658 */
[----:B------:R-:W-:Y:S01]  /*25fb0*/  STL [R1+0x1d84], R17 ;  /* 0x001d841101007387 */ /* 0x000fe20000100800 */
[----:B------:R-:W-:-:S03]  /*25fc0*/  IADD3 R3, P1, PT, R28, R89, RZ ;  /* 0x000000591c037210 */ /* 0x000fc60007f3e0ff */
[----:B------:R0:W-:Y:S04]  /*25fd0*/  STL [R1+0xddc], R2 ;  /* 0x000ddc0201007387 */ /* 0x0001e80000100800 */
        /* <DEDUP_REMOVED lines=28> */
[----:B------:R-:W-:Y:S04]  /*261a0*/  STL [R1+0x1dc0], R50 ;  /* 0x001dc03201007387 */ /* 0x000fe80000100800 */
[----:B------:R0:W-:Y:S01]  /*261b0*/  STL [R1+0xdf0], R2 ;  /* 0x000df00201007387 */ /* 0x0001e20000100800 */
[----:B-1----:R-:W-:-:S03]  /*261c0*/  IADD3 R8, P0, PT, R62, R89, RZ ;  /* 0x000000593e087210 */ /* 0x002fc60007f1e0ff */
[----:B------:R-:W-:Y:S01]  /*261d0*/  STL.64 [R1+0x1dc8], R56 ;  /* 0x001dc83801007387 */ /* 0x000fe20000100a00 */
[----:B0-----:R-:W-:-:S05]  /*261e0*/  IMAD.X R2, R57, 0x1, R88, P1 ;  /* 0x0000000139027824 */ /* 0x001fca00008e0658 */
[----:B------:R0:W-:Y:S01]  /*261f0*/  STL [R1+0xdf4], R2 ;  /* 0x000df40201007387 */ /* 0x0001e20000100800 */
[----:B------:R-:W-:-:S03]  /*26200*/  IMAD.X R3, R63, 0x1, R88, P0 ;  /* 0x000000013f037824 */ /* 0x000fc600000e0658 */
[----:B------:R-:W-:Y:S01]  /*26210*/  STL [R1+0xf40], R8 ;  /* 0x000f400801007387 */ /* 0x000fe20000100800 */
[----:B0-----:R-:W-:-:S03]  /*26220*/  IADD3 R2, P1, PT, R68, R89, RZ ;  /* 0x0000005944027210 */ /* 0x001fc60007f3e0ff */
[----:B------:R-:W-:Y:S04]  /*26230*/  STL.64 [R1+0x1dd0], R62 ;  /* 0x001dd03e01007387 */ /* 0x000fe80000100a00 */
[----:B------:R0:W-:Y:S04]  /*26240*/  STL [R1+0xf44], R2 ;  /* 0x000f440201007387 */ /* 0x0001e80000100800 */
[----:B------:R1:W-:Y:S01]  /*26250*/  STL [R1+0xdf8], R3 ;  /* 0x000df80301007387 */ /* 0x0003e20000100800 */
[----:B0-----:R-:W-:-:S03]  /*26260*/  IMAD.X R2, R69, 0x1, R88, P1 ;  /* 0x0000000145027824 */ /* 0x001fc600008e0658 */
[----:B------:R-:W-:Y:S01]  /*26270*/  STL.64 [R1+0x1dd8], R68 ;  /* 0x001dd84401007387 */ /* 0x000fe20000100a00 */
[----:B-1----:R-:W-:-:S03]  /*26280*/  IADD3 R3, P0, PT, R72, R89, RZ ;  /* 0x0000005948037210 */ /* 0x002fc60007f1e0ff */
[----:B------:R0:W-:Y:S02]  /*26290*/  STL [R1+0xdfc], R2 ;  /* 0x000dfc0201007387 */ /* 0x0001e40000100800 */
[----:B------:R-:W-:Y:S02]  /*262a0*/  IMAD.X R72, R73, 0x1, R88, P0 ;  /* 0x0000000149487824 */ /* 0x000fe400000e0658 */
[----:B------:R1:W-:Y:S01]  /*262b0*/  STL [R1+0x8e0], R3 ;  /* 0x0008e00301007387 */ /* 0x0003e20000100800 */
[----:B0-----:R-:W-:-:S05]  /*262c0*/  IADD3 R2, P1, PT, R74, R89, RZ ;  /* 0x000000594a027210 */ /* 0x001fca0007f3e0ff */
[----:B------:R-:W-:Y:S01]  /*262d0*/  IMAD.X R74, R75, 0x1, R88, P1 ;  /* 0x000000014b4a7824 */ /* 0x000fe200008e0658 */
[----:B------:R0:W-:Y:S01]  /*262e0*/  STL [R1+0x8e4], R2 ;  /* 0x0008e40201007387 */ /* 0x0001e20000100800 */
[----:B-1----:R-:W-:-:S05]  /*262f0*/  IADD3 R3, P0, PT, R80, R89, RZ ;  /* 0x0000005950037210 */ /* 0x002fca0007f1e0ff */
[--C-:B------:R-:W-:Y:S01]  /*26300*/  IMAD.X R80, R81, 0x1, R88.reuse, P0 ;  /* 0x0000000151507824 */ /* 0x100fe200000e0658 */
[-C--:B0-----:R-:W-:Y:S01]  /*26310*/  IADD3 R2, P1, PT, R82, R89.reuse, RZ ;  /* 0x0000005952027210 */ /* 0x081fe20007f3e0ff */
[----:B------:R0:W-:Y:S04]  /*26320*/  STL [R1+0x8e8], R3 ;  /* 0x0008e80301007387 */ /* 0x0001e80000100800 */
[----:B------:R-:W-:Y:S01]  /*26330*/  IMAD.X R82, R83, 0x1, R88, P1 ;  /* 0x0000000153527824 */ /* 0x000fe200008e0658 */
[----:B------:R1:W-:Y:S01]  /*26340*/  STL [R1+0x8ec], R2 ;  /* 0x0008ec0201007387 */ /* 0x0003e20000100800 */
[-C--:B0-----:R-:W-:Y:S02]  /*26350*/  IADD3 R3, P0, PT, R4, R89.reuse, RZ ;  /* 0x0000005904037210 */ /* 0x081fe40007f1e0ff */
[----:B-1----:R-:W-:-:S03]  /*26360*/  IADD3 R2, P1, PT, R10, R89, RZ ;  /* 0x000000590a027210 */ /* 0x002fc60007f3e0ff */
[--C-:B------:R-:W-:Y:S01]  /*26370*/  IMAD.X R8, R5, 0x1, R88.reuse, P0 ;  /* 0x0000000105087824 */ /* 0x100fe200000e0658 */
[----:B------:R0:W-:Y:S04]  /*26380*/  STL [R1+0xf48], R3 ;  /* 0x000f480301007387 */ /* 0x0001e80000100800 */
[----:B------:R1:W-:Y:S01]  /*26390*/  STL [R1+0xf4c], R2 ;  /* 0x000f4c0201007387 */ /* 0x0003e20000100800 */
[----:B0-----:R-:W-:-:S03]  /*263a0*/  IMAD.X R3, R11, 0x1, R88, P1 ;  /* 0x000000010b037824 */ /* 0x001fc600008e0658 */
[----:B------:R0:W-:Y:S01]  /*263b0*/  STL [R1+0xe00], R8 ;  /* 0x000e000801007387 */ /* 0x0001e20000100800 */
[----:B-1----:R-:W-:-:S03]  /*263c0*/  IADD3 R2, P0, PT, R18, R89, RZ ;  /* 0x0000005912027210 */ /* 0x002fc60007f1e0ff */
[----:B------:R1:W-:Y:S01]  /*263d0*/  STL [R1+0xe04], R3 ;  /* 0x000e040301007387 */ /* 0x0003e20000100800 */
[----:B0-----:R-:W-:-:S03]  /*263e0*/  IADD3 R8, P1, PT, R20, R89, RZ ;  /* 0x0000005914087210 */ /* 0x001fc60007f3e0ff */
[----:B------:R0:W-:Y:S01]  /*263f0*/  STL [R1+0xf50], R2 ;  /* 0x000f500201007387 */ /* 0x0001e20000100800 */
[----:B-1----:R-:W-:-:S03]  /*26400*/  IMAD.X R3, R19, 0x1, R88, P0 ;  /* 0x0000000113037824 */ /* 0x002fc600000e0658 */
[----:B------:R1:W-:Y:S04]  /*26410*/  STL [R1+0xf54], R8 ;  /* 0x000f540801007387 */ /* 0x0003e80000100800 */
[----:B------:R2:W-:Y:S01]  /*26420*/  STL [R1+0xe08], R3 ;  /* 0x000e080301007387 */ /* 0x0005e20000100800 */
[----:B0-----:R-:W-:Y:S01]  /*26430*/  IMAD.X R2, R21, 0x1, R88, P1 ;  /* 0x0000000115027824 */ /* 0x001fe200008e0658 */
[----:B-1----:R-:W-:-:S04]  /*26440*/  IADD3 R8, P0, PT, R30, R89, RZ ;  /* 0x000000591e087210 */ /* 0x002fc80007f1e0ff */
[----:B------:R0:W-:Y:S01]  /*26450*/  STL [R1+0xe0c], R2 ;  /* 0x000e0c0201007387 */ /* 0x0001e20000100800 */
[----:B--2---:R-:W-:-:S03]  /*26460*/  IADD3 R3, P1, PT, R32, R89, RZ ;  /* 0x0000005920037210 */ /* 0x004fc60007f3e0ff */
[----:B------:R1:W-:Y:S04]  /*26470*/  STL [R1+0xf58], R8 ;  /* 0x000f580801007387 */ /* 0x0003e80000100800 */
[----:B------:R2:W-:Y:S01]  /*26480*/  STL [R1+0xf5c], R3 ;  /* 0x000f5c0301007387 */ /* 0x0005e20000100800 */
[--C-:B0-----:R-:W-:Y:S02]  /*26490*/  IMAD.X R2, R31, 0x1, R88.reuse, P0 ;  /* 0x000000011f027824 */ /* 0x101fe400000e0658 */
[----:B-1----:R-:W-:-:S03]  /*264a0*/  IMAD.X R8, R33, 0x1, R88, P1 ;  /* 0x0000000121087824 */ /* 0x002fc600008e0658 */
[----:B------:R0:W-:Y:S01]  /*264b0*/  STL [R1+0xe10], R2 ;  /* 0x000e100201007387 */ /* 0x0001e20000100800 */
[----:B--2---:R-:W-:-:S03]  /*264c0*/  IADD3 R3, P0, PT, R40, R89, RZ ;  /* 0x0000005928037210 */ /* 0x004fc60007f1e0ff */
        /* <DEDUP_REMOVED lines=24> */
[----:B------:R-:W-:Y:S01]  /*26650*/  STL [R1+0xe2c], R8 ;  /* 0x000e2c0801007387 */ /* 0x000fe20000100800 */
[-C--:B--2---:R-:W-:Y:S01]  /*26660*/  IADD3 R2, P1, PT, R78, R89.reuse, RZ ;  /* 0x000000594e027210 */ /* 0x084fe20007f3e0ff */
[--C-:B------:R-:W-:Y:S02]  /*26670*/  IMAD.X R76, R77, 0x1, R88.reuse, P0 ;  /* 0x000000014d4c7824 */ /* 0x100fe400000e0658 */
[----:B------:R0:W-:Y:S02]  /*26680*/  STL [R1+0x8d0], R3 ;  /* 0x0008d00301007387 */ /* 0x0001e40000100800 */
[----:B------:R-:W-:Y:S02]  /*26690*/  IMAD.X R78, R79, 0x1, R88, P1 ;  /* 0x000000014f4e7824 */ /* 0x000fe400008e0658 */
[----:B------:R1:W-:Y:S04]  /*266a0*/  STL [R1+0x8d4], R2 ;  /* 0x0008d40201007387 */ /* 0x0003e80000100800 */
[----:B------:R-:W2:Y:S01]  /*266b0*/  LDL.LU.64 R14, [R1] ;  /* 0x00000000010e7983 */ /* 0x000ea20000300a00 */
[----:B0-----:R-:W-:-:S02]  /*266c0*/  IADD3 R3, P0, PT, R84, R89, RZ ;  /* 0x0000005954037210 */ /* 0x001fc40007f1e0ff */
[----:B-1----:R-:W-:-:S03]  /*266d0*/  IADD3 R2, P1, PT, R86, R89, RZ ;  /* 0x0000005956027210 */ /* 0x002fc60007f3e0ff */
[----:B------:R0:W-:Y:S01]  /*266e0*/  STL [R1+0x8d8], R3 ;  /* 0x0008d80301007387 */ /* 0x0001e20000100800 */
[--C-:B------:R-:W-:Y:S01]  /*266f0*/  IMAD.X R84, R85, 0x1, R88.reuse, P0 ;  /* 0x0000000155547824 */ /* 0x100fe200000e0658 */
[----:B------:R-:W-:Y:S02]  /*26700*/  IADD3 R8, P0, PT, R6, R89, RZ ;  /* 0x0000005906087210 */ /* 0x000fe40007f1e0ff */
[----:B------:R1:W-:Y:S01]  /*26710*/  STL [R1+0x8dc], R2 ;  /* 0x0008dc0201007387 */ /* 0x0003e20000100800 */
[----:B------:R-:W-:-:S03]  /*26720*/  IMAD.X R86, R87, 0x1, R88, P1 ;  /* 0x0000000157567824 */ /* 0x000fc600008e0658 */
[----:B------:R3:W-:Y:S01]  /*26730*/  STL [R1+0xf78], R8 ;  /* 0x000f780801007387 */ /* 0x0007e20000100800 */
[----:B0-----:R-:W-:Y:S01]  /*26740*/  IMAD.X R3, R7, 0x1, R88, P0 ;  /* 0x0000000107037824 */ /* 0x001fe200000e0658 */
[----:B-1----:R-:W-:-:S05]  /*26750*/  IADD3 R2, P1, PT, R12, R89, RZ ;  /* 0x000000590c027210 */ /* 0x002fca0007f3e0ff */
[----:B---3--:R-:W-:Y:S01]  /*26760*/  IMAD.X R8, R13, 0x1, R88, P1 ;  /* 0x000000010d087824 */ /* 0x008fe200008e0658 */
[----:B------:R0:W-:Y:S04]  /*26770*/  STL [R1+0xf7c], R2 ;  /* 0x000f7c0201007387 */ /* 0x0001e80000100800 */
[----:B------:R1:W-:Y:S01]  /*26780*/  STL [R1+0xe30], R3 ;  /* 0x000e300301007387 */ /* 0x0003e20000100800 */
[----:B0-----:R-:W-:-:S03]  /*26790*/  IADD3 R2, P0, PT, R22, R89, RZ ;  /* 0x0000005916027210 */ /* 0x001fc60007f1e0ff */
[----:B------:R0:W-:Y:S01]  /*267a0*/  STL [R1+0xe34], R8 ;  /* 0x000e340801007387 */ /* 0x0001e20000100800 */
[----:B-1----:R-:W-:-:S03]  /*267b0*/  IADD3 R3, P1, PT, R24, R89, RZ ;  /* 0x0000005918037210 */ /* 0x002fc60007f3e0ff */
[----:B------:R-:W3:Y:S04]  /*267c0*/  LDL.LU.64 R16, [R1+0x20] ;  /* 0x0000200001107983 */ /* 0x000ee80000300a00 */
[----:B------:R1:W-:Y:S04]  /*267d0*/  STL [R1+0xf80], R2 ;  /* 0x000f800201007387 */ /* 0x0003e80000100800 */
[----:B------:R4:W-:Y:S04]  /*267e0*/  STL [R1+0xf84], R3 ;  /* 0x000f840301007387 */ /* 0x0009e80000100800 */
[----:B0-----:R-:W3:Y:S01]  /*267f0*/  LDL.LU.64 R8, [R1+0x28] ;  /* 0x0000280001087983 */ /* 0x001ee20000300a00 */
[--C-:B-1----:R-:W-:Y:S01]  /*26800*/  IMAD.X R2, R23, 0x1, R88.reuse, P0 ;  /* 0x0000000117027824 */ /* 0x102fe200000e0658 */
[----:B------:R-:W-:Y:S01]  /*26810*/  IADD3 R26, P0, PT, R34, R89, RZ ;  /* 0x00000059221a7210 */ /* 0x000fe20007f1e0ff */
[----:B----4-:R-:W-:-:S03]  /*26820*/  IMAD.X R3, R25, 0x1, R88, P1 ;  /* 0x0000000119037824 */ /* 0x010fc600008e0658 */
[----:B------:R0:W-:Y:S04]  /*26830*/  STL [R1+0xe38], R2 ;  /* 0x000e380201007387 */ /* 0x0001e80000100800 */
[----:B------:R1:W-:Y:S01]  /*26840*/  STL [R1+0xe3c], R3 ;  /* 0x000e3c0301007387 */ /* 0x0003e20000100800 */
[----:B0-----:R-:W-:-:S03]  /*26850*/  IADD3 R2, P1, PT, R36, R89, RZ ;  /* 0x0000005924027210 */ /* 0x001fc60007f3e0ff */
[----:B------:R0:W-:Y:S01]  /*26860*/  STL [R1+0xf88], R26 ;  /* 0x000f881a01007387 */ /* 0x0001e20000100800 */
[----:B-1----:R-:W-:-:S03]  /*26870*/  IMAD.X R3, R35, 0x1, R88, P0 ;  /* 0x0000000123037824 */ /* 0x002fc600000e0658 */
[----:B------:R1:W-:Y:S01]  /*26880*/  STL [R1+0xf8c], R2 ;  /* 0x000f8c0201007387 */ /* 0x0003e20000100800 */
[----:B0-----:R-:W-:-:S03]  /*26890*/  IMAD.X R26, R37, 0x1, R88, P1 ;  /* 0x00000001251a7824 */ /* 0x001fc600008e0658 */
[----:B------:R0:W-:Y:S01]  /*268a0*/  STL [R1+0xe40], R3 ;  /* 0x000e400301007387 */ /* 0x0001e20000100800 */
[----:B-1----:R-:W-:-:S03]  /*268b0*/  IADD3 R2, P0, PT, R42, R89, RZ ;  /* 0x000000592a027210 */ /* 0x002fc60007f1e0ff */
[----:B------:R1:W-:Y:S04]  /*268c0*/  STL [R1+0xe44], R26 ;  /* 0x000e441a01007387 */ /* 0x0003e80000100800 */
[----:B------:R-:W4:Y:S01]  /*268d0*/  LDL.LU.64 R44, [R1+0x30] ;  /* 0x00003000012c7983 */ /* 0x000f220000300a00 */
[----:B0-----:R-:W-:-:S03]  /*268e0*/  IADD3 R3, P1, PT, R48, R89, RZ ;  /* 0x0000005930037210 */ /* 0x001fc60007f3e0ff */
[----:B------:R0:W-:Y:S02]  /*268f0*/  STL [R1+0xf90], R2 ;  /* 0x000f900201007387 */ /* 0x0001e40000100800 */
[--C-:B-1----:R-:W-:Y:S02]  /*26900*/  IMAD.X R26, R49, 0x1, R88.reuse, P1 ;  /* 0x00000001311a7824 */ /* 0x102fe400008e0658 */
[----:B------:R1:W-:Y:S04]  /*26910*/  STL [R1+0xf94], R3 ;  /* 0x000f940301007387 */ /* 0x0003e80000100800 */
[----:B------:R-:W4:Y:S01]  /*26920*/  LDL.LU.64 R38, [R1+0x38] ;  /* 0x0000380001267983 */ /* 0x000f220000300a00 */
[----:B0-----:R-:W-:-:S05]  /*26930*/  IMAD.X R2, R43, 0x1, R88, P0 ;  /* 0x000000012b027824 */ /* 0x001fca00000e0658 */
[----:B------:R0:W-:Y:S01]  /*26940*/  STL [R1+0xe48], R2 ;  /* 0x000e480201007387 */ /* 0x0001e20000100800 */
[----:B-1----:R-:W-:-:S03]  /*26950*/  IADD3 R3, P1, PT, R60, R89, RZ ;  /* 0x000000593c037210 */ /* 0x002fc60007f3e0ff */
[----:B------:R1:W-:Y:S01]  /*26960*/  STL [R1+0xe4c], R26 ;  /* 0x000e4c1a01007387 */ /* 0x0003e20000100800 */
[----:B0-----:R-:W-:-:S03]  /*26970*/  IADD3 R2, P0, PT, R54, R89, RZ ;  /* 0x0000005936027210 */ /* 0x001fc60007f1e0ff */
[----:B-1----:R-:W4:Y:S04]  /*26980*/  LDL.LU.64 R26, [R1+0x8] ;  /* 0x00000800011a7983 */ /* 0x002f280000300a00 */
[----:B------:R0:W-:Y:S04]  /*26990*/  STL [R1+0xf98], R2 ;  /* 0x000f980201007387 */ /* 0x0001e80000100800 */
[----:B------:R-:W-:Y:S01]  /*269a0*/  STL [R1+0xf9c], R3 ;  /* 0x000f9c0301007387 */ /* 0x000fe20000100800 */
[----:B0-----:R-:W-:-:S05]  /*269b0*/  IMAD.X R2, R55, 0x1, R88, P0 ;  /* 0x0000000137027824 */ /* 0x001fca00000e0658 */
[----:B------:R0:W-:Y:S04]  /*269c0*/  STL [R1+0xe50], R2 ;  /* 0x000e500201007387 */ /* 0x0001e80000100800 */
[----:B0-----:R-:W4:Y:S01]  /*269d0*/  LDL.LU.64 R2, [R1+0x40] ;  /* 0x0000400001027983 */ /* 0x001f220000300a00 */
[----:B------:R-:W-:Y:S01]  /*269e0*/  IMAD.X R28, R61, 0x1, R88, P1 ;  /* 0x000000013d1c7824 */ /* 0x000fe200008e0658 */
[----:B------:R-:W-:-:S04]  /*269f0*/  IADD3 R29, P0, PT, R66, R89, RZ ;  /* 0x00000059421d7210 */ /* 0x000fc80007f1e0ff */
[----:B------:R2:W-:Y:S01]  /*26a00*/  STL [R1+0xe54], R28 ;  /* 0x000e541c01007387 */ /* 0x0005e20000100800 */
[----:B------:R-:W-:-:S03]  /*26a10*/  IMAD.X R50, R67, 0x1, R88, P0 ;  /* 0x0000000143327824 */ /* 0x000fc600000e0658 */
[----:B------:R-:W-:Y:S01]  /*26a20*/  STL [R1+0xfa0], R29 ;  /* 0x000fa01d01007387 */ /* 0x000fe20000100800 */
[----:B--2---:R-:W-:-:S05]  /*26a30*/  IADD3 R28, P1, PT, R14, R89, RZ ;  /* 0x000000590e1c7210 */ /* 0x004fca0007f3e0ff */
[----:B------:R-:W-:Y:S01]  /*26a40*/  IMAD.X R14, R15, 0x1, R88, P1 ;  /* 0x000000010f0e7824 */ /* 0x000fe200008e0658 */
[----:B------:R0:W-:Y:S04]  /*26a50*/  STL [R1+0xfa4], R28 ;  /* 0x000fa41c01007387 */ /* 0x0001e80000100800 */
[----:B0-----:R-:W2:Y:S04]  /*26a60*/  LDL.LU.64 R28, [R1+0x48] ;  /* 0x00004800011c7983 */ /* 0x001ea80000300a00 */
[----:B------:R-:W-:Y:S04]  /*26a70*/  STL [R1+0xe58], R50 ;  /* 0x000e583201007387 */ /* 0x000fe80000100800 */
[----:B------:R0:W-:Y:S04]  /*26a80*/  STL [R1+0xe5c], R14 ;  /* 0x000e5c0e01007387 */ /* 0x0001e80000100800 */
[----:B0-----:R-:W2:Y:S01]  /*26a90*/  LDL.LU.64 R14, [R1+0x50] ;  /* 0x00005000010e7983 */ /* 0x001ea20000300a00 */
[----:B---3--:R-:W-:-:S05]  /*26aa0*/  IADD3 R50, P0, PT, R16, R89, RZ ;  /* 0x0000005910327210 */ /* 0x008fca0007f1e0ff */
[----:B------:R0:W-:Y:S01]  /*26ab0*/  STL [R1+0x8c0], R50 ;  /* 0x0008c03201007387 */ /* 0x0001e20000100800 */
[----:B------:R-:W-:Y:S01]  /*26ac0*/  IADD3 R51, P1, PT, R8, R89, RZ ;  /* 0x0000005908337210 */ /* 0x000fe20007f3e0ff */
[----:B0-----:R-:W-:-:S04]  /*26ad0*/  IMAD.X R50, R17, 0x1, R88, P0 ;  /* 0x0000000111327824 */ /* 0x001fc800000e0658 */
[----:B------:R-:W-:Y:S01]  /*26ae0*/  IMAD.X R8, R9, 0x1, R88, P1 ;  /* 0x0000000109087824 */ /* 0x000fe200008e0658 */
[----:B------:R-:W-:Y:S04]  /*26af0*/  STL [R1+0x8c4], R51 ;  /* 0x0008c43301007387 */ /* 0x000fe80000100800 */
[----:B------:R-:W3:Y:S04]  /*26b00*/  LDL.LU.64 R16, [R1+0x58] ;  /* 0x0000580001107983 */ /* 0x000ee80000300a00 */
[----:B------:R-:W-:Y:S04]  /*26b10*/  STL [R1+0x20], R50 ;  /* 0x0000203201007387 */ /* 0x000fe80000100800 */
[----:B------:R0:W-:Y:S04]  /*26b20*/  STL [R1+0x28], R8 ;  /* 0x0000280801007387 */ /* 0x0001e80000100800 */
[----:B0-----:R-:W3:Y:S01]  /*26b30*/  LDL.LU.64 R8, [R1+0x60] ;  /* 0x0000600001087983 */ /* 0x001ee20000300a00 */
[----:B----4-:R-:W-:-:S05]  /*26b40*/  IADD3 R51, P0, PT, R44, R89, RZ ;  /* 0x000000592c337210 */ /* 0x010fca0007f1e0ff */
[--C-:B------:R-:W-:Y:S01]  /*26b50*/  IMAD.X R45, R45, 0x1, R88.reuse, P0 ;  /* 0x000000012d2d7824 */ /* 0x100fe200000e0658 */
[-C--:B------:R-:W-:Y:S01]  /*26b60*/  IADD3 R50, P1, PT, R38, R89.reuse, RZ ;  /* 0x0000005926327210 */ /* 0x080fe20007f3e0ff */
[----:B------:R-:W-:Y:S04]  /*26b70*/  STL [R1+0x8c8], R51 ;  /* 0x0008c83301007387 */ /* 0x000fe80000100800 */
[----:B------:R-:W-:Y:S01]  /*26b80*/  IMAD.X R39, R39, 0x1, R88, P1 ;  /* 0x0000000127277824 */ /* 0x000fe200008e0658 */
[----:B------:R-:W-:Y:S04]  /*26b90*/  STL [R1+0x8cc], R50 ;  /* 0x0008cc3201007387 */ /* 0x000fe80000100800 */
[----:B------:R-:W-:Y:S04]  /*26ba0*/  STL [R1+0x30], R45 ;  /* 0x0000302d01007387 */ /* 0x000fe80000100800 */
[----:B------:R0:W-:Y:S01]  /*26bb0*/  STL [R1+0x38], R39 ;  /* 0x0000382701007387 */ /* 0x0001e20000100800 */
[----:B------:R-:W-:-:S05]  /*26bc0*/  IADD3 R44, P0, PT, R26, R89, RZ ;  /* 0x000000591a2c7210 */ /* 0x000fca0007f1e0ff */
[----:B0-----:R-:W-:Y:S01]  /*26bd0*/  IMAD.X R39, R27, 0x1, R88, P0 ;  /* 0x000000011b277824 */ /* 0x001fe200000e0658 */
[----:B------:R-:W-:Y:S04]  /*26be0*/  STL [R1+0xfa8], R44 ;  /* 0x000fa82c01007387 */ /* 0x000fe80000100800 */
[----:B------:R-:W4:Y:S01]  /*26bf0*/  LDL.LU.64 R26, [R1+0x68] ;  /* 0x00006800011a7983 */ /* 0x000f220000300a00 */
[----:B------:R-:W-:-:S05]  /*26c00*/  IADD3 R38, P1, PT, R2, R89, RZ ;  /* 0x0000005902267210 */ /* 0x000fca0007f3e0ff */
[----:B------:R0:W-:Y:S04]  /*26c10*/  STL [R1+0xfac], R38 ;  /* 0x000fac2601007387 */ /* 0x0001e80000100800 */
[----:B------:R2:W-:Y:S01]  /*26c20*/  STL [R1+0xe60], R39 ;  /* 0x000e602701007387 */ /* 0x0005e20000100800 */
[----:B0-----:R-:W-:-:S03]  /*26c30*/  IMAD.X R38, R3, 0x1, R88, P1 ;  /* 0x0000000103267824 */ /* 0x001fc600008e0658 */
[----:B------:R-:W4:Y:S04]  /*26c40*/  LDL.LU.64 R2, [R1+0x70] ;  /* 0x0000700001027983 */ /* 0x000f280000300a00 */
[----:B------:R0:W-:Y:S01]  /*26c50*/  STL [R1+0xe64], R38 ;  /* 0x000e642601007387 */ /* 0x0001e20000100800 */
[----:B--2---:R-:W-:-:S05]  /*26c60*/  IADD3 R39, P0, PT, R28, R89, RZ ;  /* 0x000000591c277210 */ /* 0x004fca0007f1e0ff */
[----:B------:R-:W-:Y:S01]  /*26c70*/  IMAD.X R28, R29, 0x1, R88, P0 ;  /* 0x000000011d1c7824 */ /* 0x000fe200000e0658 */
[----:B------:R-:W-:Y:S04]  /*26c80*/  STL [R1+0xfb0], R39 ;  /* 0x000fb02701007387 */ /* 0x000fe80000100800 */
[----:B------:R-:W2:Y:S01]  /*26c90*/  LDL.LU.64 R44, [R1+0x78] ;  /* 0x00007800012c7983 */ /* 0x000ea20000300a00 */
[----:B0-----:R-:W-:-:S05]  /*26ca0*/  IADD3 R38, P1, PT, R14, R89, RZ ;  /* 0x000000590e267210 */ /* 0x001fca0007f3e0ff */
[----:B------:R-:W-:Y:S01]  /*26cb0*/  STL [R1+0xfb4], R38 ;  /* 0x000fb42601007387 */ /* 0x000fe20000100800 */
[----:B------:R-:W-:-:S03]  /*26cc0*/  IMAD.X R29, R15, 0x1, R88, P1 ;  /* 0x000000010f1d7824 */ /* 0x000fc600008e0658 */
[----:B------:R3:W-:Y:S04]  /*26cd0*/  STL [R1+0xe68], R28 ;  /* 0x000e681c01007387 */ /* 0x0007e80000100800 */
[----:B------:R-:W2:Y:S04]  /*26ce0*/  LDL.LU.64 R14, [R1+0x80] ;  /* 0x00008000010e7983 */ /* 0x000ea80000300a00 */
[----:B------:R-:W-:Y:S01]  /*26cf0*/  STL [R1+0xe6c], R29 ;  /* 0x000e6c1d01007387 */ /* 0x000fe20000100800 */
[----:B---3--:R-:W-:-:S05]  /*26d00*/  IADD3 R28, P0, PT, R16, R89, RZ ;  /* 0x00000059101c7210 */ /* 0x008fca0007f1e0ff */
[----:B------:R0:W-:Y:S01]  /*26d10*/  STL [R1+0xfb8], R28 ;  /* 0x000fb81c01007387 */ /* 0x0001e20000100800 */
[----:B------:R-:W-:-:S03]  /*26d20*/  IMAD.X R16, R17, 0x1, R88, P0 ;  /* 0x0000000111107824 */ /* 0x000fc600000e0658 */
[----:B0-----:R-:W3:Y:S01]  /*26d30*/  LDL.LU.64 R28, [R1+0x88] ;  /* 0x00008800011c7983 */ /* 0x001ee20000300a00 */
[----:B------:R-:W-:-:S05]  /*26d40*/  IADD3 R38, P1, PT, R8, R89, RZ ;  /* 0x0000005908267210 */ /* 0x000fca0007f3e0ff */
[----:B------:R0:W-:Y:S01]  /*26d50*/  STL [R1+0xfbc], R38 ;  /* 0x000fbc2601007387 */ /* 0x0001e20000100800 */
[----:B------:R-:W-:-:S03]  /*26d60*/  IMAD.X R8, R9, 0x1, R88, P1 ;  /* 0x0000000109087824 */ /* 0x000fc600008e0658 */
[----:B0-----:R-:W3:Y:S04]  /*26d70*/  LDL.LU.64 R38, [R1+0x90] ;  /* 0x0000900001267983 */ /* 0x001ee80000300a00 */
[----:B------:R0:W-:Y:S04]  /*26d80*/  STL [R1+0xe70], R16 ;  /* 0x000e701001007387 */ /* 0x0001e80000100800 */
[----:B0-----:R-:W3:Y:S04]  /*26d90*/  LDL.LU.64 R16, [R1+0x98] ;  /* 0x0000980001107983 */ /* 0x001ee80000300a00 */
[----:B------:R0:W-:Y:S04]  /*26da0*/  STL [R1+0xe74], R8 ;  /* 0x000e740801007387 */ /* 0x0001e80000100800 */
[----:B0-----:R-:W3:Y:S01]  /*26db0*/  LDL.LU.64 R8, [R1+0xa0] ;  /* 0x0000a00001087983 */ /* 0x001ee20000300a00 */
[----:B----4-:R-:W-:-:S05]  /*26dc0*/  IADD3 R50, P0, PT, R26, R89, RZ ;  /* 0x000000591a327210 */ /* 0x010fca0007f1e0ff */
[----:B------:R0:W-:Y:S02]  /*26dd0*/  STL [R1+0xfc0], R50 ;  /* 0x000fc03201007387 */ /* 0x0001e40000100800 */
[----:B0-----:R-:W-:Y:S01]  /*26de0*/  IMAD.X R50, R27, 0x1, R88, P0 ;  /* 0x000000011b327824 */ /* 0x001fe200000e0658 */
[----:B------:R-:W-:-:S05]  /*26df0*/  IADD3 R51, P1, PT, R2, R89, RZ ;  /* 0x0000005902337210 */ /* 0x000fca0007f3e0ff */
[----:B------:R-:W-:Y:S01]  /*26e00*/  IMAD.X R2, R3, 0x1, R88, P1 ;  /* 0x0000000103027824 */ /* 0x000fe200008e0658 */
[----:B------:R-:W-:Y:S04]  /*26e10*/  STL [R1+0xfc4], R51 ;  /* 0x000fc43301007387 */ /* 0x000fe80000100800 */
[----:B------:R-:W4:Y:S04]  /*26e20*/  LDL.LU.64 R26, [R1+0xa8] ;  /* 0x0000a800011a7983 */ /* 0x000f280000300a00 */
[----:B------:R-:W-:Y:S04]  /*26e30*/  STL [R1+0xe78], R50 ;  /* 0x000e783201007387 */ /* 0x000fe80000100800 */
[----:B------:R0:W-:Y:S04]  /*26e40*/  STL [R1+0xe7c], R2 ;  /* 0x000e7c0201007387 */ /* 0x0001e80000100800 */
[----:B0-----:R-:W4:Y:S01]  /*26e50*/  LDL.LU.64 R2, [R1+0xb0] ;  /* 0x0000b00001027983 */ /* 0x001f220000300a00 */
[----:B--2---:R-:W-:-:S05]  /*26e60*/  IADD3 R51, P0, PT, R44, R89, RZ ;  /* 0x000000592c337210 */ /* 0x004fca0007f1e0ff */
[----:B------:R-:W-:Y:S01]  /*26e70*/  IMAD.X R45, R45, 0x1, R88, P0 ;  /* 0x000000012d2d7824 */ /* 0x000fe200000e0658 */
[----:B------:R-:W-:Y:S01]  /*26e80*/  STL [R1+0xfc8], R51 ;  /* 0x000fc83301007387 */ /* 0x000fe20000100800 */
[----:B------:R-:W-:-:S05]  /*26e90*/  IADD3 R50, P1, PT, R14, R89, RZ ;  /* 0x000000590e327210 */ /* 0x000fca0007f3e0ff */
[----:B------:R-:W-:Y:S01]  /*26ea0*/  IMAD.X R44, R15, 0x1, R88, P1 ;  /* 0x000000010f2c7824 */ /* 0x000fe200008e0658 */
[----:B------:R3:W-:Y:S04]  /*26eb0*/  STL [R1+0xfcc], R50 ;  /* 0x000fcc3201007387 */ /* 0x0007e80000100800 */
[----:B------:R-:W2:Y:S04]  /*26ec0*/  LDL.LU.64 R14, [R1+0x10] ;  /* 0x00001000010e7983 */ /* 0x000ea80000300a00 */
[----:B------:R-:W-:Y:S04]  /*26ed0*/  STL [R1+0xe80], R45 ;  /* 0x000e802d01007387 */ /* 0x000fe80000100800 */
[----:B------:R0:W-:Y:S01]  /*26ee0*/  STL [R1+0xe84], R44 ;  /* 0x000e842c01007387 */ /* 0x0001e20000100800 */
[----:B---3--:R-:W-:-:S05]  /*26ef0*/  IADD3 R50, P0, PT, R28, R89, RZ ;  /* 0x000000591c327210 */ /* 0x008fca0007f1e0ff */
[----:B0-----:R-:W-:Y:S01]  /*26f00*/  IMAD.X R44, R29, 0x1, R88, P0 ;  /* 0x000000011d2c7824 */ /* 0x001fe200000e0658 */
[----:B------:R-:W-:Y:S04]  /*26f10*/  STL [R1+0xfd0], R50 ;  /* 0x000fd03201007387 */ /* 0x000fe80000100800 */
[----:B------:R-:W3:Y:S01]  /*26f20*/  LDL.LU.64 R28, [R1+0xb8] ;  /* 0x0000b800011c7983 */ /* 0x000ee20000300a00 */
[----:B------:R-:W-:-:S05]  /*26f30*/  IADD3 R45, P1, PT, R38, R89, RZ ;  /* 0x00000059262d7210 */ /* 0x000fca0007f3e0ff */
[----:B------:R-:W-:Y:S01]  /*26f40*/  IMAD.X R39, R39, 0x1, R88, P1 ;  /* 0x0000000127277824 */ /* 0x000fe200008e0658 */
[----:B------:R-:W-:Y:S04]  /*26f50*/  STL [R1+0xfd4], R45 ;  /* 0x000fd42d01007387 */ /* 0x000fe80000100800 */
[----:B------:R-:W-:Y:S01]  /*26f60*/  STL [R1+0xe88], R44 ;  /* 0x000e882c01007387 */ /* 0x000fe20000100800 */
[----:B------:R-:W-:-:S03]  /*26f70*/  IADD3 R38, P0, PT, R16, R89, RZ ;  /* 0x0000005910267210 */ /* 0x000fc60007f1e0ff */
[----:B------:R0:W-:Y:S04]  /*26f80*/  STL [R1+0xe8c], R39 ;  /* 0x000e8c2701007387 */ /* 0x0001e80000100800 */
[----:B------:R1:W-:Y:S01]  /*26f90*/  STL [R1+0x8b0], R38 ;  /* 0x0008b02601007387 */ /* 0x0003e20000100800 */
[----:B0-----:R-:W-:Y:S01]  /*26fa0*/  IMAD.X R39, R17, 0x1, R88, P0 ;  /* 0x0000000111277824 */ /* 0x001fe200000e0658 */
[----:B------:R-:W-:-:S05]  /*26fb0*/  IADD3 R44, P1, PT, R8, R89, RZ ;  /* 0x00000059082c7210 */ /* 0x000fca0007f3e0ff */
[----:B------:R-:W-:Y:S01]  /*26fc0*/  STL [R1+0x8b4], R44 ;  /* 0x0008b42c01007387 */ /* 0x000fe20000100800 */
[----:B-1----:R-:W-:-:S03]  /*26fd0*/  IMAD.X R38, R9, 0x1, R88, P1 ;  /* 0x0000000109267824 */ /* 0x002fc600008e0658 */
[----:B------:R-:W3:Y:S04]  /*26fe0*/  LDL.LU.64 R16, [R1+0xc0] ;  /* 0x0000c00001107983 */ /* 0x000ee80000300a00 */
[----:B------:R4:W-:Y:S04]  /*26ff0*/  STL [R1+0x98], R39 ;  /* 0x0000982701007387 */ /* 0x0009e80000100800 */
[----:B------:R-:W3:Y:S04]  /*27000*/  LDL.LU.64 R8, [R1+0xc8] ;  /* 0x0000c80001087983 */ /* 0x000ee80000300a00 */
[----:B------:R0:W-:Y:S01]  /*27010*/  STL [R1+0xa0], R38 ;  /* 0x0000a02601007387 */ /* 0x0001e20000100800 */
[----:B----4-:R-:W-:-:S05]  /*27020*/  IADD3 R39, P0, PT, R26, R89, RZ ;  /* 0x000000591a277210 */ /* 0x010fca0007f1e0ff */
[----:B------:R-:W-:Y:S01]  /*27030*/  IMAD.X R27, R27, 0x1, R88, P0 ;  /* 0x000000011b1b7824 */ /* 0x000fe200000e0658 */
[----:B------:R-:W-:Y:S01]  /*27040*/  STL [R1+0x8b8], R39 ;  /* 0x0008b82701007387 */ /* 0x000fe20000100800 */
[----:B0-----:R-:W-:-:S05]  /*27050*/  IADD3 R38, P1, PT, R2, R89, RZ ;  /* 0x0000005902267210 */ /* 0x001fca0007f3e0ff */
[----:B------:R0:W-:Y:S01]  /*27060*/  STL [R1+0x8bc], R38 ;  /* 0x0008bc2601007387 */ /* 0x0001e20000100800 */
[----:B------:R-:W-:-:S03]  /*27070*/  IMAD.X R26, R3, 0x1, R88, P1 ;  /* 0x00000001031a7824 */ /* 0x000fc600008e0658 */
[----:B0-----:R-:W4:Y:S04]  /*27080*/  LDL.LU.64 R38, [R1+0xd0] ;  /* 0x0000d00001267983 */ /* 0x001f280000300a00 */
[----:B------:R-:W-:Y:S04]  /*27090*/  STL [R1+0xa8], R27 ;  /* 0x0000a81b01007387 */ /* 0x000fe80000100800 */
[----:B------:R-:W4:Y:S04]  /*270a0*/  LDL.LU.64 R2, [R1+0xd8] ;  /* 0x0000d80001027983 */ /* 0x000f280000300a00 */
[----:B------:R0:W-:Y:S01]  /*270b0*/  STL [R1+0xb0], R26 ;  /* 0x0000b01a01007387 */ /* 0x0001e20000100800 */
[----:B--2---:R-:W-:-:S05]  /*270c0*/  IADD3 R92, P0, PT, R14, R89, RZ ;  /* 0x000000590e5c7210 */ /* 0x004fca0007f1e0ff */
[----:B------:R-:W-:Y:S01]  /*270d0*/  STL [R1+0x1b00], R92 ;  /* 0x001b005c01007387 */ /* 0x000fe20000100800 */
[----:B------:R-:W-:-:S03]  /*270e0*/  IMAD.X R93, R15, 0x1, R88, P0 ;  /* 0x000000010f5d7824 */ /* 0x000fc600000e0658 */
[----:B0-----:R-:W2:Y:S01]  /*270f0*/  LDL.LU.64 R26, [R1+0xe0] ;  /* 0x0000e000011a7983 */ /* 0x001ea20000300a00 */
[----:B---3--:R-:W-:-:S05]  /*27100*/  IADD3 R44, P1, PT, R28, R89, RZ ;  /* 0x000000591c2c7210 */ /* 0x008fca0007f3e0ff */
[----:B------:R0:W-:Y:S04]  /*27110*/  STL [R1+0xfdc], R44 ;  /* 0x000fdc2c01007387 */ /* 0x0001e80000100800 */
[----:B------:R-:W3:Y:S01]  /*27120*/  LDL.LU.64 R14, [R1+0xe8] ;  /* 0x0000e800010e7983 */ /* 0x000ee20000300a00 */
[----:B0-----:R-:W-:-:S03]  /*27130*/  IMAD.X R44, R29, 0x1, R88, P1 ;  /* 0x000000011d2c7824 */ /* 0x001fc600008e0658 */
[----:B------:R-:W-:Y:S04]  /*27140*/  STL [R1+0x1b08], R93 ;  /* 0x001b085d01007387 */ /* 0x000fe80000100800 */
[----:B------:R0:W-:Y:S01]  /*27150*/  STL [R1+0xe94], R44 ;  /* 0x000e942c01007387 */ /* 0x0001e20000100800 */
[----:B------:R-:W-:-:S05]  /*27160*/  IADD3 R29, P0, PT, R16, R89, RZ ;  /* 0x00000059101d7210 */ /* 0x000fca0007f1e0ff */
[--C-:B------:R-:W-:Y:S01]  /*27170*/  IMAD.X R16, R17, 0x1, R88.reuse, P0 ;  /* 0x0000000111107824 */ /* 0x100fe200000e0658 */
[----:B------:R-:W-:Y:S01]  /*27180*/  IADD3 R28, P1, PT, R8, R89, RZ ;  /* 0x00000059081c7210 */ /* 0x000fe20007f3e0ff */
[----:B------:R-:W-:Y:S04]  /*27190*/  STL [R1+0xfe0], R29 ;  /* 0x000fe01d01007387 */ /* 0x000fe80000100800 */
[----:B0-----:R-:W3:Y:S04]  /*271a0*/  LDL.LU.64 R44, [R1+0xf0] ;  /* 0x0000f000012c7983 */ /* 0x001ee80000300a00 */
[----:B------:R0:W-:Y:S04]  /*271b0*/  STL [R1+0xfe4], R28 ;  /* 0x000fe41c01007387 */ /* 0x0001e80000100800 */
[----:B0-----:R-:W3:Y:S04]  /*271c0*/  LDL.LU.64 R28, [R1+0xf8] ;  /* 0x0000f800011c7983 */ /* 0x001ee80000300a00 */
[----:B------:R0:W-:Y:S02]  /*271d0*/  STL [R1+0xe98], R16 ;  /* 0x000e981001007387 */ /* 0x0001e40000100800 */
[----:B0-----:R-:W-:-:S02]  /*271e0*/  IMAD.X R16, R9, 0x1, R88, P1 ;  /* 0x0000000109107824 */ /* 0x001fc400008e0658 */
[----:B------:R-:W3:Y:S04]  /*271f0*/  LDL.LU.64 R8, [R1+0x100] ;  /* 0x0001000001087983 */ /* 0x000ee80000300a00 */
[----:B------:R0:W-:Y:S04]  /*27200*/  STL [R1+0xe9c], R16 ;  /* 0x000e9c1001007387 */ /* 0x0001e80000100800 */
[----:B0-----:R-:W3:Y:S01]  /*27210*/  LDL.LU.64 R16, [R1+0x108] ;  /* 0x0001080001107983 */ /* 0x001ee20000300a00 */
[-C--:B----4-:R-:W-:Y:S02]  /*27220*/  IADD3 R51, P0, PT, R38, R89.reuse, RZ ;  /* 0x0000005926337210 */ /* 0x090fe40007f1e0ff */
[----:B------:R-:W-:-:S03]  /*27230*/  IADD3 R50, P1, PT, R2, R89, RZ ;  /* 0x0000005902327210 */ /* 0x000fc60007f3e0ff */
[--C-:B------:R-:W-:Y:S01]  /*27240*/  IMAD.X R39, R39, 0x1, R88.reuse, P0 ;  /* 0x0000000127277824 */ /* 0x100fe200000e0658 */
[----:B------:R-:W-:Y:S01]  /*27250*/  STL [R1+0xfe8], R51 ;  /* 0x000fe83301007387 */ /* 0x000fe20000100800 */
[----:B------:R-:W-:-:S03]  /*27260*/  IMAD.X R38, R3, 0x1, R88, P1 ;  /* 0x0000000103267824 */ /* 0x000fc600008e0658 */
[----:B------:R-:W-:Y:S04]  /*27270*/  STL [R1+0xfec], R50 ;  /* 0x000fec3201007387 */ /* 0x000fe80000100800 */
[----:B------:R-:W4:Y:S04]  /*27280*/  LDL.LU.64 R2, [R1+0x110] ;  /* 0x0001100001027983 */ /* 0x000f280000300a00 */
[----:B------:R-:W-:Y:S04]  /*27290*/  STL [R1+0xea0], R39 ;  /* 0x000ea02701007387 */ /* 0x000fe80000100800 */
[----:B------:R0:W-:Y:S04]  /*272a0*/  STL [R1+0xea4], R38 ;  /* 0x000ea42601007387 */ /* 0x0001e80000100800 */
[----:B0-----:R-:W4:Y:S01]  /*272b0*/  LDL.LU.64 R38, [R1+0x118] ;  /* 0x0001180001267983 */ /* 0x001f220000300a00 */
[----:B--2---:R-:W-:-:S05]  /*272c0*/  IADD3 R50, P0, PT, R26, R89, RZ ;  /* 0x000000591a327210 */ /* 0x004fca0007f1e0ff */
[----:B------:R0:W-:Y:S02]  /*272d0*/  STL [R1+0xff0], R50 ;  /* 0x000ff03201007387 */ /* 0x0001e40000100800 */
[----:B0-----:R-:W-:Y:S01]  /*272e0*/  IMAD.X R50, R27, 0x1, R88, P0 ;  /* 0x000000011b327824 */ /* 0x001fe200000e0658 */
[----:B---3--:R-:W-:-:S05]  /*272f0*/  IADD3 R51, P1, PT, R14, R89, RZ ;  /* 0x000000590e337210 */ /* 0x008fca0007f3e0ff */
[----:B------:R-:W-:Y:S01]  /*27300*/  IMAD.X R14, R15, 0x1, R88, P1 ;  /* 0x000000010f0e7824 */ /* 0x000fe200008e0658 */
[----:B------:R-:W-:Y:S04]  /*27310*/  STL [R1+0xff4], R51 ;  /* 0x000ff43301007387 */ /* 0x000fe80000100800 */
[----:B------:R-:W2:Y:S04]  /*27320*/  LDL.LU.64 R26, [R1+0x120] ;  /* 0x00012000011a7983 */ /* 0x000ea80000300a00 */
[----:B------:R-:W-:Y:S04]  /*27330*/  STL [R1+0xea8], R50 ;  /* 0x000ea83201007387 */ /* 0x000fe80000100800 */
[----:B------:R0:W-:Y:S04]  /*27340*/  STL [R1+0xeac], R14 ;  /* 0x000eac0e01007387 */ /* 0x0001e80000100800 */
[----:B0-----:R-:W3:Y:S01]  /*27350*/  LDL.LU.64 R14, [R1+0x128] ;  /* 0x00012800010e7983 */ /* 0x001ee20000300a00 */
[----:B------:R-:W-:-:S05]  /*27360*/  IADD3 R51, P0, PT, R44, R89, RZ ;  /* 0x000000592c337210 */ /* 0x000fca0007f1e0ff */
[----:B------:R-:W-:Y:S01]  /*27370*/  IMAD.X R44, R45, 0x1, R88, P0 ;  /* 0x000000012d2c7824 */ /* 0x000fe200000e0658 */
[----:B------:R-:W-:Y:S01]  /*27380*/  STL [R1+0xff8], R51 ;  /* 0x000ff83301007387 */ /* 0x000fe20000100800 */
[----:B------:R-:W-:-:S05]  /*27390*/  IADD3 R50, P1, PT, R28, R89, RZ ;  /* 0x000000591c327210 */ /* 0x000fca0007f3e0ff */
[----:B------:R-:W-:Y:S01]  /*273a0*/  IMAD.X R29, R29, 0x1, R88, P1 ;  /* 0x000000011d1d7824 */ /* 0x000fe200008e0658 */
[----:B------:R-:W-:Y:S04]  /*273b0*/  STL [R1+0xffc], R50 ;  /* 0x000ffc3201007387 */ /* 0x000fe80000100800 */
[----:B------:R0:W-:Y:S01]  /*273c0*/  STL [R1+0xeb0], R44 ;  /* 0x000eb02c01007387 */ /* 0x0001e20000100800 */
[----:B------:R-:W-:-:S03]  /*273d0*/  IADD3 R28, P0, PT, R8, R89, RZ ;  /* 0x00000059081c7210 */ /* 0x000fc60007f1e0ff */
[----:B------:R-:W-:Y:S04]  /*273e0*/  STL [R1+0xeb4], R29 ;  /* 0x000eb41d01007387 */ /* 0x000fe80000100800 */
[----:B------:R1:W-:Y:S01]  /*273f0*/  STL [R1+0x1000], R28 ;  /* 0x0010001c01007387 */ /* 0x0003e20000100800 */
[--C-:B0-----:R-:W-:Y:S01]  /*27400*/  IMAD.X R44, R9, 0x1, R88.reuse, P0 ;  /* 0x00000001092c7824 */ /* 0x101fe200000e0658 */
[----:B------:R-:W-:Y:S02]  /*27410*/  IADD3 R45, P1, PT, R16, R89, RZ ;  /* 0x00000059102d7210 */ /* 0x000fe40007f3e0ff */
[----:B-1----:R-:W3:Y:S04]  /*27420*/  LDL.LU.64 R28, [R1+0x18] ;  /* 0x00001800011c7983 */ /* 0x002ee80000300a00 */
[----:B------:R-:W-:Y:S01]  /*27430*/  STL [R1+0x1004], R45 ;  /* 0x0010042d01007387 */ /* 0x000fe20000100800 */
[----:B------:R-:W-:-:S03]  /*27440*/  IMAD.X R17, R17, 0x1, R88, P1 ;  /* 0x0000000111117824 */ /* 0x000fc600008e0658 */
[----:B------:R-:W3:Y:S04]  /*27450*/  LDL.LU.64 R8, [R1+0x130] ;  /* 0x0001300001087983 */ /* 0x000ee80000300a00 */
[----:B------:R0:W-:Y:S04]  /*27460*/  STL [R1+0xeb8], R44 ;  /* 0x000eb82c01007387 */ /* 0x0001e80000100800 */
[----:B------:R-:W-:Y:S01]  /*27470*/  STL [R1+0xebc], R17 ;  /* 0x000ebc1101007387 */ /* 0x000fe20000100800 */
[----:B----4-:R-:W-:-:S05]  /*27480*/  IADD3 R16, P0, PT, R2, R89, RZ ;  /* 0x0000005902107210 */ /* 0x010fca0007f1e0ff */
[----:B------:R1:W-:Y:S01]  /*27490*/  STL [R1+0x790], R16 ;  /* 0x0007901001007387 */ /* 0x0003e20000100800 */
[----:B0-----:R-:W-:-:S03]  /*274a0*/  IMAD.X R44, R3, 0x1, R88, P0 ;  /* 0x00000001032c7824 */ /* 0x001fc600000e0658 */
[----:B-1----:R-:W4:Y:S01]  /*274b0*/  LDL.LU.64 R16, [R1+0x138] ;  /* 0x0001380001107983 */ /* 0x002f220000300a00 */
[----:B------:R-:W-:-:S05]  /*274c0*/  IADD3 R45, P1, PT, R38, R89, RZ ;  /* 0x00000059262d7210 */ /* 0x000fca0007f3e0ff */
[----:B------:R-:W-:Y:S04]  /*274d0*/  STL [R1+0x7ac], R45 ;  /* 0x0007ac2d01007387 */ /* 0x000fe80000100800 */
[----:B------:R-:W4:Y:S04]  /*274e0*/  LDL.LU.64 R2, [R1+0x140] ;  /* 0x0001400001027983 */ /* 0x000f280000300a00 */
[----:B------:R0:W-:Y:S02]  /*274f0*/  STL [R1+0x110], R44 ;  /* 0x0001102c01007387 */ /* 0x0001e40000100800 */
[----:B0-----:R-:W-:-:S05]  /*27500*/  IMAD.X R44, R39, 0x1, R88, P1 ;  /* 0x00000001272c7824 */ /* 0x001fca00008e0658 */
[----:B------:R0:W-:Y:S01]  /*27510*/  STL [R1+0x118], R44 ;  /* 0x0001182c01007387 */ /* 0x0001e20000100800 */
[----:B--2---:R-:W-:-:S05]  /*27520*/  IADD3 R39, P0, PT, R26, R89, RZ ;  /* 0x000000591a277210 */ /* 0x004fca0007f1e0ff */
[----:B------:R-:W-:Y:S01]  /*27530*/  IMAD.X R26, R27, 0x1, R88, P0 ;  /* 0x000000011b1a7824 */ /* 0x000fe200000e0658 */
[----:B------:R-:W-:Y:S04]  /*27540*/  STL [R1+0x7cc], R39 ;  /* 0x0007cc2701007387 */ /* 0x000fe80000100800 */
[----:B0-----:R-:W2:Y:S01]  /*27550*/  LDL.LU.64 R44, [R1+0x148] ;  /* 0x00014800012c7983 */ /* 0x001ea20000300a00 */
[----:B---3--:R-:W-:-:S05]  /*27560*/  IADD3 R38, P1, PT, R14, R89, RZ ;  /* 0x000000590e267210 */ /* 0x008fca0007f3e0ff */
[----:B------:R0:W-:Y:S04]  /*27570*/  STL [R1+0x7d0], R38 ;  /* 0x0007d02601007387 */ /* 0x0001e80000100800 */
[----:B0-----:R-:W3:Y:S04]  /*27580*/  LDL.LU.64 R38, [R1+0x150] ;  /* 0x0001500001267983 */ /* 0x001ee80000300a00 */
[----:B------:R0:W-:Y:S02]  /*27590*/  STL [R1+0x120], R26 ;  /* 0x0001201a01007387 */ /* 0x0001e40000100800 */
[----:B0-----:R-:W-:-:S02]  /*275a0*/  IMAD.X R26, R15, 0x1, R88, P1 ;  /* 0x000000010f1a7824 */ /* 0x001fc400008e0658 */
[----:B------:R-:W3:Y:S04]  /*275b0*/  LDL.LU.64 R14, [R1+0x158] ;  /* 0x00015800010e7983 */ /* 0x000ee80000300a00 */
[----:B------:R0:W-:Y:S04]  /*275c0*/  STL [R1+0x128], R26 ;  /* 0x0001281a01007387 */ /* 0x0001e80000100800 */
[----:B0-----:R-:W3:Y:S01]  /*275d0*/  LDL.LU.64 R26, [R1+0x160] ;  /* 0x00016000011a7983 */ /* 0x001ee20000300a00 */
[-C--:B------:R-:W-:Y:S02]  /*275e0*/  IADD3 R51, P0, PT, R28, R89.reuse, RZ ;  /* 0x000000591c337210 */ /* 0x080fe40007f1e0ff */
[----:B------:R-:W-:-:S03]  /*275f0*/  IADD3 R50, P1, PT, R8, R89, RZ ;  /* 0x0000005908327210 */ /* 0x000fc60007f3e0ff */
[--C-:B------:R-:W-:Y:S01]  /*27600*/  IMAD.X R29, R29, 0x1, R88.reuse, P0 ;  /* 0x000000011d1d7824 */ /* 0x100fe200000e0658 */
[----:B------:R-:W-:Y:S01]  /*27610*/  STL [R1+0x1008], R51 ;  /* 0x0010083301007387 */ /* 0x000fe20000100800 */
[----:B------:R-:W-:-:S03]  /*27620*/  IMAD.X R28, R9, 0x1, R88, P1 ;  /* 0x00000001091c7824 */ /* 0x000fc600008e0658 */
[----:B------:R-:W-:Y:S04]  /*27630*/  STL [R1+0x100c], R50 ;  /* 0x00100c3201007387 */ /* 0x000fe80000100800 */
[----:B------:R-:W3:Y:S04]  /*27640*/  LDL.LU.64 R8, [R1+0x168] ;  /* 0x0001680001087983 */ /* 0x000ee80000300a00 */
[----:B------:R-:W-:Y:S04]  /*27650*/  STL [R1+0xec0], R29 ;  /* 0x000ec01d01007387 */ /* 0x000fe80000100800 */
[----:B------:R0:W-:Y:S04]  /*27660*/  STL [R1+0xec4], R28 ;  /* 0x000ec41c01007387 */ /* 0x0001e80000100800 */
[----:B0-----:R-:W3:Y:S01]  /*27670*/  LDL.LU.64 R28, [R1+0x170] ;  /* 0x00017000011c7983 */ /* 0x001ee20000300a00 */
[----:B----4-:R-:W-:-:S05]  /*27680*/  IADD3 R50, P0, PT, R16, R89, RZ ;  /* 0x0000005910327210 */ /* 0x010fca0007f1e0ff */
[----:B------:R0:W-:Y:S01]  /*27690*/  STL [R1+0x1010], R50 ;  /* 0x0010103201007387 */ /* 0x0001e20000100800 */
[----:B------:R-:W-:Y:S01]  /*276a0*/  IADD3 R51, P1, PT, R2, R89, RZ ;  /* 0x0000005902337210 */ /* 0x000fe20007f3e0ff */
[----:B0-----:R-:W-:-:S04]  /*276b0*/  IMAD.X R50, R17, 0x1, R88, P0 ;  /* 0x0000000111327824 */ /* 0x001fc800000e0658 */
        /* <DEDUP_REMOVED lines=9> */
[----:B---3--:R-:W-:-:S05]  /*27750*/  IADD3 R50, P1, PT, R38, R89, RZ ;  /* 0x0000005926327210 */ /* 0x008fca0007f3e0ff */
        /* <DEDUP_REMOVED lines=8> */
[----:B-1----:R-:W2:Y:S04]  /*277e0*/  LDL.LU.64 R38, [R1+0x188] ;  /* 0x0001880001267983 */ /* 0x002ea80000300a00 */
[----:B------:R-:W-:Y:S01]  /*277f0*/  STL [R1+0x1024], R45 ;  /* 0x0010242d01007387 */ /* 0x000fe20000100800 */
[----:B------:R-:W-:-:S03]  /*27800*/  IMAD.X R27, R27, 0x1, R88, P1 ;  /* 0x000000011b1b7824 */ /* 0x000fc600008e0658 */
[----:B------:R-:W3:Y:S04]  /*27810*/  LDL.LU.64 R14, [R1+0x190] ;  /* 0x00019000010e7983 */ /* 0x000ee80000300a00 */
[----:B------:R0:W-:Y:S04]  /*27820*/  STL [R1+0xed8], R44 ;  /* 0x000ed82c01007387 */ /* 0x0001e80000100800 */
[----:B------:R-:W-:Y:S01]  /*27830*/  STL [R1+0xedc], R27 ;  /* 0x000edc1b01007387 */ /* 0x000fe20000100800 */
[----:B------:R-:W-:-:S05]  /*27840*/  IADD3 R26, P0, PT, R8, R89, RZ ;  /* 0x00000059081a7210 */ /* 0x000fca0007f1e0ff */
[----:B0-----:R-:W-:Y:S01]  /*27850*/  IMAD.X R44, R9, 0x1, R88, P0 ;  /* 0x00000001092c7824 */ /* 0x001fe200000e0658 */
[----:B------:R0:W-:Y:S04]  /*27860*/  STL [R1+0x1028], R26 ;  /* 0x0010281a01007387 */ /* 0x0001e80000100800 */
[----:B0-----:R-:W3:Y:S01]  /*27870*/  LDL.LU.64 R26, [R1+0x198] ;  /* 0x00019800011a7983 */ /* 0x001ee20000300a00 */
[----:B------:R-:W-:-:S05]  /*27880*/  IADD3 R45, P1, PT, R28, R89, RZ ;  /* 0x000000591c2d7210 */ /* 0x000fca0007f3e0ff */
[----:B------:R-:W-:Y:S04]  /*27890*/  STL [R1+0x102c], R45 ;  /* 0x00102c2d01007387 */ /* 0x000fe80000100800 */
[----:B------:R-:W3:Y:S04]  /*278a0*/  LDL.LU.64 R8, [R1+0x1a0] ;  /* 0x0001a00001087983 */ /* 0x000ee80000300a00 */
[----:B------:R0:W-:Y:S02]  /*278b0*/  STL [R1+0xee0], R44 ;  /* 0x000ee02c01007387 */ /* 0x0001e40000100800 */
[----:B0-----:R-:W-:-:S05]  /*278c0*/  IMAD.X R44, R29, 0x1, R88, P1 ;  /* 0x000000011d2c7824 */ /* 0x001fca00008e0658 */
[----:B------:R0:W-:Y:S01]  /*278d0*/  STL [R1+0xee4], R44 ;  /* 0x000ee42c01007387 */ /* 0x0001e20000100800 */
[----:B----4-:R-:W-:-:S05]  /*278e0*/  IADD3 R29, P0, PT, R16, R89, RZ ;  /* 0x00000059101d7210 */ /* 0x010fca0007f1e0ff */
[----:B------:R-:W-:Y:S01]  /*278f0*/  IMAD.X R16, R17, 0x1, R88, P0 ;  /* 0x0000000111107824 */ /* 0x000fe200000e0658 */
[----:B------:R-:W-:Y:S04]  /*27900*/  STL [R1+0x1030], R29 ;  /* 0x0010301d01007387 */ /* 0x000fe80000100800 */
[----:B0-----:R-:W4:Y:S01]  /*27910*/  LDL.LU.64 R44, [R1+0x1a8] ;  /* 0x0001a800012c7983 */ /* 0x001f220000300a00 */
[----:B------:R-:W-:-:S05]  /*27920*/  IADD3 R28, P1, PT, R2, R89, RZ ;  /* 0x00000059021c7210 */ /* 0x000fca0007f3e0ff */
[----:B------:R0:W-:Y:S04]  /*27930*/  STL [R1+0x1034], R28 ;  /* 0x0010341c01007387 */ /* 0x0001e80000100800 */
[----:B0-----:R-:W4:Y:S04]  /*27940*/  LDL.LU.64 R28, [R1+0x1b0] ;  /* 0x0001b000011c7983 */ /* 0x001f280000300a00 */
[----:B------:R0:W-:Y:S02]  /*27950*/  STL [R1+0xee8], R16 ;  /* 0x000ee81001007387 */ /* 0x0001e40000100800 */
[----:B0-----:R-:W-:-:S02]  /*27960*/  IMAD.X R16, R3, 0x1, R88, P1 ;  /* 0x0000000103107824 */ /* 0x001fc400008e0658 */
[----:B------:R-:W4:Y:S04]  /*27970*/  LDL.LU.64 R2, [R1+0x1b8] ;  /* 0x0001b80001027983 */ /* 0x000f280000300a00 */
[----:B------:R0:W-:Y:S04]  /*27980*/  STL [R1+0xeec], R16 ;  /* 0x000eec1001007387 */ /* 0x0001e80000100800 */
[----:B0-----:R-:W4:Y:S01]  /*27990*/  LDL.LU.64 R16, [R1+0x1c0] ;  /* 0x0001c00001107983 */ /* 0x001f220000300a00 */
[-C--:B--2---:R-:W-:Y:S02]  /*279a0*/  IADD3 R51, P0, PT, R38, R89.reuse, RZ ;  /* 0x0000005926337210 */ /* 0x084fe40007f1e0ff */
[----:B---3--:R-:W-:-:S03]  /*279b0*/  IADD3 R50, P1, PT, R14, R89, RZ ;  /* 0x000000590e327210 */ /* 0x008fc60007f3e0ff */
[--C-:B------:R-:W-:Y:S01]  /*279c0*/  IMAD.X R39, R39, 0x1, R88.reuse, P0 ;  /* 0x0000000127277824 */ /* 0x100fe200000e0658 */
[----:B------:R-:W-:Y:S01]  /*279d0*/  STL [R1+0x6a8], R51 ;  /* 0x0006a83301007387 */ /* 0x000fe20000100800 */
[----:B------:R-:W-:-:S03]  /*279e0*/  IMAD.X R38, R15, 0x1, R88, P1 ;  /* 0x000000010f267824 */ /* 0x000fc600008e0658 */
[----:B------:R-:W-:Y:S04]  /*279f0*/  STL [R1+0x6ac], R50 ;  /* 0x0006ac3201007387 */ /* 0x000fe80000100800 */
[----:B------:R-:W2:Y:S04]  /*27a00*/  LDL.LU.64 R14, [R1+0x1c8] ;  /* 0x0001c800010e7983 */ /* 0x000ea80000300a00 */
[----:B------:R-:W-:Y:S04]  /*27a10*/  STL [R1+0x188], R39 ;  /* 0x0001882701007387 */ /* 0x000fe80000100800 */
[----:B------:R0:W-:Y:S04]  /*27a20*/  STL [R1+0x190], R38 ;  /* 0x0001902601007387 */ /* 0x0001e80000100800 */
[----:B0-----:R-:W3:Y:S01]  /*27a30*/  LDL.LU.64 R38, [R1+0x1d0] ;  /* 0x0001d00001267983 */ /* 0x001ee20000300a00 */
[----:B------:R-:W-:-:S05]  /*27a40*/  IADD3 R50, P0, PT, R26, R89, RZ ;  /* 0x000000591a327210 */ /* 0x000fca0007f1e0ff */
        /* <DEDUP_REMOVED lines=21> */
[----:B-1----:R-:W4:Y:S04]  /*27ba0*/  LDL.LU.64 R28, [R1+0x1e8] ;  /* 0x0001e800011c7983 */ /* 0x002f280000300a00 */
[----:B------:R-:W-:Y:S04]  /*27bb0*/  STL [R1+0x1044], R45 ;  /* 0x0010442d01007387 */ /* 0x000fe80000100800 */
[----:B------:R-:W4:Y:S01]  /*27bc0*/  LDL.LU.64 R2, [R1+0x1f0] ;  /* 0x0001f00001027983 */ /* 0x000f220000300a00 */
[----:B------:R-:W-:-:S03]  /*27bd0*/  IMAD.X R17, R17, 0x1, R88, P1 ;  /* 0x0000000111117824 */ /* 0x000fc600008e0658 */
[----:B------:R0:W-:Y:S04]  /*27be0*/  STL [R1+0xef8], R44 ;  /* 0x000ef82c01007387 */ /* 0x0001e80000100800 */
[----:B------:R-:W-:Y:S01]  /*27bf0*/  STL [R1+0xefc], R17 ;  /* 0x000efc1101007387 */ /* 0x000fe20000100800 */
[----:B--2---:R-:W-:-:S05]  /*27c00*/  IADD3 R16, P0, PT, R14, R89, RZ ;  /* 0x000000590e107210 */ /* 0x004fca0007f1e0ff */
[----:B0-----:R-:W-:Y:S01]  /*27c10*/  IMAD.X R44, R15, 0x1, R88, P0 ;  /* 0x000000010f2c7824 */ /* 0x001fe200000e0658 */
[----:B------:R0:W-:Y:S04]  /*27c20*/  STL [R1+0x1048], R16 ;  /* 0x0010481001007387 */ /* 0x0001e80000100800 */
[----:B0-----:R-:W2:Y:S01]  /*27c30*/  LDL.LU.64 R16, [R1+0x1f8] ;  /* 0x0001f80001107983 */ /* 0x001ea20000300a00 */
[----:B---3--:R-:W-:-:S05]  /*27c40*/  IADD3 R45, P1, PT, R38, R89, RZ ;  /* 0x00000059262d7210 */ /* 0x008fca0007f3e0ff */
[----:B------:R-:W-:Y:S04]  /*27c50*/  STL [R1+0x104c], R45 ;  /* 0x00104c2d01007387 */ /* 0x000fe80000100800 */
[----:B------:R-:W3:Y:S04]  /*27c60*/  LDL.LU.64 R14, [R1+0x200] ;  /* 0x00020000010e7983 */ /* 0x000ee80000300a00 */
[----:B------:R0:W-:Y:S02]  /*27c70*/  STL [R1+0xf00], R44 ;  /* 0x000f002c01007387 */ /* 0x0001e40000100800 */
[----:B0-----:R-:W-:-:S05]  /*27c80*/  IMAD.X R44, R39, 0x1, R88, P1 ;  /* 0x00000001272c7824 */ /* 0x001fca00008e0658 */
[----:B------:R0:W-:Y:S01]  /*27c90*/  STL [R1+0xf04], R44 ;  /* 0x000f042c01007387 */ /* 0x0001e20000100800 */
[----:B------:R-:W-:-:S05]  /*27ca0*/  IADD3 R39, P0, PT, R26, R89, RZ ;  /* 0x000000591a277210 */ /* 0x000fca0007f1e0ff */
[----:B------:R-:W-:Y:S01]  /*27cb0*/  IMAD.X R26, R27, 0x1, R88, P0 ;  /* 0x000000011b1a7824 */ /* 0x000fe200000e0658 */
[----:B------:R-:W-:Y:S04]  /*27cc0*/  STL [R1+0x1050], R39 ;  /* 0x0010502701007387 */ /* 0x000fe80000100800 */
[----:B0-----:R-:W3:Y:S01]  /*27cd0*/  LDL.LU.64 R44, [R1+0x208] ;  /* 0x00020800012c7983 */ /* 0x001ee20000300a00 */
[----:B------:R-:W-:-:S05]  /*27ce0*/  IADD3 R38, P1, PT, R8, R89, RZ ;  /* 0x0000005908267210 */ /* 0x000fca0007f3e0ff */
        /* <DEDUP_REMOVED lines=18> */
[----:B------:R0:W-:Y:S01]  /*27e10*/  STL [R1+0x1060], R50 ;  /* 0x0010603201007387 */ /* 0x0001e20000100800 */
[----:B---3--:R-:W-:Y:S01]  /*27e20*/  IADD3 R51, P1, PT, R14, R89, RZ ;  /* 0x000000590e337210 */ /* 0x008fe20007f3e0ff */
[----:B0-----:R-:W-:-:S04]  /*27e30*/  IMAD.X R50, R17, 0x1, R88, P0 ;  /* 0x0000000111327824 */ /* 0x001fc800000e0658 */
        /* <DEDUP_REMOVED lines=35> */
[----:B------:R-:W-:Y:S01]  /*28070*/  STL [R1+0x1070], R29 ;  /* 0x0010701d01007387 */ /* 0x000fe20000100800 */
[----:B------:R-:W-:-:S03]  /*28080*/  IMAD.X R16, R17, 0x1, R88, P0 ;  /* 0x0000000111107824 */ /* 0x000fc600000e0658 */
[----:B0-----:R-:W2:Y:S01]  /*28090*/  LDL.LU.64 R44, [R1+0x268] ;  /* 0x00026800012c7983 */ /* 0x001ea20000300a00 */
[----:B---3--:R-:W-:-:S05]  /*280a0*/  IADD3 R28, P1, PT, R14, R89, RZ ;  /* 0x000000590e1c7210 */ /* 0x008fca0007f3e0ff */
[----:B------:R0:W-:Y:S01]  /*280b0*/  STL [R1+0x1074], R28 ;  /* 0x0010741c01007387 */ /* 0x0001e20000100800 */
[----:B------:R-:W-:-:S03]  /*280c0*/  IMAD.X R14, R15, 0x1, R88, P1 ;  /* 0x000000010f0e7824 */ /* 0x000fc600008e0658 */
[----:B0-----:R-:W3:Y:S04]  /*280d0*/  LDL.LU.64 R28, [R1+0x270] ;  /* 0x00027000011c7983 */ /* 0x001ee80000300a00 */
[----:B------:R0:W-:Y:S04]  /*280e0*/  STL [R1+0x238], R16 ;  /* 0x0002381001007387 */ /* 0x0001e80000100800 */
[----:B0-----:R-:W3:Y:S04]  /*280f0*/  LDL.LU.64 R16, [R1+0x278] ;  /* 0x0002780001107983 */ /* 0x001ee80000300a00 */
[----:B------:R0:W-:Y:S04]  /*28100*/  STL [R1+0x240], R14 ;  /* 0x0002400e01007387 */ /* 0x0001e80000100800 */
[----:B0-----:R-:W3:Y:S01]  /*28110*/  LDL.LU.64 R14, [R1+0x280] ;  /* 0x00028000010e7983 */ /* 0x001ee20000300a00 */
[----:B------:R-:W-:-:S02]  /*28120*/  IADD3 R51, P0, PT, R38, R89, RZ ;  /* 0x0000005926337210 */ /* 0x000fc40007f1e0ff */
        /* <DEDUP_REMOVED lines=102> */
[----:B------:R-:W-:Y:S01]  /*28790*/  STL [R1+0x10bc], R45 ;  /* 0x0010bc2d01007387 */ /* 0x000fe20000100800 */
[----:B------:R-:W-:-:S03]  /*287a0*/  IMAD.X R28, R29, 0x1, R88, P1 ;  /* 0x000000011d1c7824 */ /* 0x000fc600008e0658 */
[----:B------:R-:W3:Y:S04]  /*287b0*/  LDL.LU.64 R16, [R1+0x320] ;  /* 0x0003200001107983 */ /* 0x000ee80000300a00 */
[----:B------:R0:W-:Y:S04]  /*287c0*/  STL [R1+0x2e8], R44 ;  /* 0x0002e82c01007387 */ /* 0x0001e80000100800 */
[----:B------:R1:W-:Y:S01]  /*287d0*/  STL [R1+0x2f0], R28 ;  /* 0x0002f01c01007387 */ /* 0x0003e20000100800 */
[----:B0-----:R-:W-:-:S05]  /*287e0*/  IADD3 R44, P0, PT, R14, R89, RZ ;  /* 0x000000590e2c7210 */ /* 0x001fca0007f1e0ff */
[----:B-1----:R-:W-:Y:S01]  /*287f0*/  IMAD.X R28, R15, 0x1, R88, P0 ;  /* 0x000000010f1c7824 */ /* 0x002fe200000e0658 */
[----:B------:R0:W-:Y:S04]  /*28800*/  STL [R1+0x10c0], R44 ;  /* 0x0010c02c01007387 */ /* 0x0001e80000100800 */
[----:B0-----:R-:W3:Y:S01]  /*28810*/  LDL.LU.64 R44, [R1+0x328] ;  /* 0x00032800012c7983 */ /* 0x001ee20000300a00 */
[----:B------:R-:W-:-:S05]  /*28820*/  IADD3 R29, P1, PT, R8, R89, RZ ;  /* 0x00000059081d7210 */ /* 0x000fca0007f3e0ff */
[----:B------:R-:W-:Y:S04]  /*28830*/  STL [R1+0x10c4], R29 ;  /* 0x0010c41d01007387 */ /* 0x000fe80000100800 */
[----:B------:R-:W3:Y:S04]  /*28840*/  LDL.LU.64 R14, [R1+0x330] ;  /* 0x00033000010e7983 */ /* 0x000ee80000300a00 */
        /* <DEDUP_REMOVED lines=26> */
[--C-:B------:R-:W-:Y:S01]  /*289f0*/  IMAD.X R44, R45, 0x1, R88.reuse, P0 ;  /* 0x000000012d2c7824 */ /* 0x100fe200000e0658 */
[-C--:B------:R-:W-:Y:S01]  /*28a00*/  IADD3 R50, P1, PT, R14, R89.reuse, RZ ;  /* 0x000000590e327210 */ /* 0x080fe20007f3e0ff */
[----:B------:R-:W-:Y:S04]  /*28a10*/  STL [R1+0x10c8], R51 ;  /* 0x0010c83301007387 */ /* 0x000fe80000100800 */
        /* <DEDUP_REMOVED lines=20> */
[----:B------:R-:W4:Y:S01]  /*28b60*/  LDL.LU.64 R2, [R1+0x380] ;  /* 0x0003800001027983 */ /* 0x000f220000300a00 */
[----:B------:R-:W-:-:S03]  /*28b70*/  IMAD.X R38, R39, 0x1, R88, P1 ;  /* 0x0000000127267824 */ /* 0x000fc600008e0658 */
[----:B------:R2:W-:Y:S04]  /*28b80*/  STL [R1+0x348], R44 ;  /* 0x0003482c01007387 */ /* 0x0005e80000100800 */
[----:B------:R0:W-:Y:S01]  /*28b90*/  STL [R1+0x350], R38 ;  /* 0x0003502601007387 */ /* 0x0001e20000100800 */
        /* <DEDUP_REMOVED lines=8> */
[----:B0-----:R-:W-:-:S02]  /*28c20*/  IMAD.X R38, R17, 0x1, R88, P1 ;  /* 0x0000000111267824 */ /* 0x001fc400008e0658 */
[----:B------:R-:W3:Y:S04]  /*28c30*/  LDL.LU.64 R16, [R1+0x398] ;  /* 0x0003980001107983 */ /* 0x000ee80000300a00 */
[----:B------:R0:W-:Y:S04]  /*28c40*/  STL [R1+0x360], R38 ;  /* 0x0003602601007387 */ /* 0x0001e80000100800 */
[----:B0-----:R-:W3:Y:S01]  /*28c50*/  LDL.LU.64 R38, [R1+0x3a0] ;  /* 0x0003a00001267983 */ /* 0x001ee20000300a00 */
[----:B------:R-:W-:-:S05]  /*28c60*/  IADD3 R50, P0, PT, R14, R89, RZ ;  /* 0x000000590e327210 */ /* 0x000fca0007f1e0ff */
[----:B------:R0:W-:Y:S01]  /*28c70*/  STL [R1+0x10e8], R50 ;  /* 0x0010e83201007387 */ /* 0x0001e20000100800 */
[----:B------:R-:W-:-:S05]  /*28c80*/  IADD3 R51, P1, PT, R8, R89, RZ ;  /* 0x0000005908337210 */ /* 0x000fca0007f3e0ff */
[--C-:B------:R-:W-:Y:S02]  /*28c90*/  IMAD.X R8, R9, 0x1, R88.reuse, P1 ;  /* 0x0000000109087824 */ /* 0x100fe400008e0658 */
[----:B0-----:R-:W-:Y:S01]  /*28ca0*/  IMAD.X R50, R15, 0x1, R88, P0 ;  /* 0x000000010f327824 */ /* 0x001fe200000e0658 */
        /* <DEDUP_REMOVED lines=16> */
[--C-:B------:R-:W-:Y:S01]  /*28db0*/  IMAD.X R44, R45, 0x1, R88.reuse, P0 ;  /* 0x000000012d2c7824 */ /* 0x100fe200000e0658 */
[-C--:B---3--:R-:W-:Y:S01]  /*28dc0*/  IADD3 R50, P1, PT, R26, R89.reuse, RZ ;  /* 0x000000591a327210 */ /* 0x088fe20007f3e0ff */
[----:B------:R-:W-:Y:S04]  /*28dd0*/  STL [R1+0x16c], R51 ;  /* 0x00016c3301007387 */ /* 0x000fe80000100800 */
[----:B------:R-:W-:Y:S01]  /*28de0*/  IMAD.X R27, R27, 0x1, R88, P1 ;  /* 0x000000011b1b7824 */ /* 0x000fe200008e0658 */
[----:B------:R-:W-:Y:S04]  /*28df0*/  STL [R1+0x170], R50 ;  /* 0x0001703201007387 */ /* 0x000fe80000100800 */
[----:B------:R0:W-:Y:S01]  /*28e00*/  STL [R1+0x15c], R44 ;  /* 0x00015c2c01007387 */ /* 0x0001e20000100800 */
[----:B------:R-:W-:-:S03]  /*28e10*/  IADD3 R26, P0, PT, R16, R89, RZ ;  /* 0x00000059101a7210 */ /* 0x000fc60007f1e0ff */
[----:B------:R-:W-:Y:S02]  /*28e20*/  STL [R1+0x160], R27 ;  /* 0x0001601b01007387 */ /* 0x000fe40000100800 */
[----:B0-----:R-:W-:Y:S02]  /*28e30*/  IMAD.X R44, R17, 0x1, R88, P0 ;  /* 0x00000001112c7824 */ /* 0x001fe400000e0658 */
[----:B------:R0:W-:Y:S01]  /*28e40*/  STL [R1+0x174], R26 ;  /* 0x0001741a01007387 */ /* 0x0001e20000100800 */
[----:B------:R-:W-:-:S03]  /*28e50*/  IADD3 R45, P1, PT, R38, R89, RZ ;  /* 0x00000059262d7210 */ /* 0x000fc60007f3e0ff */
[----:B0-----:R-:W2:Y:S04]  /*28e60*/  LDL.LU.64 R26, [R1+0x3c8] ;  /* 0x0003c800011a7983 */ /* 0x001ea80000300a00 */
[----:B------:R-:W-:Y:S01]  /*28e70*/  STL [R1+0x178], R45 ;  /* 0x0001782d01007387 */ /* 0x000fe20000100800 */
[----:B------:R-:W-:-:S03]  /*28e80*/  IMAD.X R39, R39, 0x1, R88, P1 ;  /* 0x0000000127277824 */ /* 0x000fc600008e0658 */
[----:B------:R-:W3:Y:S04]  /*28e90*/  LDL.LU.64 R16, [R1+0x408] ;  /* 0x0004080001107983 */ /* 0x000ee80000300a00 */
[----:B------:R0:W-:Y:S04]  /*28ea0*/  STL [R1+0x164], R44 ;  /* 0x0001642c01007387 */ /* 0x0001e80000100800 */
[----:B------:R1:W-:Y:S01]  /*28eb0*/  STL [R1+0x168], R39 ;  /* 0x0001682701007387 */ /* 0x0003e20000100800 */
[----:B0-----:R-:W-:-:S05]  /*28ec0*/  IADD3 R44, P0, PT, R14, R89, RZ ;  /* 0x000000590e2c7210 */ /* 0x001fca0007f1e0ff */
[----:B-1----:R-:W-:Y:S01]  /*28ed0*/  IMAD.X R39, R15, 0x1, R88, P0 ;  /* 0x000000010f277824 */ /* 0x002fe200000e0658 */
[----:B------:R-:W-:Y:S04]  /*28ee0*/  STL [R1+0x10f8], R44 ;  /* 0x0010f82c01007387 */ /* 0x000fe80000100800 */
[----:B------:R-:W3:Y:S01]  /*28ef0*/  LDL.LU.64 R14, [R1+0x410] ;  /* 0x00041000010e7983 */ /* 0x000ee20000300a00 */
[----:B------:R-:W-:-:S05]  /*28f00*/  IADD3 R38, P1, PT, R8, R89, RZ ;  /* 0x0000005908267210 */ /* 0x000fca0007f3e0ff */
[----:B------:R0:W-:Y:S04]  /*28f10*/  STL [R1+0x10fc], R38 ;  /* 0x0010fc2601007387 */ /* 0x0001e80000100800 */
[----:B------:R4:W-:Y:S01]  /*28f20*/  STL [R1+0x3a8], R39 ;  /* 0x0003a82701007387 */ /* 0x0009e20000100800 */
[----:B0-----:R-:W-:-:S03]  /*28f30*/  IMAD.X R38, R9, 0x1, R88, P1 ;  /* 0x0000000109267824 */ /* 0x001fc600008e0658 */
[----:B------:R-:W3:Y:S04]  /*28f40*/  LDL.LU.64 R8, [R1+0x418] ;  /* 0x0004180001087983 */ /* 0x000ee80000300a00 */
[----:B------:R0:W-:Y:S01]  /*28f50*/  STL [R1+0x3b0], R38 ;  /* 0x0003b02601007387 */ /* 0x0001e20000100800 */
[----:B----4-:R-:W-:-:S05]  /*28f60*/  IADD3 R39, P0, PT, R28, R89, RZ ;  /* 0x000000591c277210 */ /* 0x010fca0007f1e0ff */
[----:B------:R-:W-:Y:S01]  /*28f70*/  STL [R1+0x1100], R39 ;  /* 0x0011002701007387 */ /* 0x000fe20000100800 */
[----:B------:R-:W-:-:S03]  /*28f80*/  IMAD.X R28, R29, 0x1, R88, P0 ;  /* 0x000000011d1c7824 */ /* 0x000fc600000e0658 */
[----:B------:R-:W4:Y:S01]  /*28f90*/  LDL.LU.64 R44, [R1+0x420] ;  /* 0x00042000012c7983 */ /* 0x000f220000300a00 */
[----:B0-----:R-:W-:-:S05]  /*28fa0*/  IADD3 R38, P1, PT, R2, R89, RZ ;  /* 0x0000005902267210 */ /* 0x001fca0007f3e0ff */
[----:B------:R0:W-:Y:S04]  /*28fb0*/  STL [R1+0x1104], R38 ;  /* 0x0011042601007387 */ /* 0x0001e80000100800 */
[----:B0-----:R-:W4:Y:S04]  /*28fc0*/  LDL.LU.64 R38, [R1+0x488] ;  /* 0x0004880001267983 */ /* 0x001f280000300a00 */
[----:B------:R0:W-:Y:S02]  /*28fd0*/  STL [R1+0x3b8], R28 ;  /* 0x0003b81c01007387 */ /* 0x0001e40000100800 */
[----:B0-----:R-:W-:-:S02]  /*28fe0*/  IMAD.X R28, R3, 0x1, R88, P1 ;  /* 0x00000001031c7824 */ /* 0x001fc400008e0658 */
[----:B------:R-:W4:Y:S04]  /*28ff0*/  LDL.LU.64 R2, [R1+0x490] ;  /* 0x0004900001027983 */ /* 0x000f280000300a00 */
[----:B------:R0:W-:Y:S04]  /*29000*/  STL [R1+0x3c0], R28 ;  /* 0x0003c01c01007387 */ /* 0x0001e80000100800 */
[----:B0-----:R-:W4:Y:S01]  /*29010*/  LDL.LU.64 R28, [R1+0x498] ;  /* 0x00049800011c7983 */ /* 0x001f220000300a00 */
[----:B--2---:R-:W-:-:S05]  /*29020*/  IADD3 R50, P0, PT, R26, R89, RZ ;  /* 0x000000591a327210 */ /* 0x004fca0007f1e0ff */
[----:B------:R0:W-:Y:S01]  /*29030*/  STL [R1+0x1108], R50 ;  /* 0x0011083201007387 */ /* 0x0001e20000100800 */
[----:B---3--:R-:W-:Y:S01]  /*29040*/  IADD3 R51, P1, PT, R16, R89, RZ ;  /* 0x0000005910337210 */ /* 0x008fe20007f3e0ff */
[----:B0-----:R-:W-:-:S04]  /*29050*/  IMAD.X R50, R27, 0x1, R88, P0 ;  /* 0x000000011b327824 */ /* 0x001fc800000e0658 */
[----:B------:R-:W-:Y:S01]  /*29060*/  STL [R1+0x158], R51 ;  /* 0x0001583301007387 */ /* 0x000fe20000100800 */
[----:B------:R-:W-:-:S03]  /*29070*/  IMAD.X R16, R17, 0x1, R88, P1 ;  /* 0x0000000111107824 */ /* 0x000fc600008e0658 */
[----:B------:R-:W2:Y:S04]  /*29080*/  LDL.LU.64 R26, [R1+0x4a0] ;  /* 0x0004a000011a7983 */ /* 0x000ea80000300a00 */
[----:B------:R-:W-:Y:S04]  /*29090*/  STL [R1+0x3c8], R50 ;  /* 0x0003c83201007387 */ /* 0x000fe80000100800 */
[----:B------:R0:W-:Y:S04]  /*290a0*/  STL [R1+0x4], R16 ;  /* 0x0000041001007387 */ /* 0x0001e80000100800 */
[----:B0-----:R-:W3:Y:S01]  /*290b0*/  LDL.LU.64 R16, [R1+0x500] ;  /* 0x0005000001107983 */ /* 0x001ee20000300a00 */
[----:B------:R-:W-:-:S05]  /*290c0*/  IADD3 R50, P0, PT, R14, R89, RZ ;  /* 0x000000590e327210 */ /* 0x000fca0007f1e0ff */
[----:B------:R0:W-:Y:S02]  /*290d0*/  STL [R1+0xc0], R50 ;  /* 0x0000c03201007387 */ /* 0x0001e40000100800 */
[----:B0-----:R-:W-:Y:S01]  /*290e0*/  IMAD.X R50, R15, 0x1, R88, P0 ;  /* 0x000000010f327824 */ /* 0x001fe200000e0658 */
[----:B------:R-:W-:-:S05]  /*290f0*/  IADD3 R51, P1, PT, R8, R89, RZ ;  /* 0x0000005908337210 */ /* 0x000fca0007f3e0ff */
        /* <DEDUP_REMOVED lines=12> */
[----:B------:R-:W-:Y:S01]  /*291c0*/  STL [R1+0x10], R45 ;  /* 0x0000102d01007387 */ /* 0x000fe20000100800 */
[----:B------:R-:W-:-:S03]  /*291d0*/  IADD3 R44, P0, PT, R2, R89, RZ ;  /* 0x00000059022c7210 */ /* 0x000fc60007f1e0ff */
[----:B------:R0:W-:Y:S04]  /*291e0*/  STL [R1+0x14], R38 ;  /* 0x0000142601007387 */ /* 0x0001e80000100800 */
[----:B------:R1:W-:Y:S01]  /*291f0*/  STL [R1+0xd0], R44 ;  /* 0x0000d02c01007387 */ /* 0x0003e20000100800 */
[----:B0-----:R-:W-:-:S03]  /*29200*/  IMAD.X R38, R3, 0x1, R88, P0 ;  /* 0x0000000103267824 */ /* 0x001fc600000e0658 */
[----:B------:R-:W4:Y:S01]  /*29210*/  LDL.LU.64 R2, [R1+0x518] ;  /* 0x0005180001027983 */ /* 0x000f220000300a00 */
[----:B------:R-:W-:-:S05]  /*29220*/  IADD3 R39, P1, PT, R28, R89, RZ ;  /* 0x000000591c277210 */ /* 0x000fca0007f3e0ff */
[----:B------:R-:W-:Y:S04]  /*29230*/  STL [R1+0xd4], R39 ;  /* 0x0000d42701007387 */ /* 0x000fe80000100800 */
[----:B------:R0:W-:Y:S04]  /*29240*/  STL [R1+0x18], R38 ;  /* 0x0000182601007387 */ /* 0x0001e80000100800 */
[----:B-1----:R-:W4:Y:S01]  /*29250*/  LDL.LU.64 R44, [R1+0x520] ;  /* 0x00052000012c7983 */ /* 0x002f220000300a00 */
[----:B------:R-:W-:-:S05]  /*29260*/  IMAD.X R29, R29, 0x1, R88, P1 ;  /* 0x000000011d1d7824 */ /* 0x000fca00008e0658 */
[----:B------:R-:W-:Y:S01]  /*29270*/  STL [R1+0x1c], R29 ;  /* 0x00001c1d01007387 */ /* 0x000fe20000100800 */
[----:B--2---:R-:W-:-:S05]  /*29280*/  IADD3 R28, P0, PT, R26, R89, RZ ;  /* 0x000000591a1c7210 */ /* 0x004fca0007f1e0ff */
[----:B------:R-:W-:Y:S01]  /*29290*/  IMAD.X R26, R27, 0x1, R88, P0 ;  /* 0x000000011b1a7824 */ /* 0x000fe200000e0658 */
[----:B------:R1:W-:Y:S04]  /*292a0*/  STL [R1+0xd8], R28 ;  /* 0x0000d81c01007387 */ /* 0x0003e80000100800 */
[----:B------:R-:W2:Y:S01]  /*292b0*/  LDL.LU.64 R50, [R1+0x578] ;  /* 0x0005780001327983 */ /* 0x000ea20000300a00 */
[----:B---3--:R-:W-:-:S03]  /*292c0*/  IADD3 R92, P1, PT, R16, R89, RZ ;  /* 0x00000059105c7210 */ /* 0x008fc60007f3e0ff */
[----:B------:R3:W-:Y:S02]  /*292d0*/  STL [R1+0x40], R26 ;  /* 0x0000401a01007387 */ /* 0x0007e40000100800 */
[----:B------:R-:W-:Y:S02]  /*292e0*/  IMAD.X R93, R17, 0x1, R88, P1 ;  /* 0x00000001115d7824 */ /* 0x000fe400008e0658 */
[----:B0-----:R-:W2:Y:S01]  /*292f0*/  LDL.LU.64 R38, [R1+0x580] ;  /* 0x0005800001267983 */ /* 0x001ea20000300a00 */
[----:B------:R-:W-:-:S05]  /*29300*/  IADD3 R17, P0, PT, R14, R89, RZ ;  /* 0x000000590e117210 */ /* 0x000fca0007f1e0ff */
[----:B------:R-:W-:Y:S01]  /*29310*/  STL [R1+0xe0], R17 ;  /* 0x0000e01101007387 */ /* 0x000fe20000100800 */
[----:B------:R-:W-:-:S03]  /*29320*/  IMAD.X R14, R15, 0x1, R88, P0 ;  /* 0x000000010f0e7824 */ /* 0x000fc600000e0658 */
[----:B-1----:R-:W2:Y:S01]  /*29330*/  LDL.LU.64 R28, [R1+0x588] ;  /* 0x00058800011c7983 */ /* 0x002ea20000300a00 */
[----:B------:R-:W-:-:S05]  /*29340*/  IADD3 R16, P1, PT, R8, R89, RZ ;  /* 0x0000005908107210 */ /* 0x000fca0007f3e0ff */
[----:B------:R0:W-:Y:S01]  /*29350*/  STL [R1+0xe4], R16 ;  /* 0x0000e41001007387 */ /* 0x0001e20000100800 */
[----:B------:R-:W-:-:S03]  /*29360*/  IMAD.X R9, R9, 0x1, R88, P1 ;  /* 0x0000000109097824 */ /* 0x000fc600008e0658 */
[----:B---3--:R-:W3:Y:S04]  /*29370*/  LDL.LU.64 R26, [R1+0x590] ;  /* 0x00059000011a7983 */ /* 0x008ee80000300a00 */
[----:B------:R1:W-:Y:S04]  /*29380*/  STL [R1+0x48], R14 ;  /* 0x0000480e01007387 */ /* 0x0003e80000100800 */
[----:B0-----:R-:W3:Y:S04]  /*29390*/  LDL.LU.64 R16, [R1+0x598] ;  /* 0x0005980001107983 */ /* 0x001ee80000300a00 */
[----:B------:R-:W-:Y:S04]  /*293a0*/  STL [R1+0x4c], R9 ;  /* 0x00004c0901007387 */ /* 0x000fe80000100800 */
[----:B-1----:R-:W3:Y:S01]  /*293b0*/  LDL.LU.64 R14, [R1+0x5a0] ;  /* 0x0005a000010e7983 */ /* 0x002ee20000300a00 */
[----:B----4-:R-:W-:-:S05]  /*293c0*/  IADD3 R8, P0, PT, R2, R89, RZ ;  /* 0x0000005902087210 */ /* 0x010fca0007f1e0ff */
[----:B------:R0:W-:Y:S01]  /*293d0*/  STL [R1+0xe8], R8 ;  /* 0x0000e80801007387 */ /* 0x0001e20000100800 */
[--C-:B------:R-:W-:Y:S01]  /*293e0*/  IMAD.X R56, R3, 0x1, R88.reuse, P0 ;  /* 0x0000000103387824 */ /* 0x100fe200000e0658 */
[----:B------:R-:W-:Y:S02]  /*293f0*/  IADD3 R57, P1, PT, R44, R89, RZ ;  /* 0x000000592c397210 */ /* 0x000fe40007f3e0ff */
[----:B0-----:R-:W4:Y:S04]  /*29400*/  LDL.LU.64 R8, [R1+0x5f8] ;  /* 0x0005f80001087983 */ /* 0x001f280000300a00 */
[----:B------:R-:W-:Y:S04]  /*29410*/  STL [R1+0xec], R57 ;  /* 0x0000ec3901007387 */ /* 0x000fe80000100800 */
[----:B------:R-:W4:Y:S01]  /*29420*/  LDL.LU.64 R2, [R1+0x600] ;  /* 0x0006000001027983 */ /* 0x000f220000300a00 */
[----:B------:R-:W-:-:S03]  /*29430*/  IMAD.X R44, R45, 0x1, R88, P1 ;  /* 0x000000012d2c7824 */ /* 0x000fc600008e0658 */
[----:B------:R-:W-:Y:S04]  /*29440*/  STL [R1+0x50], R56 ;  /* 0x0000503801007387 */ /* 0x000fe80000100800 */
[----:B------:R0:W-:Y:S04]  /*29450*/  STL [R1+0x54], R44 ;  /* 0x0000542c01007387 */ /* 0x0001e80000100800 */
[----:B0-----:R-:W4:Y:S01]  /*29460*/  LDL.LU.64 R44, [R1+0x608] ;  /* 0x00060800012c7983 */ /* 0x001f220000300a00 */
[----:B--2---:R-:W-:-:S05]  /*29470*/  IADD3 R57, P0, PT, R50, R89, RZ ;  /* 0x0000005932397210 */ /* 0x004fca0007f1e0ff */
[----:B------:R-:W-:Y:S01]  /*29480*/  IMAD.X R51, R51, 0x1, R88, P0 ;  /* 0x0000000133337824 */ /* 0x000fe200000e0658 */
[----:B------:R-:W-:-:S05]  /*29490*/  IADD3 R56, P1, PT, R38, R89, RZ ;  /* 0x0000005926387210 */ /* 0x000fca0007f3e0ff */
[----:B------:R-:W-:Y:S01]  /*294a0*/  IMAD.X R50, R39, 0x1, R88, P1 ;  /* 0x0000000127327824 */ /* 0x000fe200008e0658 */
[----:B------:R-:W-:Y:S04]  /*294b0*/  STL [R1+0xf0], R57 ;  /* 0x0000f03901007387 */ /* 0x000fe80000100800 */
[----:B------:R-:W-:Y:S04]  /*294c0*/  STL [R1+0xf4], R56 ;  /* 0x0000f43801007387 */ /* 0x000fe80000100800 */
[----:B------:R-:W-:Y:S04]  /*294d0*/  STL [R1+0x58], R51 ;  /* 0x0000583301007387 */ /* 0x000fe80000100800 */
[----:B------:R-:W-:Y:S01]  /*294e0*/  STL [R1+0x5c], R50 ;  /* 0x00005c3201007387 */ /* 0x000fe20000100800 */
[----:B------:R-:W-:-:S05]  /*294f0*/  IADD3 R39, P0, PT, R28, R89, RZ ;  /* 0x000000591c277210 */ /* 0x000fca0007f1e0ff */
[----:B------:R-:W-:Y:S01]  /*29500*/  IMAD.X R29, R29, 0x1, R88, P0 ;  /* 0x000000011d1d7824 */ /* 0x000fe200000e0658 */
[----:B------:R-:W-:Y:S01]  /*29510*/  STL [R1+0xf8], R39 ;  /* 0x0000f82701007387 */ /* 0x000fe20000100800 */
[----:B---3--:R-:W-:-:S05]  /*29520*/  IADD3 R38, P1, PT, R26, R89, RZ ;  /* 0x000000591a267210 */ /* 0x008fca0007f3e0ff */
[----:B------:R-:W-:Y:S01]  /*29530*/  IMAD.X R28, R27, 0x1, R88, P1 ;  /* 0x000000011b1c7824 */ /* 0x000fe200008e0658 */
[-C--:B------:R-:W-:Y:S01]  /*29540*/  IADD3 R27, P0, PT, R16, R89.reuse, RZ ;  /* 0x00000059101b7210 */ /* 0x080fe20007f1e0ff */
[----:B------:R0:W-:Y:S01]  /*29550*/  STL [R1+0xfc], R38 ;  /* 0x0000fc2601007387 */ /* 0x0001e20000100800 */
[----:B------:R-:W-:-:S03]  /*29560*/  IADD3 R26, P1, PT, R14, R89, RZ ;  /* 0x000000590e1a7210 */ /* 0x000fc60007f3e0ff */
[--C-:B------:R-:W-:Y:S01]  /*29570*/  IMAD.X R17, R17, 0x1, R88.reuse, P0 ;  /* 0x0000000111117824 */ /* 0x100fe200000e0658 */
[----:B------:R-:W-:Y:S01]  /*29580*/  STL [R1+0x60], R29 ;  /* 0x0000601d01007387 */ /* 0x000fe20000100800 */
[----:B------:R-:W-:-:S03]  /*29590*/  IMAD.X R16, R15, 0x1, R88, P1 ;  /* 0x000000010f107824 */ /* 0x000fc600008e0658 */
[----:B------:R-:W-:Y:S04]  /*295a0*/  STL [R1+0x64], R28 ;  /* 0x0000641c01007387 */ /* 0x000fe80000100800 */
[----:B------:R-:W-:Y:S04]  /*295b0*/  STL [R1+0x100], R27 ;  /* 0x0001001b01007387 */ /* 0x000fe80000100800 */
[----:B------:R-:W-:Y:S04]  /*295c0*/  STL [R1+0x104], R26 ;  /* 0x0001041a01007387 */ /* 0x000fe80000100800 */
[----:B------:R-:W-:Y:S04]  /*295d0*/  STL [R1+0x68], R17 ;  /* 0x0000681101007387 */ /* 0x000fe80000100800 */
[----:B------:R-:W-:Y:S01]  /*295e0*/  STL [R1+0x6c], R16 ;  /* 0x00006c1001007387 */ /* 0x000fe20000100800 */
[----:B----4-:R-:W-:-:S05]  /*295f0*/  IADD3 R15, P0, PT, R8, R89, RZ ;  /* 0x00000059080f7210 */ /* 0x010fca0007f1e0ff */
[----:B------:R-:W-:Y:S01]  /*29600*/  STL [R1+0x108], R15 ;  /* 0x0001080f01007387 */ /* 0x000fe20000100800 */
[----:B------:R-:W-:-:S03]  /*29610*/  IADD3 R14, P1, PT, R2, R89, RZ ;  /* 0x00000059020e7210 */ /* 0x000fc60007f3e0ff */
[----:B0-----:R-:W2:Y:S01]  /*29620*/  LDL.LU.64 R38, [R1+0x610] ;  /* 0x0006100001267983 */ /* 0x001ea20000300a00 */
[--C-:B------:R-:W-:Y:S02]  /*29630*/  IMAD.X R8, R9, 0x1, R88.reuse, P0 ;  /* 0x0000000109087824 */ /* 0x100fe400000e0658 */
[----:B------:R-:W-:Y:S01]  /*29640*/  IMAD.X R3, R3, 0x1, R88, P1 ;  /* 0x0000000103037824 */ /* 0x000fe200008e0658 */
[----:B------:R-:W-:Y:S04]  /*29650*/  STL [R1+0x10c], R14 ;  /* 0x00010c0e01007387 */ /* 0x000fe80000100800 */
[----:B------:R0:W-:Y:S04]  /*29660*/  STL [R1+0x70], R8 ;  /* 0x0000700801007387 */ /* 0x0001e80000100800 */
[----:B------:R-:W3:Y:S04]  /*29670*/  LDL.LU.64 R68, [R1+0x618] ;  /* 0x0006180001447983 */ /* 0x000ee80000300a00 */
[----:B------:R-:W-:Y:S04]  /*29680*/  STL [R1+0x74], R3 ;  /* 0x0000740301007387 */ /* 0x000fe80000100800 */
[----:B------:R-:W4:Y:S01]  /*29690*/  LDL.LU.64 R62, [R1+0x620] ;  /* 0x00062000013e7983 */ /* 0x000f220000300a00 */
[----:B------:R-:W-:-:S05]  /*296a0*/  IADD3 R2, P0, PT, R44, R89, RZ ;  /* 0x000000592c027210 */ /* 0x000fca0007f1e0ff */
[----:B------:R1:W-:Y:S04]  /*296b0*/  STL [R1+0x130], R2 ;  /* 0x0001300201007387 */ /* 0x0003e80000100800 */
[----:B------:R-:W4:Y:S04]  /*296c0*/  LDL.LU.64 R56, [R1+0x678] ;  /* 0x0006780001387983 */ /* 0x000f280000300a00 */
[----:B0-----:R-:W4:Y:S04]  /*296d0*/  LDL.LU.64 R8, [R1+0x680] ;  /* 0x0006800001087983 */ /* 0x001f280000300a00 */
[----:B------:R-:W4:Y:S04]  /*296e0*/  LDL.LU.64 R50, [R1+0x688] ;  /* 0x0006880001327983 */ /* 0x000f280000300a00 */
[----:B-1----:R-:W4:Y:S04]  /*296f0*/  LDL.LU.64 R2, [R1+0x690] ;  /* 0x0006900001027983 */ /* 0x002f280000300a00 */
[----:B------:R-:W4:Y:S01]  /*29700*/  LDL.LU R28, [R1+0x838] ;  /* 0x00083800011c7983 */ /* 0x000f220000300800 */
[----:B------:R-:W-:-:S03]  /*29710*/  IMAD.X R14, R45, 0x1, R88, P0 ;  /* 0x000000012d0e7824 */ /* 0x000fc600000e0658 */
[----:B------:R-:W4:Y:S04]  /*29720*/  LDL.LU R27, [R1+0x824] ;  /* 0x00082400011b7983 */ /* 0x000f280000300800 */
[----:B------:R-:W4:Y:S04]  /*29730*/  LDL.LU R26, [R1+0x810] ;  /* 0x00081000011a7983 */ /* 0x000f280000300800 */
[----:B------:R-:W4:Y:S04]  /*29740*/  LDL.LU R17, [R1+0x7fc] ;  /* 0x0007fc0001117983 */ /* 0x000f280000300800 */
[----:B------:R-:W4:Y:S04]  /*29750*/  LDL.LU R16, [R1+0x7e8] ;  /* 0x0007e80001107983 */ /* 0x000f280000300800 */
[----:B------:R-:W4:Y:S04]  /*29760*/  LDL.LU R15, [R1+0x7d4] ;  /* 0x0007d400010f7983 */ /* 0x000f280000300800 */
[----:B------:R-:W4:Y:S01]  /*29770*/  LDL.LU R90, [R1+0x7b8] ;  /* 0x0007b800015a7983 */ /* 0x000f220000300800 */
[----:B--2---:R-:W-:-:S05]  /*29780*/  IADD3 R29, P1, PT, R38, R89, RZ ;  /* 0x00000059261d7210 */ /* 0x004fca0007f3e0ff */
[----:B------:R-:W-:Y:S01]  /*29790*/  IMAD.X R38, R39, 0x1, R88, P1 ;  /* 0x0000000127267824 */ /* 0x000fe200008e0658 */
[----:B------:R3:W-:Y:S04]  /*297a0*/  STL [R1+0x134], R29 ;  /* 0x0001341d01007387 */ /* 0x0007e80000100800 */
[----:B------:R4:W-:Y:S01]  /*297b0*/  STL [R1+0x78], R14 ;  /* 0x0000780e01007387 */ /* 0x0009e20000100800 */
[----:B---3--:R-:W-:-:S03]  /*297c0*/  IADD3 R29, P0, PT, R68, R89, RZ ;  /* 0x00000059441d7210 */ /* 0x008fc60007f1e0ff */
[----:B------:R0:W-:Y:S01]  /*297d0*/  STL [R1+0x7c], R38 ;  /* 0x00007c2601007387 */ /* 0x0001e20000100800 */
[----:B----4-:R-:W-:-:S03]  /*297e0*/  IADD3 R14, P1, PT, R62, R89, RZ ;  /* 0x000000593e0e7210 */ /* 0x010fc60007f3e0ff */
[----:B------:R-:W2:Y:S04]  /*297f0*/  LDL.LU.64 R44, [R1+0x698] ;  /* 0x00069800012c7983 */ /* 0x000ea80000300a00 */
[----:B------:R1:W-:Y:S04]  /*29800*/  STL [R1+0x138], R29 ;  /* 0x0001381d01007387 */ /* 0x0003e80000100800 */
[----:B0-----:R-:W3:Y:S04]  /*29810*/  LDL.LU.64 R38, [R1+0x6a0] ;  /* 0x0006a00001267983 */ /* 0x001ee80000300a00 */
[----:B------:R0:W-:Y:S01]  /*29820*/  STL [R1+0x13c], R14 ;  /* 0x00013c0e01007387 */ /* 0x0001e20000100800 */
[----:B-1----:R-:W-:-:S02]  /*29830*/  IMAD.X R29, R63, 0x1, R88, P1 ;  /* 0x000000013f1d7824 */ /* 0x002fc400008e0658 */
[----:B0-----:R-:W-:Y:S01]  /*29840*/  IMAD.X R14, R69, 0x1, R88, P0 ;  /* 0x00000001450e7824 */ /* 0x001fe200000e0658 */
[-C--:B------:R-:W-:Y:S01]  /*29850*/  IADD3 R73, P0, PT, R56, R89.reuse, RZ ;  /* 0x0000005938497210 */ /* 0x080fe20007f1e0ff */
[----:B------:R-:W4:Y:S04]  /*29860*/  LDL.LU.64 R68, [R1+0x1dd8] ;  /* 0x001dd80001447983 */ /* 0x000f280000300a00 */
[----:B------:R-:W4:Y:S04]  /*29870*/  LDL.LU.64 R62, [R1+0x1dd0] ;  /* 0x001dd000013e7983 */ /* 0x000f280000300a00 */
[----:B------:R0:W-:Y:S04]  /*29880*/  STL [R1+0x80], R14 ;  /* 0x0000800e01007387 */ /* 0x0001e80000100800 */
[----:B------:R1:W-:Y:S01]  /*29890*/  STL [R1+0x84], R29 ;  /* 0x0000841d01007387 */ /* 0x0003e20000100800 */
[----:B0-----:R-:W-:-:S03]  /*298a0*/  IADD3 R14, P1, PT, R8, R89, RZ ;  /* 0x00000059080e7210 */ /* 0x001fc60007f3e0ff */
[----:B------:R-:W-:Y:S01]  /*298b0*/  STL [R1+0x140], R73 ;  /* 0x0001404901007387 */ /* 0x000fe20000100800 */
[----:B-1----:R-:W-:-:S03]  /*298c0*/  IMAD.X R29, R57, 0x1, R88, P0 ;  /* 0x00000001391d7824 */ /* 0x002fc600000e0658 */
[----:B------:R-:W4:Y:S04]  /*298d0*/  LDL.LU.64 R56, [R1+0x1dc8] ;  /* 0x001dc80001387983 */ /* 0x000f280000300a00 */
[----:B------:R0:W-:Y:S04]  /*298e0*/  STL [R1+0x144], R14 ;  /* 0x0001440e01007387 */ /* 0x0001e80000100800 */
[----:B------:R-:W-:Y:S01]  /*298f0*/  STL [R1+0x88], R29 ;  /* 0x0000881d01007387 */ /* 0x000fe20000100800 */
[----:B0-----:R-:W-:Y:S01]  /*29900*/  IMAD.X R14, R9, 0x1, R88, P1 ;  /* 0x00000001090e7824 */ /* 0x001fe200008e0658 */
[----:B------:R-:W-:-:S02]  /*29910*/  IADD3 R9, P0, PT, R50, R89, RZ ;  /* 0x0000005932097210 */ /* 0x000fc40007f1e0ff */
[----:B------:R-:W-:Y:S02]  /*29920*/  IADD3 R8, P1, PT, R2, R89, RZ ;  /* 0x0000005902087210 */ /* 0x000fe40007f3e0ff */
[----:B------:R0:W-:Y:S03]  /*29930*/  STL [R1+0x8c], R14 ;  /* 0x00008c0e01007387 */ /* 0x0001e60000100800 */
[--C-:B------:R-:W-:Y:S01]  /*29940*/  IMAD.X R73, R3, 0x1, R88.reuse, P1 ;  /* 0x0000000103497824 */ /* 0x100fe200008e0658 */
[----:B0-----:R-:W4:Y:S04]  /*29950*/  LDL.LU R14, [R1+0x7a0] ;  /* 0x0007a000010e7983 */ /* 0x001f280000300800 */
[----:B------:R0:W-:Y:S04]  /*29960*/  STL [R1+0x148], R9 ;  /* 0x0001480901007387 */ /* 0x0001e80000100800 */
[----:B0-----:R-:W4:Y:S04]  /*29970*/  LDL.LU R9, [R1+0x78c] ;  /* 0x00078c0001097983 */ /* 0x001f280000300800 */
[----:B------:R0:W-:Y:S04]  /*29980*/  STL [R1+0x14c], R8 ;  /* 0x00014c0801007387 */ /* 0x0001e80000100800 */
[----:B0-----:R-:W4:Y:S04]  /*29990*/  LDL.LU R8, [R1+0x774] ;  /* 0x0007740001087983 */ /* 0x001f280000300800 */
[----:B------:R-:W4:Y:S04]  /*299a0*/  LDL.LU R91, [R1+0x764] ;  /* 0x00076400015b7983 */ /* 0x000f280000300800 */
[----:B------:R-:W4:Y:S04]  /*299b0*/  LDL.LU R50, [R1+0x1dc0] ;  /* 0x001dc00001327983 */ /* 0x000f280000300800 */
[----:B------:R-:W4:Y:S01]  /*299c0*/  LDL.LU.64 R2, [R1+0x1db8] ;  /* 0x001db80001027983 */ /* 0x000f220000300a00 */
[----:B------:R-:W-:-:S05]  /*299d0*/  IMAD.X R29, R51, 0x1, R88, P0 ;  /* 0x00000001331d7824 */ /* 0x000fca00000e0658 */
[----:B------:R2:W-:Y:S04]  /*299e0*/  STL [R1+0x90], R29 ;  /* 0x0000901d01007387 */ /* 0x0005e80000100800 */
[----:B------:R-:W-:Y:S01]  /*299f0*/  STL [R1+0x94], R73 ;  /* 0x0000944901007387 */ /* 0x000fe20000100800 */
[-C--:B--2---:R-:W-:Y:S02]  /*29a00*/  IADD3 R29, P0, PT, R44, R89.reuse, RZ ;  /* 0x000000592c1d7210 */ /* 0x084fe40007f1e0ff */
[----:B---3--:R-:W-:-:S03]  /*29a10*/  IADD3 R51, P1, PT, R38, R89, RZ ;  /* 0x0000005926337210 */ /* 0x008fc60007f3e0ff */
[--C-:B------:R-:W-:Y:S01]  /*29a20*/  IMAD.X R44, R45, 0x1, R88.reuse, P0 ;  /* 0x000000012d2c7824 */ /* 0x100fe200000e0658 */
[----:B------:R0:W-:Y:S04]  /*29a30*/  STL [R1+0x150], R29 ;  /* 0x0001501d01007387 */ /* 0x0001e80000100800 */
[----:B------:R1:W-:Y:S01]  /*29a40*/  STL [R1+0x154], R51 ;  /* 0x0001543301007387 */ /* 0x0003e20000100800 */
[----:B0-----:R-:W-:-:S03]  /*29a50*/  IMAD.X R29, R39, 0x1, R88, P1 ;  /* 0x00000001271d7824 */ /* 0x001fc600008e0658 */
[----:B------:R-:W-:Y:S04]  /*29a60*/  STL.64 [R1+0x1b88], R88 ;  /* 0x001b885801007387 */ /* 0x000fe80000100a00 */
[----:B------:R0:W-:Y:S04]  /*29a70*/  STL [R1+0xb8], R44 ;  /* 0x0000b82c01007387 */ /* 0x0001e80000100800 */
[----:B------:R-:W-:Y:S04]  /*29a80*/  STL [R1+0xbc], R29 ;  /* 0x0000bc1d01007387 */ /* 0x000fe80000100800 */
[----:B------:R-:W2:Y:S04]  /*29a90*/  LDL.LU R87, [R1+0x744] ;  /* 0x0007440001577983 */ /* 0x000ea80000300800 */
[----:B------:R-:W3:Y:S04]  /*29aa0*/  LDL.LU R85, [R1+0x734] ;  /* 0x0007340001557983 */ /* 0x000ee80000300800 */
[----:B------:R-:W3:Y:S04]  /*29ab0*/  LDL.LU R79, [R1+0x724] ;  /* 0x00072400014f7983 */ /* 0x000ee80000300800 */
[----:B------:R-:W3:Y:S04]  /*29ac0*/  LDL.LU R77, [R1+0x714] ;  /* 0x00071400014d7983 */ /* 0x000ee80000300800 */
[----:B------:R-:W3:Y:S04]  /*29ad0*/  LDL.LU R83, [R1+0x708] ;  /* 0x0007080001537983 */ /* 0x000ee80000300800 */
[----:B------:R-:W3:Y:S04]  /*29ae0*/  LDL.LU R81, [R1+0x6f4] ;  /* 0x0006f40001517983 */ /* 0x000ee80000300800 */
[----:B------:R-:W3:Y:S04]  /*29af0*/  LDL.LU R75, [R1+0x6ec] ;  /* 0x0006ec00014b7983 */ /* 0x000ee80000300800 */
[----:B------:R-:W3:Y:S04]  /*29b00*/  LDL.LU R73, [R1+0x6e4] ;  /* 0x0006e40001497983 */ /* 0x000ee80000300800 */
[----:B-1----:R-:W3:Y:S04]  /*29b10*/  LDL.LU R51, [R1+0x6dc] ;  /* 0x0006dc0001337983 */ /* 0x002ee80000300800 */
[----:B------:R-:W3:Y:S04]  /*29b20*/  LDL.LU R45, [R1+0x6d4] ;  /* 0x0006d400012d7983 */ /* 0x000ee80000300800 */
[----:B0-----:R-:W3:Y:S04]  /*29b30*/  LDL.LU R44, [R1+0x6cc] ;  /* 0x0006cc00012c7983 */ /* 0x001ee80000300800 */
[----:B------:R-:W3:Y:S04]  /*29b40*/  LDL.LU R39, [R1+0x6c4] ;  /* 0x0006c40001277983 */ /* 0x000ee80000300800 */
[----:B----4-:R0:W-:Y:S04]  /*29b50*/  STS.U16 [R3+UR9+0x2b000], R90 ;  /* 0x02b0005a03007988 */ /* 0x0101e80008000409 */
[----:B0-----:R-:W4:Y:S04]  /*29b60*/  LDL.LU R90, [R1+0x6bc] ;  /* 0x0006bc00015a7983 */ /* 0x001f280000300800 */
[----:B------:R-:W4:Y:S04]  /*29b70*/  LDL.LU R38, [R1+0x888] ;  /* 0x0008880001267983 */ /* 0x000f280000300800 */
[----:B------:R0:W-:Y:S04]  /*29b80*/  STS.U16 [R3+UR9+0x29800], R28 ;  /* 0x0298001c03007988 */ /* 0x0001e80008000409 */
[----:B------:R-:W4:Y:S04]  /*29b90*/  LDL.LU R29, [R1+0x87c] ;  /* 0x00087c00011d7983 */ /* 0x000f280000300800 */
        /* <DEDUP_REMOVED lines=22> */
[----:B-1----:R-:W4:Y:S04]  /*29d00*/  LDL.LU R0, [R1+0x1db0] ;  /* 0x001db00001007983 */ /* 0x002f280000300800 */
[----:B------:R-:W-:Y:S04]  /*29d10*/  STL [R1+0x1348], R3 ;  /* 0x0013480301007387 */ /* 0x000fe80000100800 */
[----:B------:R-:W-:Y:S04]  /*29d20*/  STL [R1+0x1b0c], R3 ;  /* 0x001b0c0301007387 */ /* 0x000fe80000100800 */
[----:B--2---:R-:W-:Y:S04]  /*29d30*/  STS.U16 [R3+UR9+0x2c800], R87 ;  /* 0x02c8005703007988 */ /* 0x004fe80008000409 */
[----:B---3--:R-:W-:Y:S04]  /*29d40*/  STS.U16 [R3+UR9+0x2cc00], R85 ;  /* 0x02cc005503007988 */ /* 0x008fe80008000409 */
[----:B------:R-:W-:Y:S04]  /*29d50*/  STS.U16 [R3+UR9+0x2d000], R79 ;  /* 0x02d0004f03007988 */ /* 0x000fe80008000409 */
[----:B------:R-:W-:Y:S04]  /*29d60*/  STS.U16 [R3+UR9+0x2d400], R77 ;  /* 0x02d4004d03007988 */ /* 0x000fe80008000409 */
[----:B------:R-:W-:Y:S04]  /*29d70*/  STS.U16 [R3+UR9+0x2d800], R83 ;  /* 0x02d8005303007988 */ /* 0x000fe80008000409 */
[----:B------:R-:W-:Y:S04]  /*29d80*/  STS.U16 [R3+UR9+0x2dc00], R81 ;  /* 0x02dc005103007988 */ /* 0x000fe80008000409 */
[----:B------:R-:W-:Y:S04]  /*29d90*/  STS.U16 [R3+UR9+0x2e000], R75 ;  /* 0x02e0004b03007988 */ /* 0x000fe80008000409 */
[----:B------:R0:W-:Y:S04]  /*29da0*/  STS.U16 [R3+UR9+0x2e400], R73 ;  /* 0x02e4004903007988 */ /* 0x0001e80008000409 */
[----:B------:R1:W-:Y:S04]  /*29db0*/  STS.U16 [R3+UR9+0x2e800], R51 ;  /* 0x02e8003303007988 */ /* 0x0003e80008000409 */
[----:B------:R-:W-:Y:S04]  /*29dc0*/  STS.U16 [R3+UR9+0x2ec00], R45 ;  /* 0x02ec002d03007988 */ /* 0x000fe80008000409 */
[----:B0-----:R-:W2:Y:S04]  /*29dd0*/  LDL.LU R73, [R1+0x780] ;  /* 0x0007800001497983 */ /* 0x001ea80000300800 */
[----:B------:R-:W-:Y:S04]  /*29de0*/  STS.U16 [R3+UR9+0x2f000], R44 ;  /* 0x02f0002c03007988 */ /* 0x000fe80008000409 */
[----:B------:R-:W-:Y:S04]  /*29df0*/  STS.U16 [R3+UR9+0x2f400], R39 ;  /* 0x02f4002703007988 */ /* 0x000fe80008000409 */
[----:B-1----:R-:W3:Y:S04]  /*29e00*/  LDL.LU R51, [R1+0x770] ;  /* 0x0007700001337983 */ /* 0x002ee80000300800 */
[----:B----4-:R0:W-:Y:S02]  /*29e10*/  STS.U16 [R3+UR9+0x2f800], R90 ;  /* 0x02f8005a03007988 */ /* 0x0101e40008000409 */
[----:B0-----:R-:W-:-:S02]  /*29e20*/  LOP3.LUT R90, R3, 0x20, RZ, 0x3c, !PT ;  /* 0x00000020035a7812 */ /* 0x001fc400078e3cff */
[----:B------:R-:W4:Y:S04]  /*29e30*/  LDL.LU R3, [R1+0x760] ;  /* 0x0007600001037983 */ /* 0x000f280000300800 */
[----:B------:R-:W4:Y:S04]  /*29e40*/  LDL.LU R44, [R1+0x750] ;  /* 0x00075000012c7983 */ /* 0x000f280000300800 */
[----:B------:R0:W-:Y:S04]  /*29e50*/  STS.U16 [R90+UR9+0x28100], R38 ;  /* 0x028100265a007988 */ /* 0x0001e80008000409 */
[----:B------:R-:W4:Y:S04]  /*29e60*/  LDL.LU R45, [R1+0x740] ;  /* 0x00074000012d7983 */ /* 0x000f280000300800 */
[----:B------:R-:W-:Y:S04]  /*29e70*/  STS.U16 [R90+UR9+0x28500], R29 ;  /* 0x0285001d5a007988 */ /* 0x000fe80008000409 */
[----:B0-----:R-:W4:Y:S04]  /*29e80*/  LDL.LU R38, [R1+0x72c] ;  /* 0x00072c0001267983 */ /* 0x001f280000300800 */
        /* <DEDUP_REMOVED lines=18> */
[----:B------:R1:W-:Y:S04]  /*29fb0*/  STS.U16 [R90+UR9+0x2ad00], R91 ;  /* 0x02ad005b5a007988 */ /* 0x0003e80008000409 */
[----:B0-----:R-:W4:Y:S04]  /*29fc0*/  LDL.LU R8, [R1+0x6c0] ;  /* 0x0006c00001087983 */ /* 0x001f280000300800 */
[----:B------:R-:W4:Y:S04]  /*29fd0*/  LDL.LU R9, [R1+0x6b8] ;  /* 0x0006b80001097983 */ /* 0x000f280000300800 */
[----:B------:R0:W-:Y:S04]  /*29fe0*/  STS.U16 [R90+UR9+0x2b100], R2 ;  /* 0x02b100025a007988 */ /* 0x0001e80008000409 */
[----:B-1----:R-:W4:Y:S04]  /*29ff0*/  LDL.LU R91, [R1+0x6b0] ;  /* 0x0006b000015b7983 */ /* 0x002f280000300800 */
[----:B------:R1:W-:Y:S04]  /*2a000*/  STS.U16 [R90+UR9+0x2b500], R0 ;  /* 0x02b500005a007988 */ /* 0x0003e80008000409 */
[----:B0-----:R-:W4:Y:S04]  /*2a010*/  LDL.LU R2, [R1+0x880] ;  /* 0x0008800001027983 */ /* 0x001f280000300800 */
[----:B-1----:R-:W4:Y:S04]  /*2a020*/  LDL.LU R0, [R1+0x878] ;  /* 0x0008780001007983 */ /* 0x002f280000300800 */
        /* <DEDUP_REMOVED lines=9> */
[----:B--2---:R0:W-:Y:S04]  /*2a0c0*/  STS.U16 [R90+UR9+0x2b900], R73 ;  /* 0x02b900495a007988 */ /* 0x0041e80008000409 */
[----:B0-----:R-:W2:Y:S04]  /*2a0d0*/  LDL.LU R73, [R1+0x7a8] ;  /* 0x0007a80001497983 */ /* 0x001ea80000300800 */
[----:B---3--:R0:W-:Y:S04]  /*2a0e0*/  STS.U16 [R90+UR9+0x2bd00], R51 ;  /* 0x02bd00335a007988 */ /* 0x0081e80008000409 */
[----:B0-----:R-:W3:Y:S04]  /*2a0f0*/  LDL.LU R51, [R1+0x1dac] ;  /* 0x001dac0001337983 */ /* 0x001ee80000300800 */
[----:B----4-:R0:W-:Y:S04]  /*2a100*/  STS.U16 [R90+UR9+0x2c100], R3 ;  /* 0x02c100035a007988 */ /* 0x0101e80008000409 */
[----:B0-----:R-:W4:Y:S04]  /*2a110*/  LDL R3, [R1+0x112c] ;  /* 0x00112c0001037983 */ /* 0x001f280000100800 */
[----:B------:R0:W-:Y:S04]  /*2a120*/  STS.U16 [R90+UR9+0x2c500], R44 ;  /* 0x02c5002c5a007988 */ /* 0x0001e80008000409 */
[----:B------:R1:W-:Y:S04]  /*2a130*/  STS.U16 [R90+UR9+0x2c900], R45 ;  /* 0x02c9002d5a007988 */ /* 0x0003e80008000409 */
[----:B------:R1:W-:Y:S04]  /*2a140*/  STS.U16 [R90+UR9+0x2cd00], R38 ;  /* 0x02cd00265a007988 */ /* 0x0003e80008000409 */
[----:B0-----:R-:W2:Y:S04]  /*2a150*/  LDL.LU R44, [R1+0x1da8] ;  /* 0x001da800012c7983 */ /* 0x001ea80000300800 */
[----:B-1----:R-:W2:Y:S04]  /*2a160*/  LDL.LU R45, [R1+0x1da4] ;  /* 0x001da400012d7983 */ /* 0x002ea80000300800 */
[----:B------:R-:W2:Y:S04]  /*2a170*/  LDL.LU R38, [R1+0x1da0] ;  /* 0x001da00001267983 */ /* 0x000ea80000300800 */
        /* <DEDUP_REMOVED lines=24> */
[----:B------:R-:W2:Y:S04]  /*2a300*/  LDL.LU R91, [R1+0x1d6c] ;  /* 0x001d6c00015b7983 */ /* 0x000ea80000300800 */
[----:B----4-:R0:W-:Y:S04]  /*2a310*/  STS.U16 [R3+UR9+0x28200], R2 ;  /* 0x0282000203007988 */ /* 0x0101e80008000409 */
[----:B------:R1:W-:Y:S04]  /*2a320*/  STS.U16 [R3+UR9+0x28600], R0 ;  /* 0x0286000003007988 */ /* 0x0003e80008000409 */
[----:B0-----:R-:W4:Y:S04]  /*2a330*/  LDL.LU R2, [R1+0x1d68] ;  /* 0x001d680001027983 */ /* 0x001f280000300800 */
[----:B-1----:R-:W2:Y:S04]  /*2a340*/  LDL.LU R0, [R1+0x1d64] ;  /* 0x001d640001007983 */ /* 0x002ea80000300800 */
        /* <DEDUP_REMOVED lines=9> */
[----:B--2---:R0:W-:Y:S04]  /*2a3e0*/  STS.U16 [R3+UR9+0x2ae00], R0 ;  /* 0x02ae000003007988 */ /* 0x0041e80008000409 */
[----:B0-----:R-:W2:Y:S04]  /*2a3f0*/  LDL.LU R0, [R1+0x1d60] ;  /* 0x001d600001007983 */ /* 0x001ea80000300800 */
[----:B------:R0:W-:Y:S04]  /*2a400*/  STS.U16 [R3+UR9+0x2b200], R73 ;  /* 0x02b2004903007988 */ /* 0x0001e80008000409 */
[----:B0-----:R-:W2:Y:S04]  /*2a410*/  LDL.LU R73, [R1+0x8e0] ;  /* 0x0008e00001497983 */ /* 0x001ea80000300800 */
[----:B------:R-:W2:Y:S04]  /*2a420*/  LDL.LU R75, [R1+0x8e4] ;  /* 0x0008e400014b7983 */ /* 0x000ea80000300800 */
[----:B------:R-:W2:Y:S04]  /*2a430*/  LDL.LU R81, [R1+0x8e8] ;  /* 0x0008e80001517983 */ /* 0x000ea80000300800 */
[----:B------:R-:W2:Y:S04]  /*2a440*/  LDL.LU R83, [R1+0x8ec] ;  /* 0x0008ec0001537983 */ /* 0x000ea80000300800 */
[----:B------:R-:W2:Y:S04]  /*2a450*/  LDL.LU R77, [R1+0x8d0] ;  /* 0x0008d000014d7983 */ /* 0x000ea80000300800 */
[----:B------:R-:W2:Y:S04]  /*2a460*/  LDL.LU R79, [R1+0x8d4] ;  /* 0x0008d400014f7983 */ /* 0x000ea80000300800 */
[----:B------:R-:W2:Y:S01]  /*2a470*/  LDL.LU R85, [R1+0x8d8] ;  /* 0x0008d80001557983 */ /* 0x000ea20000300800 */
[----:B---3--:R-:W-:-:S02]  /*2a480*/  PRMT R51, RZ, 0x7610, R51 ;  /* 0x00007610ff337816 */ /* 0x008fc40000000033 */
[----:B------:R-:W-:Y:S01]  /*2a490*/  PRMT R50, RZ, 0x7610, R50 ;  /* 0x00007610ff327816 */ /* 0x000fe20000000032 */
[----:B------:R-:W3:Y:S01]  /*2a4a0*/  LDL.LU R87, [R1+0x8dc] ;  /* 0x0008dc0001577983 */ /* 0x000ee20000300800 */
[----:B------:R-:W-:Y:S02]  /*2a4b0*/  PRMT R47, RZ, 0x7610, R47 ;  /* 0x00007610ff2f7816 */ /* 0x000fe4000000002f */
[----:B------:R-:W-:Y:S01]  /*2a4c0*/  PRMT R46, RZ, 0x7610, R46 ;  /* 0x00007610ff2e7816 */ /* 0x000fe2000000002e */
[----:B----4-:R-:W-:Y:S01]  /*2a4d0*/  STL.64 [R1+0x1b80], R2 ;  /* 0x001b800201007387 */ /* 0x010fe20000100a00 */
        /* <DEDUP_REMOVED lines=66> */
[----:B--2---:R-:W-:-:S05]  /*2a900*/  PRMT R0, RZ, 0x7610, R0 ;  /* 0x00007610ff007816 */ /* 0x004fca0000000000 */
[----:B------:R-:W-:Y:S04]  /*2a910*/  STL [R1+0x1d50], R0 ;  /* 0x001d500001007387 */ /* 0x000fe80000100800 */
        /* <DEDUP_REMOVED lines=9> */
[----:B------:R0:W-:Y:S04]  /*2a9b0*/  STL.64 [R1+0x1c90], R14 ;  /* 0x001c900e01007387 */ /* 0x0001e80000100a00 */
[----:B------:R-:W-:Y:S04]  /*2a9c0*/  STL.64 [R1+0x1c80], R10 ;  /* 0x001c800a01007387 */ /* 0x000fe80000100a00 */
[----:B------:R1:W-:Y:S04]  /*2a9d0*/  STL.64 [R1+0x1c70], R6 ;  /* 0x001c700601007387 */ /* 0x0003e80000100a00 */
[----:B------:R-:W-:Y:S04]  /*2a9e0*/  STL.64 [R1+0x1d38], R90 ;  /* 0x001d385a01007387 */ /* 0x000fe80000100a00 */
[----:B------:R-:W-:Y:S04]  /*2a9f0*/  STL.64 [R1+0x1d28], R66 ;  /* 0x001d284201007387 */ /* 0x000fe80000100a00 */
[----:B------:R-:W-:Y:S04]  /*2aa00*/  STL.64 [R1+0x1d18], R60 ;  /* 0x001d183c01007387 */ /* 0x000fe80000100a00 */
[----:B------:R-:W-:Y:S04]  /*2aa10*/  STL.64 [R1+0x1d08], R54 ;  /* 0x001d083601007387 */ /* 0x000fe80000100a00 */
[----:B------:R-:W-:Y:S04]  /*2aa20*/  STL.64 [R1+0x1c50], R48 ;  /* 0x001c503001007387 */ /* 0x000fe80000100a00 */
[----:B------:R-:W-:Y:S04]  /*2aa30*/  STL.64 [R1+0x1c40], R44 ;  /* 0x001c402c01007387 */ /* 0x000fe80000100a00 */
[----:B------:R-:W-:Y:S01]  /*2aa40*/  STL.64 [R1+0x1c30], R40 ;  /* 0x001c302801007387 */ /* 0x000fe20000100a00 */
[----:B------:R-:W-:-:S03]  /*2aa50*/  LOP3.LUT R73, R73, R72, RZ, 0x3c, !PT ;  /* 0x0000004849497212 */ /* 0x000fc600078e3cff */
        /* <DEDUP_REMOVED lines=10> */
[----:B------:R2:W-:Y:S04]  /*2ab00*/  STL.64 [R1+0x1b90], R4 ;  /* 0x001b900401007387 */ /* 0x0005e80000100a00 */
[----:B------:R4:W-:Y:S04]  /*2ab10*/  STL.64 [R1+0x1c68], R70 ;  /* 0x001c684601007387 */ /* 0x0009e80000100a00 */
[----:B------:R-:W-:Y:S01]  /*2ab20*/  STL.64 [R1+0x1d30], R68 ;  /* 0x001d304401007387 */ /* 0x000fe20000100a00 */
[----:B------:R-:W-:-:S03]  /*2ab30*/  LOP3.LUT R75, R75, R74, RZ, 0x3c, !PT ;  /* 0x0000004a4b4b7212 */ /* 0x000fc600078e3cff */
[----:B------:R-:W-:Y:S01]  /*2ab40*/  STL.64 [R1+0x1c78], R64 ;  /* 0x001c784001007387 */ /* 0x000fe20000100a00 */
[----:B------:R-:W-:-:S03]  /*2ab50*/  LOP3.LUT R81, R81, R80, RZ, 0x3c, !PT ;  /* 0x0000005051517212 */ /* 0x000fc600078e3cff */
[----:B------:R-:W-:Y:S04]  /*2ab60*/  STL.64 [R1+0x1d20], R62 ;  /* 0x001d203e01007387 */ /* 0x000fe80000100a00 */
[----:B------:R-:W-:Y:S04]  /*2ab70*/  STL.64 [R1+0x1c88], R58 ;  /* 0x001c883a01007387 */ /* 0x000fe80000100a00 */
[----:B------:R-:W-:Y:S01]  /*2ab80*/  STL.64 [R1+0x1d10], R56 ;  /* 0x001d103801007387 */ /* 0x000fe20000100a00 */
[----:B------:R-:W-:-:S03]  /*2ab90*/  LOP3.LUT R74, R75, R74, RZ, 0x3c, !PT ;  /* 0x0000004a4b4a7212 */ /* 0x000fc600078e3cff */
[----:B------:R-:W-:Y:S01]  /*2aba0*/  STL.64 [R1+0x1c58], R52 ;  /* 0x001c583401007387 */ /* 0x000fe20000100a00 */
[----:B------:R-:W-:-:S03]  /*2abb0*/  LOP3.LUT R80, R81, R80, RZ, 0x3c, !PT ;  /* 0x0000005051507212 */ /* 0x000fc600078e3cff */
[----:B------:R-:W-:Y:S01]  /*2abc0*/  STL.64 [R1+0x1b98], R72 ;  /* 0x001b984801007387 */ /* 0x000fe20000100a00 */
[----:B------:R-:W-:-:S03]  /*2abd0*/  LOP3.LUT R83, R83, R82, RZ, 0x3c, !PT ;  /* 0x0000005253537212 */ /* 0x000fc600078e3cff */
[----:B0-----:R-:W1:Y:S04]  /*2abe0*/  LDL.LU R15, [R1+0x20] ;  /* 0x00002000010f7983 */ /* 0x001e680000300800 */
[----:B------:R-:W2:Y:S01]  /*2abf0*/  LDL.LU R18, [R1+0x8c0] ;  /* 0x0008c00001127983 */ /* 0x000ea20000300800 */
[----:B------:R-:W-:-:S03]  /*2ac00*/  LOP3.LUT R75, R75, R74, RZ, 0x3c, !PT ;  /* 0x0000004a4b4b7212 */ /* 0x000fc600078e3cff */
[----:B------:R-:W4:Y:S01]  /*2ac10*/  LDL.LU R19, [R1+0x28] ;  /* 0x0000280001137983 */ /* 0x000f220000300800 */
        /* <DEDUP_REMOVED lines=15> */
[----:B------:R-:W-:Y:S01]  /*2ad10*/  STL.64 [R1+0x1ba0], R74 ;  /* 0x001ba04a01007387 */ /* 0x000fe20000100a00 */
[----:B------:R-:W-:-:S03]  /*2ad20*/  LOP3.LUT R84, R85, R84, RZ, 0x3c, !PT ;  /* 0x0000005455547212 */ /* 0x000fc600078e3cff */
[----:B------:R-:W-:Y:S01]  /*2ad30*/  STL.64 [R1+0x1c98], R80 ;  /* 0x001c985001007387 */ /* 0x000fe20000100a00 */
[----:B------:R-:W-:-:S03]  /*2ad40*/  LOP3.LUT R77, R77, R76, RZ, 0x3c, !PT ;  /* 0x0000004c4d4d7212 */ /* 0x000fc600078e3cff */
[----:B------:R-:W4:Y:S01]  /*2ad50*/  LDL.LU R35, [R1+0xa0] ;  /* 0x0000a00001237983 */ /* 0x000f220000300800 */
[----:B------:R-:W-:-:S03]  /*2ad60*/  LOP3.LUT R79, R79, R78, RZ, 0x3c, !PT ;  /* 0x0000004e4f4f7212 */ /* 0x000fc600078e3cff */
[----:B------:R-:W4:Y:S01]  /*2ad70*/  LDL.LU R38, [R1+0x8b4] ;  /* 0x0008b40001267983 */ /* 0x000f220000300800 */
[----:B------:R-:W-:-:S03]  /*2ad80*/  LOP3.LUT R85, R85, R84, RZ, 0x3c, !PT ;  /* 0x0000005455557212 */ /* 0x000fc600078e3cff */
[----:B------:R-:W4:Y:S04]  /*2ad90*/  LDL.LU R39, [R1+0xa8] ;  /* 0x0000a80001277983 */ /* 0x000f280000300800 */
[----:B------:R-:W4:Y:S04]  /*2ada0*/  LDL.LU R42, [R1+0x8b8] ;  /* 0x0008b800012a7983 */ /* 0x000f280000300800 */
[----:B------:R-:W-:Y:S04]  /*2adb0*/  STL.64 [R1+0x1ca8], R82 ;  /* 0x001ca85201007387 */ /* 0x000fe80000100a00 */
[----:B------:R-:W4:Y:S04]  /*2adc0*/  LDL.LU R2, [R1+0xb0] ;  /* 0x0000b00001027983 */ /* 0x000f280000300800 */
[----:B------:R-:W4:Y:S04]  /*2add0*/  LDL.LU R3, [R1+0x8bc] ;  /* 0x0008bc0001037983 */ /* 0x000f280000300800 */
[----:B------:R-:W-:Y:S04]  /*2ade0*/  STL.64 [R1+0x1ba8], R76 ;  /* 0x001ba84c01007387 */ /* 0x000fe80000100a00 */
[----:B------:R-:W-:Y:S04]  /*2adf0*/  STL.64 [R1+0x1bb8], R78 ;  /* 0x001bb84e01007387 */ /* 0x000fe80000100a00 */
[----:B------:R-:W-:Y:S04]  /*2ae00*/  STL.64 [R1+0x1cb8], R84 ;  /* 0x001cb85401007387 */ /* 0x000fe80000100a00 */
[----:B------:R-:W4:Y:S04]  /*2ae10*/  LDL.LU R43, [R1+0x110] ;  /* 0x00011000012b7983 */ /* 0x000f280000300800 */
[----:B------:R-:W4:Y:S04]  /*2ae20*/  LDL.LU R46, [R1+0x790] ;  /* 0x00079000012e7983 */ /* 0x000f280000300800 */
[----:B------:R-:W4:Y:S04]  /*2ae30*/  LDL.LU R88, [R1+0x118] ;  /* 0x0001180001587983 */ /* 0x000f280000300800 */
[----:B------:R-:W4:Y:S01]  /*2ae40*/  LDL.LU R89, [R1+0x7ac] ;  /* 0x0007ac0001597983 */ /* 0x000f220000300800 */
[----:B---3--:R-:W-:-:S03]  /*2ae50*/  LOP3.LUT R87, R87, R86, RZ, 0x3c, !PT ;  /* 0x0000005657577212 */ /* 0x008fc600078e3cff */
[----:B------:R-:W3:Y:S01]  /*2ae60*/  LDL.LU R47, [R1+0x120] ;  /* 0x00012000012f7983 */ /* 0x000ee20000300800 */
[----:B------:R-:W-:-:S03]  /*2ae70*/  LOP3.LUT R86, R87, R86, RZ, 0x3c, !PT ;  /* 0x0000005657567212 */ /* 0x000fc600078e3cff */
[----:B------:R-:W3:Y:S01]  /*2ae80*/  LDL.LU R50, [R1+0x7cc] ;  /* 0x0007cc0001327983 */ /* 0x000ee20000300800 */
[----:B------:R-:W-:-:S03]  /*2ae90*/  LOP3.LUT R87, R87, R86, RZ, 0x3c, !PT ;  /* 0x0000005657577212 */ /* 0x000fc600078e3cff */
[----:B------:R-:W3:Y:S04]  /*2aea0*/  LDL.LU R51, [R1+0x128] ;  /* 0x0001280001337983 */ /* 0x000ee80000300800 */
[----:B------:R-:W3:Y:S04]  /*2aeb0*/  LDL.LU R0, [R1+0x7d0] ;  /* 0x0007d00001007983 */ /* 0x000ee80000300800 */
[----:B------:R-:W-:Y:S01]  /*2aec0*/  STL.64 [R1+0x1cc8], R86 ;  /* 0x001cc85601007387 */ /* 0x000fe20000100a00 */
[----:B-1----:R-:W-:Y:S02]  /*2aed0*/  IMAD.MOV.U32 R7, RZ, RZ, R15 ;  /* 0x000000ffff077224 */ /* 0x002fe400078e000f */
[----:B--2---:R-:W-:-:S02]  /*2aee0*/  IMAD.MOV.U32 R6, RZ, RZ, R18 ;  /* 0x000000ffff067224 */ /* 0x004fc400078e0012 */
[----:B----4-:R-:W-:-:S03]  /*2aef0*/  IMAD.MOV.U32 R5, RZ, RZ, R19 ;  /* 0x000000ffff057224 */ /* 0x010fc600078e0013 */
[----:B------:R0:W-:Y:S01]  /*2af00*/  STL.64 [R1+0x20], R6 ;  /* 0x0000200601007387 */ /* 0x0001e20000100a00 */
[----:B------:R-:W-:Y:S02]  /*2af10*/  IMAD.MOV.U32 R4, RZ, RZ, R22 ;  /* 0x000000ffff047224 */ /* 0x000fe400078e0016 */
[----:B------:R-:W-:Y:S02]  /*2af20*/  IMAD.MOV.U32 R71, RZ, RZ, R23 ;  /* 0x000000ffff477224 */ /* 0x000fe400078e0017 */
[----:B------:R-:W-:Y:S01]  /*2af30*/  IMAD.MOV.U32 R70, RZ, RZ, R26 ;  /* 0x000000ffff467224 */ /* 0x000fe200078e001a */
[----:B------:R-:W-:Y:S01]  /*2af40*/  STL.64 [R1+0x28], R4 ;  /* 0x0000280401007387 */ /* 0x000fe20000100a00 */
[----:B0-----:R-:W-:-:S03]  /*2af50*/  IMAD.MOV.U32 R7, RZ, RZ, R27 ;  /* 0x000000ffff077224 */ /* 0x001fc600078e001b */
[----:B------:R-:W-:Y:S01]  /*2af60*/  STL.64 [R1+0x30], R70 ;  /* 0x0000304601007387 */ /* 0x000fe20000100a00 */
[----:B------:R-:W-:-:S03]  /*2af70*/  IMAD.MOV.U32 R6, RZ, RZ, R30 ;  /* 0x000000ffff067224 */ /* 0x000fc600078e001e */
[----:B------:R-:W-:Y:S01]  /*2af80*/  STL.64 [R1+0x1cd8], R70 ;  /* 0x001cd84601007387 */ /* 0x000fe20000100a00 */
[----:B------:R-:W-:-:S03]  /*2af90*/  IMAD.MOV.U32 R73, RZ, RZ, R31 ;  /* 0x000000ffff497224 */ /* 0x000fc600078e001f */
[----:B------:R-:W-:Y:S01]  /*2afa0*/  STL.64 [R1+0x38], R6 ;  /* 0x0000380601007387 */ /* 0x000fe20000100a00 */
[----:B------:R-:W-:-:S03]  /*2afb0*/  IMAD.MOV.U32 R72, RZ, RZ, R34 ;  /* 0x000000ffff487224 */ /* 0x000fc600078e0022 */
[----:B------:R-:W-:Y:S04]  /*2afc0*/  STL.64 [R1+0x1d40], R6 ;  /* 0x001d400601007387 */ /* 0x000fe80000100a00 */
[----:B------:R0:W-:Y:S04]  /*2afd0*/  STL.64 [R1+0x1bd8], R4 ;  /* 0x001bd80401007387 */ /* 0x0001e80000100a00 */
[----:B------:R-:W-:Y:S01]  /*2afe0*/  STL.64 [R1+0x98], R72 ;  /* 0x0000984801007387 */ /* 0x000fe20000100a00 */
[----:B------:R-:W-:-:S03]  /*2aff0*/  IMAD.MOV.U32 R75, RZ, RZ, R35 ;  /* 0x000000ffff4b7224 */ /* 0x000fc600078e0023 */
[----:B------:R1:W-:Y:S01]  /*2b000*/  STL.64 [R1+0x1be8], R72 ;  /* 0x001be84801007387 */ /* 0x0003e20000100a00 */
[----:B------:R-:W-:Y:S02]  /*2b010*/  IMAD.MOV.U32 R74, RZ, RZ, R38 ;  /* 0x000000ffff4a7224 */ /* 0x000fe400078e0026 */
[----:B------:R-:W-:Y:S02]  /*2b020*/  IMAD.MOV.U32 R65, RZ, RZ, R39 ;  /* 0x000000ffff417224 */ /* 0x000fe400078e0027 */
[----:B------:R-:W-:Y:S02]  /*2b030*/  IMAD.MOV.U32 R64, RZ, RZ, R42 ;  /* 0x000000ffff407224 */ /* 0x000fe400078e002a */
[----:B------:R-:W-:Y:S02]  /*2b040*/  IMAD.MOV.U32 R11, RZ, RZ, R2 ;  /* 0x000000ffff0b7224 */ /* 0x000fe400078e0002 */
[----:B------:R-:W2:Y:S01]  /*2b050*/  LDL.LU R2, [R1+0x188] ;  /* 0x0001880001027983 */ /* 0x000ea20000300800 */
[----:B------:R-:W-:-:S03]  /*2b060*/  IMAD.MOV.U32 R10, RZ, RZ, R3 ;  /* 0x000000ffff0a7224 */ /* 0x000fc600078e0003 */
[----:B------:R-:W4:Y:S04]  /*2b070*/  LDL.LU R3, [R1+0x6a8] ;  /* 0x0006a80001037983 */ /* 0x000f280000300800 */
[----:B------:R-:W-:Y:S04]  /*2b080*/  STL.64 [R1+0xa8], R64 ;  /* 0x0000a84001007387 */ /* 0x000fe80000100a00 */
[----:B------:R-:W-:Y:S04]  /*2b090*/  STL.64 [R1+0x1d48], R64 ;  /* 0x001d484001007387 */ /* 0x000fe80000100a00 */
[----:B------:R-:W-:Y:S04]  /*2b0a0*/  STL.64 [R1+0xa0], R74 ;  /* 0x0000a04a01007387 */ /* 0x000fe80000100a00 */
[----:B------:R0:W-:Y:S04]  /*2b0b0*/  STL.64 [R1+0x1bf0], R74 ;  /* 0x001bf04a01007387 */ /* 0x0001e80000100a00 */
[----:B------:R-:W-:Y:S01]  /*2b0c0*/  STL.64 [R1+0xb0], R10 ;  /* 0x0000b00a01007387 */ /* 0x000fe20000100a00 */
[----:B------:R-:W-:-:S03]  /*2b0d0*/  IMAD.MOV.U32 R9, RZ, RZ, R88 ;  /* 0x000000ffff097224 */ /* 0x000fc600078e0058 */
[----:B------:R-:W-:Y:S01]  /*2b0e0*/  STL [R1+0x1d54], R11 ;  /* 0x001d540b01007387 */ /* 0x000fe20000100800 */
[----:B------:R-:W-:-:S03]  /*2b0f0*/  IMAD.MOV.U32 R8, RZ, RZ, R89 ;  /* 0x000000ffff087224 */ /* 0x000fc600078e0059 */
[----:B------:R-:W4:Y:S04]  /*2b100*/  LDL.LU R88, [R1+0x190] ;  /* 0x0001900001587983 */ /* 0x000f280000300800 */
[----:B------:R-:W4:Y:S04]  /*2b110*/  LDL.LU R89, [R1+0x6ac] ;  /* 0x0006ac0001597983 */ /* 0x000f280000300800 */
[----:B------:R-:W4:Y:S04]  /*2b120*/  LDL.LU R61, [R1+0x198] ;  /* 0x00019800013d7983 */ /* 0x000f280000300800 */
[----:B------:R-:W4:Y:S04]  /*2b130*/  LDL.LU R66, [R1+0x77c] ;  /* 0x00077c0001427983 */ /* 0x000f280000300800 */
[----:B------:R-:W4:Y:S04]  /*2b140*/  LDL.LU R18, [R1+0x1a0] ;  /* 0x0001a00001127983 */ /* 0x000f280000300800 */
[----:B------:R-:W4:Y:S01]  /*2b150*/  LDL.LU R19, [R1+0x788] ;  /* 0x0007880001137983 */ /* 0x000f220000300800 */
[----:B------:R-:W-:-:S03]  /*2b160*/  IMAD.MOV.U32 R76, RZ, RZ, R46 ;  /* 0x000000ffff4c7224 */ /* 0x000fc600078e002e */
[----:B------:R-:W4:Y:S01]  /*2b170*/  LDL.LU R67, [R1+0x1dc] ;  /* 0x0001dc0001437983 */ /* 0x000f220000300800 */
[----:B------:R-:W-:-:S03]  /*2b180*/  IMAD.MOV.U32 R77, RZ, RZ, R43 ;  /* 0x000000ffff4d7224 */ /* 0x000fc600078e002b */
[----:B------:R-:W4:Y:S01]  /*2b190*/  LDL.LU R90, [R1+0x1ec] ;  /* 0x0001ec00015a7983 */ /* 0x000f220000300800 */
[----:B---3--:R-:W-:-:S03]  /*2b1a0*/  IMAD.MOV.U32 R58, RZ, RZ, R50 ;  /* 0x000000ffff3a7224 */ /* 0x008fc600078e0032 */
[----:B------:R-:W3:Y:S01]  /*2b1b0*/  LDL.LU R91, [R1+0x1e0] ;  /* 0x0001e000015b7983 */ /* 0x000ee20000300800 */
[----:B------:R-:W-:-:S03]  /*2b1c0*/  IMAD.MOV.U32 R59, RZ, RZ, R47 ;  /* 0x000000ffff3b7224 */ /* 0x000fc600078e002f */
[----:B------:R-:W3:Y:S01]  /*2b1d0*/  LDL.LU R22, [R1+0x1f0] ;  /* 0x0001f00001167983 */ /* 0x000ee20000300800 */
[----:B------:R-:W-:-:S03]  /*2b1e0*/  IMAD.MOV.U32 R14, RZ, RZ, R0 ;  /* 0x000000ffff0e7224 */ /* 0x000fc600078e0000 */
[----:B------:R-:W3:Y:S01]  /*2b1f0*/  LDL.LU R23, [R1+0x1e4] ;  /* 0x0001e40001177983 */ /* 0x000ee20000300800 */
[----:B------:R-:W-:-:S03]  /*2b200*/  IMAD.MOV.U32 R15, RZ, RZ, R51 ;  /* 0x000000ffff0f7224 */ /* 0x000fc600078e0033 */
[----:B------:R-:W3:Y:S04]  /*2b210*/  LDL.LU R26, [R1+0x1f4] ;  /* 0x0001f400011a7983 */ /* 0x000ee80000300800 */
[----:B------:R-:W3:Y:S04]  /*2b220*/  LDL.LU R27, [R1+0x1e8] ;  /* 0x0001e800011b7983 */ /* 0x000ee80000300800 */
[----:B------:R-:W3:Y:S04]  /*2b230*/  LDL.LU R30, [R1+0x1f8] ;  /* 0x0001f800011e7983 */ /* 0x000ee80000300800 */
[----:B------:R-:W-:Y:S04]  /*2b240*/  STL.64 [R1+0x110], R76 ;  /* 0x0001104c01007387 */ /* 0x000fe80000100a00 */
[----:B------:R0:W-:Y:S04]  /*2b250*/  STL.64 [R1+0x1bf8], R76 ;  /* 0x001bf84c01007387 */ /* 0x0001e80000100a00 */
[----:B------:R-:W-:Y:S04]  /*2b260*/  STL.64 [R1+0x120], R58 ;  /* 0x0001203a01007387 */ /* 0x000fe80000100a00 */
[----:B------:R-:W-:Y:S04]  /*2b270*/  STL.64 [R1+0x1d58], R58 ;  /* 0x001d583a01007387 */ /* 0x000fe80000100a00 */
[----:B------:R-:W-:Y:S04]  /*2b280*/  STL.64 [R1+0x128], R14 ;  /* 0x0001280e01007387 */ /* 0x000fe80000100a00 */
[----:B------:R-:W-:Y:S04]  /*2b290*/  STL.64 [R1+0x118], R8 ;  /* 0x0001180801007387 */ /* 0x000fe80000100a00 */
[----:B------:R-:W-:Y:S04]  /*2b2a0*/  STL.64 [R1+0x1c08], R8 ;  /* 0x001c080801007387 */ /* 0x000fe80000100a00 */
[----:B------:R-:W0:Y:S04]  /*2b2b0*/  LDL.LU R31, [R1+0x1bc] ;  /* 0x0001bc00011f7983 */ /* 0x000e280000300800 */
[----:B------:R-:W3:Y:S04]  /*2b2c0*/  LDL.LU R34, [R1+0x1cc] ;  /* 0x0001cc0001227983 */ /* 0x000ee80000300800 */
[----:B------:R-:W3:Y:S04]  /*2b2d0*/  LDL.LU R35, [R1+0x1c0] ;  /* 0x0001c00001237983 */ /* 0x000ee80000300800 */
[----:B------:R-:W3:Y:S04]  /*2b2e0*/  LDL.LU R38, [R1+0x1d0] ;  /* 0x0001d00001267983 */ /* 0x000ee80000300800 */
[----:B------:R-:W3:Y:S04]  /*2b2f0*/  LDL.LU R39, [R1+0x1c4] ;  /* 0x0001c40001277983 */ /* 0x000ee80000300800 */
[----:B------:R-:W3:Y:S04]  /*2b300*/  LDL.LU R42, [R1+0x1d4] ;  /* 0x0001d400012a7983 */ /* 0x000ee80000300800 */
[----:B------:R-:W3:Y:S04]  /*2b310*/  LDL.LU R43, [R1+0x1c8] ;  /* 0x0001c800012b7983 */ /* 0x000ee80000300800 */
[----:B------:R-:W3:Y:S04]  /*2b320*/  LDL.LU R46, [R1+0x1d8] ;  /* 0x0001d800012e7983 */ /* 0x000ee80000300800 */
[----:B------:R-:W1:Y:S04]  /*2b330*/  LDL.LU R47, [R1+0x17c] ;  /* 0x00017c00012f7983 */ /* 0x000e680000300800 */
[----:B------:R-:W3:Y:S04]  /*2b340*/  LDL.LU R50, [R1+0x1ac] ;  /* 0x0001ac0001327983 */ /* 0x000ee80000300800 */
[----:B------:R-:W3:Y:S04]  /*2b350*/  LDL.LU R51, [R1+0x180] ;  /* 0x0001800001337983 */ /* 0x000ee80000300800 */
[----:B------:R-:W3:Y:S01]  /*2b360*/  LDL.LU R0, [R1+0x1b0] ;  /* 0x0001b00001007983 */ /* 0x000ee20000300800 */
[----:B--2---:R-:W-:-:S03]  /*2b370*/  IMAD.MOV.U32 R79, RZ, RZ, R2 ;  /* 0x000000ffff4f7224 */ /* 0x004fc600078e0002 */
[----:B------:R-:W2:Y:S01]  /*2b380*/  LDL.LU R2, [R1+0x184] ;  /* 0x0001840001027983 */ /* 0x000ea20000300800 */
[----:B----4-:R-:W-:-:S03]  /*2b390*/  IMAD.MOV.U32 R78, RZ, RZ, R3 ;  /* 0x000000ffff4e7224 */ /* 0x010fc600078e0003 */
[----:B------:R-:W4:Y:S01]  /*2b3a0*/  LDL.LU R3, [R1+0x1b4] ;  /* 0x0001b40001037983 */ /* 0x000f220000300800 */
[----:B------:R-:W-:-:S03]  /*2b3b0*/  IMAD.MOV.U32 R13, RZ, RZ, R88 ;  /* 0x000000ffff0d7224 */ /* 0x000fc600078e0058 */
[----:B------:R-:W2:Y:S01]  /*2b3c0*/  LDL.LU R88, [R1+0x1a8] ;  /* 0x0001a80001587983 */ /* 0x000ea20000300800 */
[----:B------:R-:W-:-:S03]  /*2b3d0*/  IMAD.MOV.U32 R12, RZ, RZ, R89 ;  /* 0x000000ffff0c7224 */ /* 0x000fc600078e0059 */
[----:B------:R-:W4:Y:S01]  /*2b3e0*/  LDL.LU R89, [R1+0x1b8] ;  /* 0x0001b80001597983 */ /* 0x000f220000300800 */
[----:B------:R-:W-:Y:S02]  /*2b3f0*/  IMAD.MOV.U32 R81, RZ, RZ, R61 ;  /* 0x000000ffff517224 */ /* 0x000fe400078e003d */
[----:B------:R-:W-:Y:S01]  /*2b400*/  IMAD.MOV.U32 R80, RZ, RZ, R66 ;  /* 0x000000ffff507224 */ /* 0x000fe200078e0042 */
[----:B------:R-:W-:-:S04]  /*2b410*/  LOP3.LUT R19, R19, R18, RZ, 0x3c, !PT ;  /* 0x0000001213137212 */ /* 0x000fc800078e3cff */
[C---:B------:R-:W-:Y:S01]  /*2b420*/  LOP3.LUT R18, R19.reuse, R18, RZ, 0x3c, !PT ;  /* 0x0000001213127212 */ /* 0x040fe200078e3cff */
[----:B------:R-:W-:Y:S03]  /*2b430*/  STL.64 [R1+0x188], R78 ;  /* 0x0001884e01007387 */ /* 0x000fe60000100a00 */
[----:B------:R-:W-:Y:S01]  /*2b440*/  LOP3.LUT R19, R19, R18, RZ, 0x3c, !PT ;  /* 0x0000001213137212 */ /* 0x000fe200078e3cff */
[----:B------:R-:W-:Y:S01]  /*2b450*/  STL.64 [R1+0x1c18], R78 ;  /* 0x001c184e01007387 */ /* 0x000fe20000100a00 */
[----:B------:R-:W-:Y:S02]  /*2b460*/  IMAD.MOV.U32 R16, RZ, RZ, R90 ;  /* 0x000000ffff107224 */ /* 0x000fe400078e005a */
[----:B------:R-:W-:Y:S01]  /*2b470*/  IMAD.MOV.U32 R17, RZ, RZ, R67 ;  /* 0x000000ffff117224 */ /* 0x000fe200078e0043 */
[----:B------:R-:W-:Y:S01]  /*2b480*/  STL.64 [R1+0x198], R80 ;  /* 0x0001985001007387 */ /* 0x000fe20000100a00 */
[----:B---3--:R-:W-:-:S02]  /*2b490*/  IMAD.MOV.U32 R21, RZ, RZ, R91 ;  /* 0x000000ffff157224 */ /* 0x008fc400078e005b */
[----:B------:R-:W-:Y:S01]  /*2b4a0*/  IMAD.MOV.U32 R20, RZ, RZ, R22 ;  /* 0x000000ffff147224 */ /* 0x000fe200078e0016 */
[----:B------:R-:W-:Y:S01]  /*2b4b0*/  STL.64 [R1+0x1a0], R18 ;  /* 0x0001a01201007387 */ /* 0x000fe20000100a00 */
[----:B------:R-:W-:-:S03]  /*2b4c0*/  IMAD.MOV.U32 R83, RZ, RZ, R23 ;  /* 0x000000ffff537224 */ /* 0x000fc600078e0017 */
[----:B------:R-:W-:Y:S01]  /*2b4d0*/  STL.64 [R1+0x190], R12 ;  /* 0x0001900c01007387 */ /* 0x000fe20000100a00 */
[----:B------:R-:W-:-:S03]  /*2b4e0*/  IMAD.MOV.U32 R82, RZ, RZ, R26 ;  /* 0x000000ffff527224 */ /* 0x000fc600078e001a */
[----:B------:R-:W-:Y:S01]  /*2b4f0*/  STL.64 [R1+0x1c28], R12 ;  /* 0x001c280c01007387 */ /* 0x000fe20000100a00 */
[----:B------:R-:W-:-:S03]  /*2b500*/  IMAD.MOV.U32 R23, RZ, RZ, R27 ;  /* 0x000000ffff177224 */ /* 0x000fc600078e001b */
[----:B------:R-:W-:Y:S01]  /*2b510*/  STL.64 [R1+0x208], R16 ;  /* 0x0002081001007387 */ /* 0x000fe20000100a00 */
[----:B------:R-:W-:-:S03]  /*2b520*/  IMAD.MOV.U32 R22, RZ, RZ, R30 ;  /* 0x000000ffff167224 */ /* 0x000fc600078e001e */
[----:B------:R-:W-:Y:S04]  /*2b530*/  STL.64 [R1+0x1c38], R16 ;  /* 0x001c381001007387 */ /* 0x000fe80000100a00 */
[----:B------:R-:W-:Y:S04]  /*2b540*/  STL.64 [R1+0x218], R82 ;  /* 0x0002185201007387 */ /* 0x000fe80000100a00 */
[----:B------:R-:W-:Y:S04]  /*2b550*/  STL.64 [R1+0x220], R22 ;  /* 0x0002201601007387 */ /* 0x000fe80000100a00 */
[----:B------:R-:W-:Y:S04]  /*2b560*/  STL.64 [R1+0x210], R20 ;  /* 0x0002101401007387 */ /* 0x000fe80000100a00 */
[----:B------:R-:W-:Y:S01]  /*2b570*/  STL.64 [R1+0x1c48], R20 ;  /* 0x001c481401007387 */ /* 0x000fe20000100a00 */
[----:B0-----:R-:W-:-:S02]  /*2b580*/  IMAD.MOV.U32 R5, RZ, RZ, R31 ;  /* 0x000000ffff057224 */ /* 0x001fc400078e001f */
[----:B------:R-:W-:Y:S02]  /*2b590*/  IMAD.MOV.U32 R4, RZ, RZ, R34 ;  /* 0x000000ffff047224 */ /* 0x000fe400078e0022 */
[----:B------:R-:W-:-:S03]  /*2b5a0*/  IMAD.MOV.U32 R25, RZ, RZ, R35 ;  /* 0x000000ffff197224 */ /* 0x000fc600078e0023 */
[----:B------:R-:W-:Y:S01]  /*2b5b0*/  STL.64 [R1+0x288], R4 ;  /* 0x0002880401007387 */ /* 0x000fe20000100a00 */
[----:B------:R-:W-:Y:S02]  /*2b5c0*/  IMAD.MOV.U32 R24, RZ, RZ, R38 ;  /* 0x000000ffff187224 */ /* 0x000fe400078e0026 */
[----:B------:R-:W-:Y:S02]  /*2b5d0*/  IMAD.MOV.U32 R85, RZ, RZ, R39 ;  /* 0x000000ffff557224 */ /* 0x000fe400078e0027 */
[----:B------:R-:W-:Y:S01]  /*2b5e0*/  IMAD.MOV.U32 R84, RZ, RZ, R42 ;  /* 0x000000ffff547224 */ /* 0x000fe200078e002a */
[----:B------:R0:W-:Y:S01]  /*2b5f0*/  STL.64 [R1+0x1c60], R4 ;  /* 0x001c600401007387 */ /* 0x0001e20000100a00 */
[----:B------:R-:W-:Y:S02]  /*2b600*/  IMAD.MOV.U32 R27, RZ, RZ, R43 ;  /* 0x000000ffff1b7224 */ /* 0x000fe400078e002b */
[----:B------:R-:W-:Y:S01]  /*2b610*/  IMAD.MOV.U32 R26, RZ, RZ, R46 ;  /* 0x000000ffff1a7224 */ /* 0x000fe200078e002e */
[----:B------:R-:W-:Y:S04]  /*2b620*/  STL.64 [R1+0x298], R84 ;  /* 0x0002985401007387 */ /* 0x000fe80000100a00 */
[----:B------:R-:W-:Y:S04]  /*2b630*/  STL.64 [R1+0x2a0], R26 ;  /* 0x0002a01a01007387 */ /* 0x000fe80000100a00 */
[----:B------:R-:W-:Y:S01]  /*2b640*/  STL.64 [R1+0x290], R24 ;  /* 0x0002901801007387 */ /* 0x000fe20000100a00 */
[----:B-1----:R-:W-:-:S02]  /*2b650*/  IMAD.MOV.U32 R73, RZ, RZ, R47 ;  /* 0x000000ffff497224 */ /* 0x002fc400078e002f */
[----:B------:R-:W-:Y:S02]  /*2b660*/  IMAD.MOV.U32 R72, RZ, RZ, R50 ;  /* 0x000000ffff487224 */ /* 0x000fe400078e0032 */
[----:B------:R-:W-:Y:S02]  /*2b670*/  IMAD.MOV.U32 R75, RZ, RZ, R51 ;  /* 0x000000ffff4b7224 */ /* 0x000fe400078e0033 */
[----:B------:R-:W-:Y:S02]  /*2b680*/  IMAD.MOV.U32 R74, RZ, RZ, R0 ;  /* 0x000000ffff4a7224 */ /* 0x000fe400078e0000 */
[----:B--2---:R-:W-:Y:S02]  /*2b690*/  IMAD.MOV.U32 R31, RZ, RZ, R88 ;  /* 0x000000ffff1f7224 */ /* 0x004fe400078e0058 */
[----:B------:R-:W2:Y:S01]  /*2b6a0*/  LDL.LU R88, [R1+0x15c] ;  /* 0x00015c0001587983 */ /* 0x000ea20000300800 */
[----:B----4-:R-:W-:-:S03]  /*2b6b0*/  IMAD.MOV.U32 R30, RZ, RZ, R89 ;  /* 0x000000ffff1e7224 */ /* 0x010fc600078e0059 */
[----:B------:R-:W3:Y:S04]  /*2b6c0*/  LDL.LU R89, [R1+0x16c] ;  /* 0x00016c0001597983 */ /* 0x000ee80000300800 */
[----:B------:R-:W4:Y:S04]  /*2b6d0*/  LDL.LU R37, [R1+0x160] ;  /* 0x0001600001257983 */ /* 0x000f280000300800 */
[----:B------:R-:W4:Y:S04]  /*2b6e0*/  LDL.LU R40, [R1+0x170] ;  /* 0x0001700001287983 */ /* 0x000f280000300800 */
[----:B------:R-:W0:Y:S04]  /*2b6f0*/  LDL.LU R41, [R1+0x164] ;  /* 0x0001640001297983 */ /* 0x000e280000300800 */
        /* <DEDUP_REMOVED lines=22> */
[----:B------:R-:W4:Y:S04]  /*2b860*/  LDL.LU R50, [R1+0xe0] ;  /* 0x0000e00001327983 */ /* 0x000f280000300800 */
[----:B------:R-:W4:Y:S04]  /*2b870*/  LDL.LU R51, [R1+0x4c] ;  /* 0x00004c0001337983 */ /* 0x000f280000300800 */
[----:B------:R-:W4:Y:S04]  /*2b880*/  LDL.LU R0, [R1+0xe4] ;  /* 0x0000e40001007983 */ /* 0x000f280000300800 */
[----:B------:R-:W4:Y:S04]  /*2b890*/  LDL.LU R2, [R1+0x50] ;  /* 0x0000500001027983 */ /* 0x000f280000300800 */
[----:B------:R-:W4:Y:S04]  /*2b8a0*/  LDL.LU R3, [R1+0xe8] ;  /* 0x0000e80001037983 */ /* 0x000f280000300800 */
[----:B------:R-:W-:Y:S04]  /*2b8b0*/  STL.64 [R1+0x308], R72 ;  /* 0x0003084801007387 */ /* 0x000fe80000100a00 */
[----:B------:R-:W-:Y:S04]  /*2b8c0*/  STL.64 [R1+0x310], R74 ;  /* 0x0003104a01007387 */ /* 0x000fe80000100a00 */
[----:B------:R-:W-:Y:S04]  /*2b8d0*/  STL.64 [R1+0x318], R86 ;  /* 0x0003185601007387 */ /* 0x000fe80000100a00 */
[----:B------:R-:W-:Y:S01]  /*2b8e0*/  STL.64 [R1+0x320], R30 ;  /* 0x0003201e01007387 */ /* 0x000fe20000100a00 */
[----:B--2---:R-:W-:-:S03]  /*2b8f0*/  IMAD.MOV.U32 R77, RZ, RZ, R88 ;  /* 0x000000ffff4d7224 */ /* 0x004fc600078e0058 */
[----:B------:R-:W2:Y:S01]  /*2b900*/  LDL.LU R88, [R1+0x54] ;  /* 0x0000540001587983 */ /* 0x000ea20000300800 */
[----:B---3--:R-:W-:-:S03]  /*2b910*/  IMAD.MOV.U32 R76, RZ, RZ, R89 ;  /* 0x000000ffff4c7224 */ /* 0x008fc600078e0059 */
[----:B------:R-:W3:Y:S01]  /*2b920*/  LDL.LU R89, [R1+0xec] ;  /* 0x0000ec0001597983 */ /* 0x000ee20000300800 */
[----:B----4-:R-:W-:Y:S02]  /*2b930*/  IMAD.MOV.U32 R29, RZ, RZ, R37 ;  /* 0x000000ffff1d7224 */ /* 0x010fe400078e0025 */
[----:B------:R-:W-:Y:S02]  /*2b940*/  IMAD.MOV.U32 R28, RZ, RZ, R40 ;  /* 0x000000ffff1c7224 */ /* 0x000fe400078e0028 */
[----:B0-----:R-:W-:Y:S02]  /*2b950*/  IMAD.MOV.U32 R5, RZ, RZ, R41 ;  /* 0x000000ffff057224 */ /* 0x001fe400078e0029 */
[----:B------:R-:W-:Y:S01]  /*2b960*/  IMAD.MOV.U32 R4, RZ, RZ, R44 ;  /* 0x000000ffff047224 */ /* 0x000fe200078e002c */
[----:B------:R-:W-:Y:S01]  /*2b970*/  STL.64 [R1+0x388], R76 ;  /* 0x0003884c01007387 */ /* 0x000fe20000100a00 */
[----:B------:R-:W-:-:S03]  /*2b980*/  IMAD.MOV.U32 R71, RZ, RZ, R45 ;  /* 0x000000ffff477224 */ /* 0x000fc600078e002d */
[----:B------:R0:W-:Y:S01]  /*2b990*/  STL.64 [R1+0x398], R4 ;  /* 0x0003980401007387 */ /* 0x0001e20000100a00 */
[----:B------:R-:W-:-:S03]  /*2b9a0*/  IMAD.MOV.U32 R70, RZ, RZ, R48 ;  /* 0x000000ffff467224 */ /* 0x000fc600078e0030 */
[----:B------:R-:W-:Y:S01]  /*2b9b0*/  STL.64 [R1+0x390], R28 ;  /* 0x0003901c01007387 */ /* 0x000fe20000100a00 */
[----:B------:R-:W-:Y:S02]  /*2b9c0*/  IMAD.MOV.U32 R9, RZ, RZ, R49 ;  /* 0x000000ffff097224 */ /* 0x000fe400078e0031 */
[----:B------:R-:W-:Y:S01]  /*2b9d0*/  IMAD.MOV.U32 R8, RZ, RZ, R54 ;  /* 0x000000ffff087224 */ /* 0x000fe200078e0036 */
[----:B------:R-:W-:Y:S01]  /*2b9e0*/  STL.64 [R1+0x3a0], R70 ;  /* 0x0003a04601007387 */ /* 0x000fe20000100a00 */
[----:B------:R-:W-:Y:S02]  /*2b9f0*/  IMAD.MOV.U32 R33, RZ, RZ, R55 ;  /* 0x000000ffff217224 */ /* 0x000fe400078e0037 */
[----:B------:R-:W-:Y:S01]  /*2ba00*/  IMAD.MOV.U32 R32, RZ, RZ, R60 ;  /* 0x000000ffff207224 */ /* 0x000fe200078e003c */
[----:B------:R-:W-:-:S04]  /*2ba10*/  LOP3.LUT R43, R43, R42, RZ, 0x3c, !PT ;  /* 0x0000002a2b2b7212 */ /* 0x000fc800078e3cff */
[----:B------:R-:W-:Y:S02]  /*2ba20*/  LOP3.LUT R42, R43, R42, RZ, 0x3c, !PT ;  /* 0x0000002a2b2a7212 */ /* 0x000fe400078e3cff */
[----:B------:R-:W-:-:S04]  /*2ba30*/  LOP3.LUT R39, R39, R38, RZ, 0x3c, !PT ;  /* 0x0000002627277212 */ /* 0x000fc800078e3cff */
[----:B------:R-:W-:Y:S02]  /*2ba40*/  LOP3.LUT R38, R39, R38, RZ, 0x3c, !PT ;  /* 0x0000002627267212 */ /* 0x000fe400078e3cff */
[----:B------:R-:W-:Y:S01]  /*2ba50*/  LOP3.LUT R43, R43, R42, RZ, 0x3c, !PT ;  /* 0x0000002a2b2b7212 */ /* 0x000fe200078e3cff */
[----:B------:R-:W-:Y:S01]  /*2ba60*/  IMAD.MOV.U32 R79, RZ, RZ, R61 ;  /* 0x000000ffff4f7224 */ /* 0x000fe200078e003d */
[----:B------:R-:W-:Y:S01]  /*2ba70*/  LOP3.LUT R39, R39, R38, RZ, 0x3c, !PT ;  /* 0x0000002627277212 */ /* 0x000fe200078e3cff */
[----:B------:R-:W-:Y:S01]  /*2ba80*/  IMAD.MOV.U32 R78, RZ, RZ, R66 ;  /* 0x000000ffff4e7224 */ /* 0x000fe200078e0042 */
[----:B------:R-:W-:Y:S01]  /*2ba90*/  STL.64 [R1+0x408], R8 ;  /* 0x0004080801007387 */ /* 0x000fe20000100a00 */
[----:B------:R-:W-:-:S03]  /*2baa0*/  IMAD.MOV.U32 R37, RZ, RZ, R67 ;  /* 0x000000ffff257224 */ /* 0x000fc600078e0043 */
[----:B------:R-:W-:Y:S01]  /*2bab0*/  STL.64 [R1+0x410], R32 ;  /* 0x0004102001007387 */ /* 0x000fe20000100a00 */
[----:B------:R-:W-:Y:S01]  /*2bac0*/  IMAD.MOV.U32 R36, RZ, RZ, R90 ;  /* 0x000000ffff247224 */ /* 0x000fe200078e005a */
[----:B------:R-:W-:-:S04]  /*2bad0*/  LOP3.LUT R47, R47, R46, RZ, 0x3c, !PT ;  /* 0x0000002e2f2f7212 */ /* 0x000fc800078e3cff */
[----:B------:R-:W-:Y:S02]  /*2bae0*/  LOP3.LUT R46, R47, R46, RZ, 0x3c, !PT ;  /* 0x0000002e2f2e7212 */ /* 0x000fe400078e3cff */
[----:B------:R-:W-:-:S04]  /*2baf0*/  LOP3.LUT R35, R35, R34, RZ, 0x3c, !PT ;  /* 0x0000002223237212 */ /* 0x000fc800078e3cff */
[----:B------:R-:W-:Y:S01]  /*2bb00*/  LOP3.LUT R34, R35, R34, RZ, 0x3c, !PT ;  /* 0x0000002223227212 */ /* 0x000fe200078e3cff */
[----:B------:R-:W-:Y:S01]  /*2bb10*/  STL.64 [R1+0x418], R42 ;  /* 0x0004182a01007387 */ /* 0x000fe20000100a00 */
[----:B------:R-:W-:Y:S02]  /*2bb20*/  LOP3.LUT R47, R47, R46, RZ, 0x3c, !PT ;  /* 0x0000002e2f2f7212 */ /* 0x000fe400078e3cff */
[----:B------:R-:W-:Y:S01]  /*2bb30*/  LOP3.LUT R35, R35, R34, RZ, 0x3c, !PT ;  /* 0x0000002223237212 */ /* 0x000fe200078e3cff */
[----:B------:R-:W-:Y:S01]  /*2bb40*/  STL.64 [R1+0x420], R38 ;  /* 0x0004202601007387 */ /* 0x000fe20000100a00 */
[----:B------:R-:W-:Y:S02]  /*2bb50*/  IMAD.MOV.U32 R12, RZ, RZ, R50 ;  /* 0x000000ffff0c7224 */ /* 0x000fe400078e0032 */
[----:B------:R-:W-:Y:S01]  /*2bb60*/  IMAD.MOV.U32 R13, RZ, RZ, R91 ;  /* 0x000000ffff0d7224 */ /* 0x000fe200078e005b */
[----:B------:R-:W-:Y:S01]  /*2bb70*/  STL.64 [R1+0x488], R78 ;  /* 0x0004884e01007387 */ /* 0x000fe20000100a00 */
[----:B------:R-:W-:-:S02]  /*2bb80*/  IMAD.MOV.U32 R41, RZ, RZ, R51 ;  /* 0x000000ffff297224 */ /* 0x000fc400078e0033 */
[----:B------:R-:W-:Y:S01]  /*2bb90*/  IMAD.MOV.U32 R40, RZ, RZ, R0 ;  /* 0x000000ffff287224 */ /* 0x000fe200078e0000 */
        /* <DEDUP_REMOVED lines=8> */
[----:B------:R-:W-:Y:S04]  /*2bc20*/  STL.64 [R1+0x518], R50 ;  /* 0x0005183201007387 */ /* 0x000fe80000100a00 */
        /* <DEDUP_REMOVED lines=26> */
[----:B--2---:R-:W-:-:S03]  /*2bdd0*/  IMAD.MOV.U32 R55, RZ, RZ, R88 ;  /* 0x000000ffff377224 */ /* 0x004fc600078e0058 */
[----:B------:R-:W2:Y:S01]  /*2bde0*/  LDL.LU R88, [R1+0x8c] ;  /* 0x00008c0001587983 */ /* 0x000ea20000300800 */
[----:B---3--:R-:W-:-:S03]  /*2bdf0*/  IMAD.MOV.U32 R54, RZ, RZ, R89 ;  /* 0x000000ffff367224 */ /* 0x008fc600078e0059 */
[----:B------:R-:W2:Y:S04]  /*2be00*/  LDL.LU R89, [R1+0x144] ;  /* 0x0001440001597983 */ /* 0x000ea80000300800 */
[----:B------:R-:W3:Y:S04]  /*2be10*/  LDL.LU R52, [R1+0x90] ;  /* 0x0000900001347983 */ /* 0x000ee80000300800 */
[----:B------:R-:W3:Y:S04]  /*2be20*/  LDL.LU R53, [R1+0x148] ;  /* 0x0001480001357983 */ /* 0x000ee80000300800 */
[----:B0-----:R-:W3:Y:S04]  /*2be30*/  LDL.LU R4, [R1+0x94] ;  /* 0x0000940001047983 */ /* 0x001ee80000300800 */
[----:B------:R-:W3:Y:S04]  /*2be40*/  LDL.LU R5, [R1+0x14c] ;  /* 0x00014c0001057983 */ /* 0x000ee80000300800 */
[----:B------:R-:W3:Y:S04]  /*2be50*/  LDL.LU R68, [R1+0xb8] ;  /* 0x0000b80001447983 */ /* 0x000ee80000300800 */
[----:B------:R-:W3:Y:S01]  /*2be60*/  LDL.LU R69, [R1+0x150] ;  /* 0x0001500001457983 */ /* 0x000ee20000300800 */
[----:B----4-:R-:W-:-:S02]  /*2be70*/  IMAD.MOV.U32 R16, RZ, RZ, R44 ;  /* 0x000000ffff107224 */ /* 0x010fc400078e002c */
[----:B------:R-:W-:Y:S02]  /*2be80*/  IMAD.MOV.U32 R44, RZ, RZ, R60 ;  /* 0x000000ffff2c7224 */ /* 0x000fe400078e003c */
[----:B------:R-:W0:Y:S01]  /*2be90*/  S2R R60, SR_TID.X ;  /* 0x00000000003c7919 */ /* 0x000e220000002100 */
[----:B------:R-:W-:Y:S01]  /*2bea0*/  LOP3.LUT R3, R3, R2, RZ, 0x3c, !PT ;  /* 0x0000000203037212 */ /* 0x000fe200078e3cff */
[----:B------:R-:W-:-:S03]  /*2beb0*/  IMAD.MOV.U32 R17, RZ, RZ, R11 ;  /* 0x000000ffff117224 */ /* 0x000fc600078e000b */
[----:B------:R-:W-:Y:S02]  /*2bec0*/  LOP3.LUT R2, R3, R2, RZ, 0x3c, !PT ;  /* 0x0000000203027212 */ /* 0x000fe400078e3cff */
[----:B------:R-:W-:Y:S01]  /*2bed0*/  LOP3.LUT R57, R57, R56, RZ, 0x3c, !PT ;  /* 0x0000003839397212 */ /* 0x000fe200078e3cff */
[----:B------:R1:W-:Y:S01]  /*2bee0*/  STL.64 [R1+0x580], R16 ;  /* 0x0005801001007387 */ /* 0x0003e20000100a00 */
[----:B------:R-:W-:Y:S02]  /*2bef0*/  LOP3.LUT R3, R3, R2, RZ, 0x3c, !PT ;  /* 0x0000000203037212 */ /* 0x000fe400078e3cff */
[----:B------:R-:W-:-:S04]  /*2bf00*/  LOP3.LUT R56, R57, R56, RZ, 0x3c, !PT ;  /* 0x0000003839387212 */ /* 0x000fc800078e3cff */
[----:B------:R-:W-:Y:S01]  /*2bf10*/  LOP3.LUT R57, R57, R56, RZ, 0x3c, !PT ;  /* 0x0000003839397212 */ /* 0x000fe200078e3cff */
[----:B-1----:R-:W-:Y:S01]  /*2bf20*/  IMAD.MOV.U32 R17, RZ, RZ, R90 ;  /* 0x000000ffff117224 */ /* 0x002fe200078e005a */
[-C--:B------:R-:W-:Y:S01]  /*2bf30*/  LOP3.LUT R59, R59, R58.reuse, RZ, 0x3c, !PT ;  /* 0x0000003a3b3b7212 */ /* 0x080fe200078e3cff */
[----:B------:R-:W-:Y:S01]  /*2bf40*/  IMAD.MOV.U32 R16, RZ, RZ, R91 ;  /* 0x000000ffff107224 */ /* 0x000fe200078e005b */
[----:B------:R-:W4:Y:S02]  /*2bf50*/  LDL.LU R90, [R1+0xbc] ;  /* 0x0000bc00015a7983 */ /* 0x000f240000300800 */
[C---:B------:R-:W-:Y:S02]  /*2bf60*/  LOP3.LUT R58, R59.reuse, R58, RZ, 0x3c, !PT ;  /* 0x0000003a3b3a7212 */ /* 0x040fe400078e3cff */
[----:B------:R-:W4:Y:S02]  /*2bf70*/  LDL.LU R91, [R1+0x154] ;  /* 0x00015400015b7983 */ /* 0x000f240000300800 */
[----:B------:R-:W-:-:S02]  /*2bf80*/  LOP3.LUT R59, R59, R58, RZ, 0x3c, !PT ;  /* 0x0000003a3b3b7212 */ /* 0x000fc400078e3cff */
[----:B0-----:R-:W-:Y:S01]  /*2bf90*/  LOP3.LUT R11, R60, 0x7f, RZ, 0xc0, !PT ;  /* 0x0000007f3c0b7812 */ /* 0x001fe200078ec0ff */
[----:B------:R-:W-:Y:S01]  /*2bfa0*/  STL.64 [R1+0x520], R54 ;  /* 0x0005203601007387 */ /* 0x000fe20000100a00 */
[----:B------:R-:W-:-:S03]  /*2bfb0*/  IMAD.MOV.U32 R60, RZ, RZ, R0 ;  /* 0x000000ffff3c7224 */ /* 0x000fc600078e0000 */
[----:B------:R-:W-:Y:S01]  /*2bfc0*/  STL.64 [R1+0x578], R2 ;  /* 0x0005780201007387 */ /* 0x000fe20000100a00 */
[----:B------:R-:W-:-:S03]  /*2bfd0*/  LOP3.LUT R0, R11, 0x80, RZ, 0xfc, !PT ;  /* 0x000000800b007812 */ /* 0x000fc600078efcff */
[----:B------:R-:W-:Y:S01]  /*2bfe0*/  STL.64 [R1+0x588], R16 ;  /* 0x0005881001007387 */ /* 0x000fe20000100a00 */
[----:B------:R-:W-:-:S03]  /*2bff0*/  ISETP.GE.AND P1, PT, R11, UR5, PT ;  /* 0x000000050b007c0c */ /* 0x000fc6000bf26270 */
[----:B------:R-:W-:Y:S04]  /*2c000*/  STL.64 [R1+0x590], R44 ;  /* 0x0005902c01007387 */ /* 0x000fe80000100a00 */
[----:B------:R-:W-:Y:S01]  /*2c010*/  STL.64 [R1+0x598], R56 ;  /* 0x0005983801007387 */ /* 0x000fe20000100a00 */
[----:B------:R-:W-:-:S03]  /*2c020*/  ISETP.GE.AND P0, PT, R0, UR5, PT ;  /* 0x0000000500007c0c */ /* 0x000fc6000bf06270 */
[----:B------:R0:W-:Y:S04]  /*2c030*/  STL.64 [R1+0x5f8], R58 ;  /* 0x0005f83a01007387 */ /* 0x0001e80000100a00 */
[----:B0-----:R-:W4:Y:S04]  /*2c040*/  LDL.LU.64 R58, [R1+0x1d58] ;  /* 0x001d5800013a7983 */ /* 0x001f280000300a00 */
[----:B------:R-:W4:Y:S04]  /*2c050*/  LDL.LU R11, [R1+0x1d54] ;  /* 0x001d5400010b7983 */ /* 0x000f280000300800 */
[----:B------:R-:W-:Y:S04]  /*2c060*/  STL.64 [R1+0x5a0], R60 ;  /* 0x0005a03c01007387 */ /* 0x000fe80000100a00 */
[----:B------:R-:W4:Y:S01]  /*2c070*/  LDL.LU R0, [R1+0x1d50] ;  /* 0x001d500001007983 */ /* 0x000f220000300800 */
[----:B------:R-:W-:-:S02]  /*2c080*/  LOP3.LUT R65, R65, R64, RZ, 0x3c, !PT ;  /* 0x0000004041417212 */ /* 0x000fc400078e3cff */
[----:B------:R-:W-:Y:S02]  /*2c090*/  LOP3.LUT R21, R21, R20, RZ, 0x3c, !PT ;  /* 0x0000001415157212 */ /* 0x000fe400078e3cff */
[----:B------:R-:W-:Y:S02]  /*2c0a0*/  LOP3.LUT R49, R49, R48, RZ, 0x3c, !PT ;  /* 0x0000003031317212 */ /* 0x000fe400078e3cff */
[----:B------:R-:W-:Y:S02]  /*2c0b0*/  LOP3.LUT R64, R65, R64, RZ, 0x3c, !PT ;  /* 0x0000004041407212 */ /* 0x000fe400078e3cff */
[----:B------:R-:W-:Y:S02]  /*2c0c0*/  LOP3.LUT R63, R63, R62, RZ, 0x3c, !PT ;  /* 0x0000003e3f3f7212 */ /* 0x000fe400078e3cff */
[----:B------:R-:W-:Y:S02]  /*2c0d0*/  LOP3.LUT R67, R67, R66, RZ, 0x3c, !PT ;  /* 0x0000004243437212 */ /* 0x000fe400078e3cff */
        /* <DEDUP_REMOVED lines=8> */
[----:B------:R-:W-:Y:S01]  /*2c160*/  LOP3.LUT R49, R49, R48, RZ, 0x3c, !PT ;  /* 0x0000003031317212 */ /* 0x000fe200078e3cff */
[----:B------:R0:W-:Y:S01]  /*2c170*/  STL.64 [R1+0x600], R64 ;  /* 0x0006004001007387 */ /* 0x0001e20000100a00 */
[----:B------:R-:W-:Y:S02]  /*2c180*/  LOP3.LUT R63, R63, R62, RZ, 0x3c, !PT ;  /* 0x0000003e3f3f7212 */ /* 0x000fe400078e3cff */
[----:B------:R-:W-:Y:S02]  /*2c190*/  LOP3.LUT R67, R67, R66, RZ, 0x3c, !PT ;  /* 0x0000004243437212 */ /* 0x000fe400078e3cff */
[----:B------:R-:W-:Y:S01]  /*2c1a0*/  LOP3.LUT R7, R7, R6, RZ, 0x3c, !PT ;  /* 0x0000000607077212 */ /* 0x000fe200078e3cff */
[----:B0-----:R-:W4:Y:S04]  /*2c1b0*/  LDL.LU.64 R64, [R1+0x1d48] ;  /* 0x001d480001407983 */ /* 0x001f280000300a00 */
[----:B------:R-:W-:Y:S04]  /*2c1c0*/  STL.64 [R1+0x608], R20 ;  /* 0x0006081401007387 */ /* 0x000fe80000100a00 */
[----:B------:R-:W-:Y:S04]  /*2c1d0*/  STL.64 [R1+0x610], R48 ;  /* 0x0006103001007387 */ /* 0x000fe80000100a00 */
[----:B------:R-:W-:Y:S01]  /*2c1e0*/  STL.64 [R1+0x618], R62 ;  /* 0x0006183e01007387 */ /* 0x000fe20000100a00 */
[----:B--2---:R-:W-:-:S04]  /*2c1f0*/  LOP3.LUT R89, R89, R88, RZ, 0x3c, !PT ;  /* 0x0000005859597212 */ /* 0x004fc800078e3cff */
[----:B------:R-:W-:Y:S02]  /*2c200*/  LOP3.LUT R88, R89, R88, RZ, 0x3c, !PT ;  /* 0x0000005859587212 */ /* 0x000fe400078e3cff */
[----:B---3--:R-:W-:-:S04]  /*2c210*/  LOP3.LUT R53, R53, R52, RZ, 0x3c, !PT ;  /* 0x0000003435357212 */ /* 0x008fc800078e3cff */
[----:B------:R-:W-:Y:S02]  /*2c220*/  LOP3.LUT R52, R53, R52, RZ, 0x3c, !PT ;  /* 0x0000003435347212 */ /* 0x000fe400078e3cff */
[----:B------:R-:W-:Y:S02]  /*2c230*/  LOP3.LUT R5, R5, R4, RZ, 0x3c, !PT ;  /* 0x0000000405057212 */ /* 0x000fe400078e3cff */
[----:B------:R-:W-:Y:S02]  /*2c240*/  LOP3.LUT R89, R89, R88, RZ, 0x3c, !PT ;  /* 0x0000005859597212 */ /* 0x000fe400078e3cff */
[----:B------:R-:W-:Y:S02]  /*2c250*/  LOP3.LUT R4, R5, R4, RZ, 0x3c, !PT ;  /* 0x0000000405047212 */ /* 0x000fe400078e3cff */
[----:B------:R-:W-:Y:S01]  /*2c260*/  LOP3.LUT R69, R69, R68, RZ, 0x3c, !PT ;  /* 0x0000004445457212 */ /* 0x000fe200078e3cff */
[----:B------:R-:W-:Y:S01]  /*2c270*/  STL.64 [R1+0x620], R66 ;  /* 0x0006204201007387 */ /* 0x000fe20000100a00 */
[----:B------:R-:W-:-:S02]  /*2c280*/  LOP3.LUT R53, R53, R52, RZ, 0x3c, !PT ;  /* 0x0000003435357212 */ /* 0x000fc400078e3cff */
[----:B------:R-:W-:Y:S01]  /*2c290*/  LOP3.LUT R68, R69, R68, RZ, 0x3c, !PT ;  /* 0x0000004445447212 */ /* 0x000fe200078e3cff */
[----:B------:R0:W-:Y:S01]  /*2c2a0*/  STL.64 [R1+0x678], R6 ;  /* 0x0006780601007387 */ /* 0x0001e20000100a00 */
[----:B------:R-:W-:Y:S02]  /*2c2b0*/  LOP3.LUT R5, R5, R4, RZ, 0x3c, !PT ;  /* 0x0000000405057212 */ /* 0x000fe400078e3cff */
[----:B------:R-:W-:Y:S01]  /*2c2c0*/  LOP3.LUT R69, R69, R68, RZ, 0x3c, !PT ;  /* 0x0000004445457212 */ /* 0x000fe200078e3cff */
[----:B0-----:R-:W2:Y:S04]  /*2c2d0*/  LDL.LU.64 R6, [R1+0x1d40] ;  /* 0x001d400001067983 */ /* 0x001ea80000300a00 */
[----:B------:R-:W-:Y:S04]  /*2c2e0*/  STL.64 [R1+0x680], R88 ;  /* 0x0006805801007387 */ /* 0x000fe80000100a00 */
[----:B------:R-:W-:Y:S04]  /*2c2f0*/  STL.64 [R1+0x688], R52 ;  /* 0x0006883401007387 */ /* 0x000fe80000100a00 */
[----:B------:R-:W-:Y:S04]  /*2c300*/  STL.64 [R1+0x690], R4 ;  /* 0x0006900401007387 */ /* 0x000fe80000100a00 */
[----:B------:R-:W-:Y:S01]  /*2c310*/  STL.64 [R1+0x698], R68 ;  /* 0x0006984401007387 */ /* 0x000fe20000100a00 */
[----:B----4-:R-:W-:-:S04]  /*2c320*/  LOP3.LUT R91, R91, R90, RZ, 0x3c, !PT ;  /* 0x0000005a5b5b7212 */ /* 0x010fc800078e3cff */
[----:B------:R-:W-:-:S04]  /*2c330*/  LOP3.LUT R90, R91, R90, RZ, 0x3c, !PT ;  /* 0x0000005a5b5a7212 */ /* 0x000fc800078e3cff */
[----:B------:R-:W-:-:S05]  /*2c340*/  LOP3.LUT R91, R91, R90, RZ, 0x3c, !PT ;  /* 0x0000005a5b5b7212 */ /* 0x000fca00078e3cff */
[----:B------:R0:W-:Y:S04]  /*2c350*/  STL.64 [R1+0x6a0], R90 ;  /* 0x0006a05a01007387 */ /* 0x0001e80000100a00 */
[----:B------:R-:W3:Y:S04]  /*2c360*/  @!P1 LDG.E.U16 R0, desc[UR10][R90.64] ;  /* 0x0000000a5a009981 */ /* 0x000ee8000c1e1500 */
[----:B0-----:R-:W4:Y:S04]  /*2c370*/  LDL.LU.64 R90, [R1+0x1d38] ;  /* 0x001d3800015a7983 */ /* 0x001f280000300a00 */
[----:B---3--:R-:W-:Y:S04]  /*2c380*/  STL [R1+0x1b10], R0 ;  /* 0x001b100001007387 */ /* 0x008fe80000100800 */
[----:B----4-:R-:W3:Y:S04]  /*2c390*/  @!P0 LDG.E.U16 R91, desc[UR10][R68.64] ;  /* 0x0000000a445b8981 */ /* 0x010ee8000c1e1500 */
[----:B------:R-:W4:Y:S04]  /*2c3a0*/  @!P1 LDG.E.U16 R90, desc[UR10][R4.64] ;  /* 0x0000000a045a9981 */ /* 0x000f28000c1e1500 */
[----:B------:R-:W2:Y:S04]  /*2c3b0*/  LDL.LU.64 R68, [R1+0x1d30] ;  /* 0x001d300001447983 */ /* 0x000ea80000300a00 */
[----:B---3--:R-:W-:Y:S04]  /*2c3c0*/  STL [R1+0x1b14], R91 ;  /* 0x001b145b01007387 */ /* 0x008fe80000100800 */
[----:B--2---:R-:W2:Y:S04]  /*2c3d0*/  @!P1 LDG.E.U16 R68, desc[UR10][R66.64] ;  /* 0x0000000a42449981 */ /* 0x004ea8000c1e1500 */
[----:B------:R-:W3:Y:S04]  /*2c3e0*/  LDL.LU.64 R66, [R1+0x1d28] ;  /* 0x001d280001427983 */ /* 0x000ee80000300a00 */
[----:B--2---:R-:W-:Y:S04]  /*2c3f0*/  STL [R1+0x1b18], R68 ;  /* 0x001b184401007387 */ /* 0x004fe80000100800 */
[----:B---3--:R-:W2:Y:S04]  /*2c400*/  @!P0 LDG.E.U16 R67, desc[UR10][R62.64] ;  /* 0x0000000a3e438981 */ /* 0x008ea8000c1e1500 */
[----:B------:R-:W3:Y:S04]  /*2c410*/  @!P1 LDG.E.U16 R66, desc[UR10][R48.64] ;  /* 0x0000000a30429981 */ /* 0x000ee8000c1e1500 */
[----:B------:R-:W3:Y:S04]  /*2c420*/  LDL.LU.64 R62, [R1+0x1d20] ;  /* 0x001d2000013e7983 */ /* 0x000ee80000300a00 */
[----:B--2---:R-:W-:Y:S04]  /*2c430*/  STL [R1+0x1b1c], R67 ;  /* 0x001b1c4301007387 */ /* 0x004fe80000100800 */
[----:B---3--:R-:W2:Y:S04]  /*2c440*/  @!P1 LDG.E.U16 R62, desc[UR10][R60.64] ;  /* 0x0000000a3c3e9981 */ /* 0x008ea8000c1e1500 */
[----:B------:R-:W3:Y:S04]  /*2c450*/  LDL.LU.64 R60, [R1+0x1d18] ;  /* 0x001d1800013c7983 */ /* 0x000ee80000300a00 */
[----:B--2---:R-:W-:Y:S04]  /*2c460*/  STL [R1+0x1b20], R62 ;  /* 0x001b203e01007387 */ /* 0x004fe80000100800 */
[----:B---3--:R-:W2:Y:S04]  /*2c470*/  @!P0 LDG.E.U16 R61, desc[UR10][R56.64] ;  /* 0x0000000a383d8981 */ /* 0x008ea8000c1e1500 */
[----:B------:R-:W3:Y:S04]  /*2c480*/  @!P1 LDG.E.U16 R60, desc[UR10][R44.64] ;  /* 0x0000000a2c3c9981 */ /* 0x000ee8000c1e1500 */
        /* <DEDUP_REMOVED lines=8> */
[----:B------:R-:W2:Y:S04]  /*2c510*/  LDL.LU.64 R50, [R1+0x1d00] ;  /* 0x001d000001327983 */ /* 0x000ea80000300a00 */
[----:B--2---:R-:W2:Y:S04]  /*2c520*/  @!P1 LDG.E.U16 R51, desc[UR10][R34.64] ;  /* 0x0000000a22339981 */ /* 0x004ea8000c1e1500 */
[----:B------:R-:W-:Y:S04]  /*2c530*/  STL [R1+0x1b2c], R55 ;  /* 0x001b2c3701007387 */ /* 0x000fe80000100800 */
[----:B------:R-:W3:Y:S04]  /*2c540*/  @!P0 LDG.E.U16 R50, desc[UR10][R46.64] ;  /* 0x0000000a2e328981 */ /* 0x000ee8000c1e1500 */
[----:B------:R-:W3:Y:S04]  /*2c550*/  LDL.LU.64 R34, [R1+0x1cf8] ;  /* 0x001cf80001227983 */ /* 0x000ee80000300a00 */
[----:B--2---:R-:W-:Y:S04]  /*2c560*/  STL [R1+0x1b30], R51 ;  /* 0x001b303301007387 */ /* 0x004fe80000100800 */
[----:B------:R-:W2:Y:S04]  /*2c570*/  LDL.LU.64 R46, [R1+0x1cf0] ;  /* 0x001cf000012e7983 */ /* 0x000ea80000300a00 */
[----:B---3--:R-:W3:Y:S04]  /*2c580*/  @!P1 LDG.E.U16 R35, desc[UR10][R26.64] ;  /* 0x0000000a1a239981 */ /* 0x008ee8000c1e1500 */
[----:B------:R-:W3:Y:S04]  /*2c590*/  @!P0 LDG.E.U16 R34, desc[UR10][R84.64] ;  /* 0x0000000a54228981 */ /* 0x000ee8000c1e1500 */
[----:B--2---:R-:W2:Y:S04]  /*2c5a0*/  @!P1 LDG.E.U16 R47, desc[UR10][R38.64] ;  /* 0x0000000a262f9981 */ /* 0x004ea8000c1e1500 */
[----:B------:R0:W-:Y:S04]  /*2c5b0*/  STL [R1+0x1b34], R50 ;  /* 0x001b343201007387 */ /* 0x0001e80000100800 */
[----:B------:R-:W3:Y:S04]  /*2c5c0*/  @!P0 LDG.E.U16 R46, desc[UR10][R42.64] ;  /* 0x0000000a2a2e8981 */ /* 0x000ee8000c1e1500 */
[----:B0-----:R-:W3:Y:S04]  /*2c5d0*/  LDL.64 R50, [R1+0x398] ;  /* 0x0003980001327983 */ /* 0x001ee80000100a00 */
[----:B------:R-:W3:Y:S04]  /*2c5e0*/  LDL.LU.64 R38, [R1+0x1ce8] ;  /* 0x001ce80001267983 */ /* 0x000ee80000300a00 */
[----:B--2---:R-:W-:Y:S04]  /*2c5f0*/  STL [R1+0x1b38], R47 ;  /* 0x001b382f01007387 */ /* 0x004fe80000100800 */
[----:B------:R-:W2:Y:S04]  /*2c600*/  LDL.LU.64 R42, [R1+0x1ce0] ;  /* 0x001ce000012a7983 */ /* 0x000ea80000300a00 */
[----:B---3--:R-:W3:Y:S04]  /*2c610*/  @!P1 LDG.E.U16 R39, desc[UR10][R30.64] ;  /* 0x0000000a1e279981 */ /* 0x008ee8000c1e1500 */
[----:B------:R-:W3:Y:S04]  /*2c620*/  @!P0 LDG.E.U16 R38, desc[UR10][R86.64] ;  /* 0x0000000a56268981 */ /* 0x000ee8000c1e1500 */
[----:B--2---:R-:W2:Y:S04]  /*2c630*/  @!P1 LDG.E.U16 R43, desc[UR10][R70.64] ;  /* 0x0000000a462b9981 */ /* 0x004ea8000c1e1500 */
[----:B------:R-:W3:Y:S04]  /*2c640*/  @!P0 LDG.E.U16 R42, desc[UR10][R50.64] ;  /* 0x0000000a322a8981 */ /* 0x000ee8000c1e1500 */
[----:B------:R-:W-:Y:S04]  /*2c650*/  STL [R1+0x1b3c], R46 ;  /* 0x001b3c2e01007387 */ /* 0x000fe80000100800 */
[----:B------:R-:W4:Y:S04]  /*2c660*/  LDL.LU.64 R70, [R1+0x1cd8] ;  /* 0x001cd80001467983 */ /* 0x000f280000300a00 */
[----:B--2---:R-:W-:Y:S04]  /*2c670*/  STL [R1+0x1b40], R43 ;  /* 0x001b402b01007387 */ /* 0x004fe80000100800 */
[----:B---3--:R0:W-:Y:S04]  /*2c680*/  STL [R1+0x1b44], R42 ;  /* 0x001b442a01007387 */ /* 0x0081e80000100800 */
[----:B------:R-:W2:Y:S04]  /*2c690*/  LDL.LU.64 R30, [R1+0x1cd0] ;  /* 0x001cd000011e7983 */ /* 0x000ea80000300a00 */
[----:B------:R-:W-:Y:S04]  /*2c6a0*/  STL [R1+0x1b48], R39 ;  /* 0x001b482701007387 */ /* 0x000fe80000100800 */
[----:B------:R-:W3:Y:S04]  /*2c6b0*/  LDL.LU.64 R86, [R1+0x1cc8] ;  /* 0x001cc80001567983 */ /* 0x000ee80000300a00 */
[----:B------:R-:W-:Y:S04]  /*2c6c0*/  STL [R1+0x1b4c], R38 ;  /* 0x001b4c2601007387 */ /* 0x000fe80000100800 */
[----:B------:R-:W3:Y:S04]  /*2c6d0*/  LDL.LU.64 R26, [R1+0x1cc0] ;  /* 0x001cc000011a7983 */ /* 0x000ee80000300a00 */
[----:B------:R-:W-:Y:S04]  /*2c6e0*/  STL [R1+0x1b50], R35 ;  /* 0x001b502301007387 */ /* 0x000fe80000100800 */
[----:B------:R-:W4:Y:S04]  /*2c6f0*/  LDL.LU.64 R84, [R1+0x1cb8] ;  /* 0x001cb80001547983 */ /* 0x000f280000300a00 */
[----:B------:R-:W-:Y:S04]  /*2c700*/  STL [R1+0x1b54], R34 ;  /* 0x001b542201007387 */ /* 0x000fe80000100800 */
[----:B--2---:R-:W2:Y:S04]  /*2c710*/  @!P1 LDG.E.U16 R31, desc[UR10][R22.64] ;  /* 0x0000000a161f9981 */ /* 0x004ea8000c1e1500 */
[----:B------:R-:W4:Y:S04]  /*2c720*/  @!P0 LDG.E.U16 R30, desc[UR10][R82.64] ;  /* 0x0000000a521e8981 */ /* 0x000f28000c1e1500 */
[----:B------:R-:W4:Y:S04]  /*2c730*/  LDL.LU.64 R22, [R1+0x1cb0] ;  /* 0x001cb00001167983 */ /* 0x000f280000300a00 */
[----:B---3--:R-:W3:Y:S04]  /*2c740*/  @!P1 LDG.E.U16 R27, desc[UR10][R18.64] ;  /* 0x0000000a121b9981 */ /* 0x008ee8000c1e1500 */
[----:B------:R-:W3:Y:S04]  /*2c750*/  @!P0 LDG.E.U16 R26, desc[UR10][R80.64] ;  /* 0x0000000a501a8981 */ /* 0x000ee8000c1e1500 */
[----:B--2---:R-:W-:Y:S04]  /*2c760*/  STL [R1+0x1b58], R31 ;  /* 0x001b581f01007387 */ /* 0x004fe80000100800 */
[----:B------:R-:W2:Y:S04]  /*2c770*/  LDL.LU.64 R82, [R1+0x1ca8] ;  /* 0x001ca80001527983 */ /* 0x000ea80000300a00 */
[----:B----4-:R-:W-:Y:S04]  /*2c780*/  STL [R1+0x1b5c], R30 ;  /* 0x001b5c1e01007387 */ /* 0x010fe80000100800 */
[----:B------:R-:W4:Y:S04]  /*2c790*/  LDL.LU.64 R18, [R1+0x1ca0] ;  /* 0x001ca00001127983 */ /* 0x000f280000300a00 */
[----:B---3--:R-:W-:Y:S04]  /*2c7a0*/  STL [R1+0x1b60], R27 ;  /* 0x001b601b01007387 */ /* 0x008fe80000100800 */
[----:B------:R-:W3:Y:S04]  /*2c7b0*/  LDL.LU.64 R80, [R1+0x1c98] ;  /* 0x001c980001507983 */ /* 0x000ee80000300a00 */
[----:B------:R1:W-:Y:S04]  /*2c7c0*/  STL [R1+0x1b64], R26 ;  /* 0x001b641a01007387 */ /* 0x0003e80000100800 */
[----:B------:R-:W2:Y:S04]  /*2c7d0*/  @!P1 LDG.E.U16 R23, desc[UR10][R14.64] ;  /* 0x0000000a0e179981 */ /* 0x000ea8000c1e1500 */
[----:B------:R-:W2:Y:S04]  /*2c7e0*/  @!P0 LDG.E.U16 R22, desc[UR10][R58.64] ;  /* 0x0000000a3a168981 */ /* 0x000ea8000c1e1500 */
[----:B------:R-:W2:Y:S04]  /*2c7f0*/  LDL.LU.64 R14, [R1+0x1c90] ;  /* 0x001c9000010e7983 */ /* 0x000ea80000300a00 */
[----:B----4-:R-:W4:Y:S04]  /*2c800*/  @!P1 LDG.E.U16 R19, desc[UR10][R10.64] ;  /* 0x0000000a0a139981 */ /* 0x010f28000c1e1500 */
[----:B------:R-:W3:Y:S04]  /*2c810*/  @!P0 LDG.E.U16 R18, desc[UR10][R64.64] ;  /* 0x0000000a40128981 */ /* 0x000ee8000c1e1500 */
[----:B--2---:R-:W2:Y:S04]  /*2c820*/  @!P1 LDG.E.U16 R15, desc[UR10][R6.64] ;  /* 0x0000000a060f9981 */ /* 0x004ea8000c1e1500 */
[----:B------:R-:W2:Y:S04]  /*2c830*/  @!P0 LDG.E.U16 R14, desc[UR10][R70.64] ;  /* 0x0000000a460e8981 */ /* 0x000ea8000c1e1500 */
[----:B------:R-:W-:Y:S04]  /*2c840*/  STL [R1+0x1b68], R23 ;  /* 0x001b681701007387 */ /* 0x000fe80000100800 */
[----:B------:R-:W2:Y:S04]  /*2c850*/  LDL.LU.64 R58, [R1+0x1c88] ;  /* 0x001c8800013a7983 */ /* 0x000ea80000300a00 */
[----:B------:R0:W-:Y:S04]  /*2c860*/  STL [R1+0x1b6c], R22 ;  /* 0x001b6c1601007387 */ /* 0x0001e80000100800 */
[----:B------:R-:W2:Y:S04]  /*2c870*/  LDL.LU.64 R10, [R1+0x1c80] ;  /* 0x001c8000010a7983 */ /* 0x000ea80000300a00 */
[----:B----4-:R-:W-:Y:S04]  /*2c880*/  STL [R1+0x1b70], R19 ;  /* 0x001b701301007387 */ /* 0x010fe80000100800 */
[----:B------:R-:W4:Y:S04]  /*2c890*/  LDL.LU.64 R64, [R1+0x1c78] ;  /* 0x001c780001407983 */ /* 0x000f280000300a00 */
[----:B---3--:R3:W-:Y:S04]  /*2c8a0*/  STL [R1+0x1b74], R18 ;  /* 0x001b741201007387 */ /* 0x0087e80000100800 */
[----:B------:R-:W3:Y:S04]  /*2c8b0*/  LDL.LU.64 R6, [R1+0x1c70] ;  /* 0x001c700001067983 */ /* 0x000ee80000300a00 */
[----:B--2---:R-:W-:Y:S04]  /*2c8c0*/  STL [R1+0x1b78], R15 ;  /* 0x001b780f01007387 */ /* 0x004fe80000100800 */
[----:B------:R-:W2:Y:S04]  /*2c8d0*/  LDL.LU.64 R70, [R1+0x1c68] ;  /* 0x001c680001467983 */ /* 0x000ea80000300a00 */
[----:B------:R0:W-:Y:S04]  /*2c8e0*/  STL [R1+0x1b7c], R14 ;  /* 0x001b7c0e01007387 */ /* 0x0001e80000100800 */
[----:B------:R-:W-:Y:S04]  /*2c8f0*/  STL [R1+0x1350], R86 ;  /* 0x0013505601007387 */ /* 0x000fe80000100800 */
[----:B------:R-:W-:Y:S04]  /*2c900*/  STL [R1+0x134c], R87 ;  /* 0x00134c5701007387 */ /* 0x000fe80000100800 */
[----:B------:R-:W-:Y:S04]  /*2c910*/  STL.64 [R1+0x14c0], R86 ;  /* 0x0014c05601007387 */ /* 0x000fe80000100a00 */
        /* <DEDUP_REMOVED lines=9> */
[----:B------:R-:W2:Y:S04]  /*2c9b0*/  LDL.LU.64 R4, [R1+0x1c60] ;  /* 0x001c600001047983 */ /* 0x000ea80000300a00 */
[----:B0-----:R-:W2:Y:S04]  /*2c9c0*/  LDL.64 R42, [R1+0x20] ;  /* 0x00002000012a7983 */ /* 0x001ea80000100a00 */
[----:B------:R-:W2:Y:S04]  /*2c9d0*/  @!P0 LDG.E.U16 R59, desc[UR10][R16.64] ;  /* 0x0000000a103b8981 */ /* 0x000ea8000c1e1500 */
[----:B------:R-:W2:Y:S04]  /*2c9e0*/  @!P1 LDG.E.U16 R11, desc[UR10][R86.64] ;  /* 0x0000000a560b9981 */ /* 0x000ea8000c1e1500 */
[----:B------:R-:W2:Y:S04]  /*2c9f0*/  @!P0 LDG.E.U16 R10, desc[UR10][R84.64] ;  /* 0x0000000a540a8981 */ /* 0x000ea8000c1e1500 */
[----:B----4-:R-:W4:Y:S04]  /*2ca00*/  @!P0 LDG.E.U16 R65, desc[UR10][R20.64] ;  /* 0x0000000a14418981 */ /* 0x010f28000c1e1500 */
[----:B---3--:R-:W3:Y:S04]  /*2ca10*/  @!P1 LDG.E.U16 R7, desc[UR10][R82.64] ;  /* 0x0000000a52079981 */ /* 0x008ee8000c1e1500 */
[----:B------:R-:W3:Y:S04]  /*2ca20*/  @!P0 LDG.E.U16 R6, desc[UR10][R80.64] ;  /* 0x0000000a50068981 */ /* 0x000ee8000c1e1500 */
[----:B--2---:R-:W2:Y:S04]  /*2ca30*/  @!P0 LDG.E.U16 R71, desc[UR10][R52.64] ;  /* 0x0000000a34478981 */ /* 0x004ea8000c1e1500 */
[----:B------:R-:W2:Y:S04]  /*2ca40*/  @!P1 LDG.E.U16 R70, desc[UR10][R88.64] ;  /* 0x0000000a58469981 */ /* 0x000ea8000c1e1500 */
[----:B------:R-:W2:Y:S04]  /*2ca50*/  LDL.LU.64 R52, [R1+0x1c58] ;  /* 0x001c580001347983 */ /* 0x000ea80000300a00 */
[----:B------:R-:W3:Y:S04]  /*2ca60*/  LDL.LU.64 R48, [R1+0x1c50] ;  /* 0x001c500001307983 */ /* 0x000ee80000300a00 */
[----:B------:R-:W4:Y:S04]  /*2ca70*/  LDL.LU.64 R20, [R1+0x1c48] ;  /* 0x001c480001147983 */ /* 0x000f280000300a00 */
[----:B------:R-:W4:Y:S04]  /*2ca80*/  LDL.LU.64 R44, [R1+0x1c40] ;  /* 0x001c4000012c7983 */ /* 0x000f280000300a00 */
[----:B------:R-:W4:Y:S04]  /*2ca90*/  LDL.LU.64 R16, [R1+0x1c38] ;  /* 0x001c380001107983 */ /* 0x000f280000300a00 */
[----:B------:R-:W4:Y:S04]  /*2caa0*/  LDL.LU.64 R40, [R1+0x1c30] ;  /* 0x001c300001287983 */ /* 0x000f280000300a00 */
[----:B--2---:R-:W2:Y:S04]  /*2cab0*/  @!P0 LDG.E.U16 R53, desc[UR10][R12.64] ;  /* 0x0000000a0c358981 */ /* 0x004ea8000c1e1500 */
[----:B---3--:R-:W3:Y:S04]  /*2cac0*/  @!P1 LDG.E.U16 R49, desc[UR10][R36.64] ;  /* 0x0000000a24319981 */ /* 0x008ee8000c1e1500 */
[----:B------:R-:W2:Y:S04]  /*2cad0*/  @!P0 LDG.E.U16 R48, desc[UR10][R78.64] ;  /* 0x0000000a4e308981 */ /* 0x000ea8000c1e1500 */
[----:B------:R-:W2:Y:S04]  /*2cae0*/  LDL.LU.64 R12, [R1+0x1c28] ;  /* 0x001c2800010c7983 */ /* 0x000ea80000300a00 */
[----:B------:R-:W2:Y:S04]  /*2caf0*/  LDL.LU.64 R36, [R1+0x1c20] ;  /* 0x001c200001247983 */ /* 0x000ea80000300a00 */
[----:B------:R-:W3:Y:S04]  /*2cb00*/  LDL.LU.64 R78, [R1+0x1c18] ;  /* 0x001c1800014e7983 */ /* 0x000ee80000300a00 */
[----:B----4-:R-:W4:Y:S04]  /*2cb10*/  @!P1 LDG.E.U16 R45, desc[UR10][R32.64] ;  /* 0x0000000a202d9981 */ /* 0x010f28000c1e1500 */
[----:B------:R-:W3:Y:S04]  /*2cb20*/  @!P0 LDG.E.U16 R44, desc[UR10][R8.64] ;  /* 0x0000000a082c8981 */ /* 0x000ee8000c1e1500 */
[----:B------:R-:W3:Y:S04]  /*2cb30*/  @!P1 LDG.E.U16 R41, desc[UR10][R28.64] ;  /* 0x0000000a1c299981 */ /* 0x000ee8000c1e1500 */
[----:B------:R-:W3:Y:S04]  /*2cb40*/  LDL.LU.64 R32, [R1+0x1c10] ;  /* 0x001c100001207983 */ /* 0x000ee80000300a00 */
[----:B------:R-:W4:Y:S04]  /*2cb50*/  LDL.LU.64 R8, [R1+0x1c08] ;  /* 0x001c080001087983 */ /* 0x000f280000300a00 */
[----:B------:R-:W4:Y:S04]  /*2cb60*/  LDL.LU.64 R28, [R1+0x1c00] ;  /* 0x001c0000011c7983 */ /* 0x000f280000300a00 */
[----:B------:R-:W4:Y:S04]  /*2cb70*/  @!P0 LDG.E.U16 R40, desc[UR10][R76.64] ;  /* 0x0000000a4c288981 */ /* 0x000f28000c1e1500 */
[----:B------:R-:W4:Y:S04]  /*2cb80*/  @!P1 LDG.E.U16 R52, desc[UR10][R92.64] ;  /* 0x0000000a5c349981 */ /* 0x000f28000c1e1500 */
[----:B------:R-:W4:Y:S04]  /*2cb90*/  LDL.LU.64 R76, [R1+0x1bf8] ;  /* 0x001bf800014c7983 */ /* 0x000f280000300a00 */
[----:B--2---:R-:W2:Y:S04]  /*2cba0*/  @!P1 LDG.E.U16 R37, desc[UR10][R74.64] ;  /* 0x0000000a4a259981 */ /* 0x004ea8000c1e1500 */
[----:B------:R-:W2:Y:S04]  /*2cbb0*/  @!P0 LDG.E.U16 R36, desc[UR10][R72.64] ;  /* 0x0000000a48248981 */ /* 0x000ea8000c1e1500 */
[----:B------:R-:W2:Y:S04]  /*2cbc0*/  LDL.LU.64 R74, [R1+0x1bf0] ;  /* 0x001bf000014a7983 */ /* 0x000ea80000300a00 */
[----:B------:R-:W2:Y:S04]  /*2cbd0*/  LDL.LU.64 R72, [R1+0x1be8] ;  /* 0x001be80001487983 */ /* 0x000ea80000300a00 */
[----:B---3--:R-:W3:Y:S04]  /*2cbe0*/  @!P1 LDG.E.U16 R33, desc[UR10][R24.64] ;  /* 0x0000000a18219981 */ /* 0x008ee8000c1e1500 */
[----:B------:R-:W2:Y:S04]  /*2cbf0*/  @!P0 LDG.E.U16 R32, desc[UR10][R4.64] ;  /* 0x0000000a04208981 */ /* 0x000ea8000c1e1500 */
[----:B----4-:R-:W4:Y:S04]  /*2cc00*/  @!P1 LDG.E.U16 R29, desc[UR10][R20.64] ;  /* 0x0000000a141d9981 */ /* 0x010f28000c1e1500 */
[----:B------:R-:W2:Y:S04]  /*2cc10*/  LDL.LU.64 R24, [R1+0x1be0] ;  /* 0x001be00001187983 */ /* 0x000ea80000300a00 */
[----:B------:R-:W3:Y:S04]  /*2cc20*/  LDL.LU.64 R4, [R1+0x1bd8] ;  /* 0x001bd80001047983 */ /* 0x000ee80000300a00 */
[----:B------:R-:W3:Y:S04]  /*2cc30*/  LDL.LU.64 R20, [R1+0x1bd0] ;  /* 0x001bd00001147983 */ /* 0x000ee80000300a00 */
[----:B------:R-:W4:Y:S04]  /*2cc40*/  @!P0 LDG.E.U16 R28, desc[UR10][R16.64] ;  /* 0x0000000a101c8981 */ /* 0x000f28000c1e1500 */
[----:B------:R-:W4:Y:S04]  /*2cc50*/  LDL.LU.64 R16, [R1+0x1bc8] ;  /* 0x001bc80001107983 */ /* 0x000f280000300a00 */
[----:B-1----:R-:W4:Y:S04]  /*2cc60*/  LDL.64 R26, [R1+0x678] ;  /* 0x00067800011a7983 */ /* 0x002f280000100a00 */
[----:B------:R-:W4:Y:S04]  /*2cc70*/  LDL.64 R30, [R1+0x600] ;  /* 0x00060000011e7983 */ /* 0x000f280000100a00 */
[----:B------:R-:W4:Y:S04]  /*2cc80*/  LDL.64 R46, [R1+0x5f8] ;  /* 0x0005f800012e7983 */ /* 0x000f280000100a00 */
[----:B------:R-:W4:Y:S04]  /*2cc90*/  LDL.64 R50, [R1+0x580] ;  /* 0x0005800001327983 */ /* 0x000f280000100a00 */
[----:B--2---:R-:W2:Y:S04]  /*2cca0*/  @!P1 LDG.E.U16 R25, desc[UR10][R12.64] ;  /* 0x0000000a0c199981 */ /* 0x004ea8000c1e1500 */
[----:B------:R-:W2:Y:S04]  /*2ccb0*/  @!P0 LDG.E.U16 R24, desc[UR10][R78.64] ;  /* 0x0000000a4e188981 */ /* 0x000ea8000c1e1500 */
[----:B---3--:R-:W3:Y:S04]  /*2ccc0*/  @!P1 LDG.E.U16 R21, desc[UR10][R8.64] ;  /* 0x0000000a08159981 */ /* 0x008ee8000c1e1500 */
[----:B------:R-:W2:Y:S04]  /*2ccd0*/  LDL.LU.64 R12, [R1+0x1bc0] ;  /* 0x001bc000010c7983 */ /* 0x000ea80000300a00 */
[----:B------:R-:W3:Y:S04]  /*2cce0*/  LDL.LU.64 R78, [R1+0x1bb8] ;  /* 0x001bb800014e7983 */ /* 0x000ee80000300a00 */
[----:B------:R-:W3:Y:S04]  /*2ccf0*/  LDL.LU.64 R8, [R1+0x1bb0] ;  /* 0x001bb00001087983 */ /* 0x000ee80000300a00 */
[----:B------:R-:W3:Y:S04]  /*2cd00*/  @!P0 LDG.E.U16 R20, desc[UR10][R76.64] ;  /* 0x0000000a4c148981 */ /* 0x000ee8000c1e1500 */
[----:B----4-:R-:W4:Y:S04]  /*2cd10*/  @!P1 LDG.E.U16 R17, desc[UR10][R74.64] ;  /* 0x0000000a4a119981 */ /* 0x010f28000c1e1500 */
[----:B------:R-:W4:Y:S04]  /*2cd20*/  @!P0 LDG.E.U16 R16, desc[UR10][R72.64] ;  /* 0x0000000a48108981 */ /* 0x000f28000c1e1500 */
[----:B------:R-:W4:Y:S04]  /*2cd30*/  LDL.LU.64 R76, [R1+0x1ba8] ;  /* 0x001ba800014c7983 */ /* 0x000f280000300a00 */
[----:B------:R-:W4:Y:S04]  /*2cd40*/  LDL.LU.64 R74, [R1+0x1ba0] ;  /* 0x001ba000014a7983 */ /* 0x000f280000300a00 */
[----:B------:R-:W4:Y:S04]  /*2cd50*/  LDL.LU.64 R72, [R1+0x1b98] ;  /* 0x001b980001487983 */ /* 0x000f280000300a00 */
[----:B------:R-:W4:Y:S04]  /*2cd60*/  @!P1 LDG.E.U16 R64, desc[UR10][R30.64] ;  /* 0x0000000a1e409981 */ /* 0x000f28000c1e1500 */
[----:B------:R0:W4:Y:S04]  /*2cd70*/  @!P0 LDG.E.U16 R69, desc[UR10][R26.64] ;  /* 0x0000000a1a458981 */ /* 0x000128000c1e1500 */
[----:B------:R-:W4:Y:S04]  /*2cd80*/  @!P0 LDG.E.U16 R63, desc[UR10][R46.64] ;  /* 0x0000000a2e3f8981 */ /* 0x000f28000c1e1500 */
[----:B------:R-:W4:Y:S04]  /*2cd90*/  @!P1 LDG.E.U16 R58, desc[UR10][R50.64] ;  /* 0x0000000a323a9981 */ /* 0x000f28000c1e1500 */
[----:B--2---:R-:W2:Y:S04]  /*2cda0*/  @!P1 LDG.E.U16 R13, desc[UR10][R4.64] ;  /* 0x0000000a040d9981 */ /* 0x004ea8000c1e1500 */
[----:B------:R1:W2:Y:S04]  /*2cdb0*/  @!P0 LDG.E.U16 R12, desc[UR10][R42.64] ;  /* 0x0000000a2a0c8981 */ /* 0x0002a8000c1e1500 */
[----:B---3--:R-:W3:Y:S04]  /*2cdc0*/  @!P1 LDG.E.U16 R9, desc[UR10][R78.64] ;  /* 0x0000000a4e099981 */ /* 0x008ee8000c1e1500 */
[----:B------:R-:W2:Y:S04]  /*2cdd0*/  LDL.LU.64 R4, [R1+0x1b90] ;  /* 0x001b900001047983 */ /* 0x000ea80000300a00 */
[----:B------:R-:W3:Y:S04]  /*2cde0*/  LDL.LU.64 R42, [R1+0x3d0] ;  /* 0x0003d000012a7983 */ /* 0x000ee80000300a00 */
[----:B------:R-:W3:Y:S04]  /*2cdf0*/  LDL.LU.64 R38, [R1+0x3d8] ;  /* 0x0003d80001267983 */ /* 0x000ee80000300a00 */
[----:B------:R-:W-:Y:S04]  /*2ce00*/  STL [R1+0x1370], R78 ;  /* 0x0013704e01007387 */ /* 0x000fe80000100800 */
[----:B------:R-:W-:Y:S04]  /*2ce10*/  STL [R1+0x136c], R79 ;  /* 0x00136c4f01007387 */ /* 0x000fe80000100800 */
[----:B------:R-:W-:Y:S04]  /*2ce20*/  STL.64 [R1+0x14f8], R78 ;  /* 0x0014f84e01007387 */ /* 0x000fe80000100a00 */
[----:B----4-:R-:W-:Y:S04]  /*2ce30*/  STL [R1+0x1378], R76 ;  /* 0x0013784c01007387 */ /* 0x010fe80000100800 */
[----:B------:R-:W-:Y:S04]  /*2ce40*/  STL [R1+0x1374], R77 ;  /* 0x0013744d01007387 */ /* 0x000fe80000100800 */
[----:B------:R-:W-:Y:S04]  /*2ce50*/  STL.64 [R1+0x1500], R76 ;  /* 0x0015004c01007387 */ /* 0x000fe80000100a00 */
[----:B------:R-:W-:Y:S04]  /*2ce60*/  STL [R1+0x1380], R74 ;  /* 0x0013804a01007387 */ /* 0x000fe80000100800 */
[----:B------:R-:W-:Y:S04]  /*2ce70*/  STL [R1+0x137c], R75 ;  /* 0x00137c4b01007387 */ /* 0x000fe80000100800 */
[----:B------:R-:W-:Y:S04]  /*2ce80*/  STL [R1+0x1388], R72 ;  /* 0x0013884801007387 */ /* 0x000fe80000100800 */
[----:B------:R-:W-:Y:S04]  /*2ce90*/  STL [R1+0x1384], R73 ;  /* 0x0013844901007387 */ /* 0x000fe80000100800 */
[----:B------:R-:W3:Y:S04]  /*2cea0*/  LDL.LU.64 R88, [R1+0x1b88] ;  /* 0x001b880001587983 */ /* 0x000ee80000300a00 */
[----:B------:R-:W4:Y:S04]  /*2ceb0*/  LDL.LU.64 R34, [R1+0x3e0] ;  /* 0x0003e00001227983 */ /* 0x000f280000300a00 */
[----:B------:R-:W4:Y:S04]  /*2cec0*/  LDL.LU.64 R22, [R1+0x3e8] ;  /* 0x0003e80001167983 */ /* 0x000f280000300a00 */
[----:B------:R-:W4:Y:S04]  /*2ced0*/  LDL.LU.64 R30, [R1+0x3f0] ;  /* 0x0003f000011e7983 */ /* 0x000f280000300a00 */
[----:B------:R-:W4:Y:S04]  /*2cee0*/  LDL.LU.64 R26, [R1+0x3f8] ;  /* 0x0003f800011a7983 */ /* 0x000f280000300a00 */
[----:B------:R-:W4:Y:S04]  /*2cef0*/  LDL.LU.64 R2, [R1+0x1b80] ;  /* 0x001b800001027983 */ /* 0x000f280000300a00 */
[----:B------:R-:W4:Y:S04]  /*2cf00*/  LDL.LU.64 R18, [R1+0x400] ;  /* 0x0004000001127983 */ /* 0x000f280000300a00 */
[----:B------:R-:W4:Y:S04]  /*2cf10*/  @!P0 LDG.E.U16 R8, desc[UR10][R76.64] ;  /* 0x0000000a4c088981 */ /* 0x000f28000c1e1500 */
[----:B--2---:R-:W2:Y:S04]  /*2cf20*/  @!P1 LDG.E.U16 R5, desc[UR10][R74.64] ;  /* 0x0000000a4a059981 */ /* 0x004ea8000c1e1500 */
[----:B------:R-:W2:Y:S01]  /*2cf30*/  @!P0 LDG.E.U16 R4, desc[UR10][R72.64] ;  /* 0x0000000a48048981 */ /* 0x000ea2000c1e1500 */
[----:B---3--:R-:W-:-:S02]  /*2cf40*/  IADD3 R14, P3, PT, R42, R89, RZ ;  /* 0x000000592a0e7210 */ /* 0x008fc40007f7e0ff */
[----:B------:R-:W-:-:S03]  /*2cf50*/  IADD3 R0, P4, PT, R38, R89, RZ ;  /* 0x0000005926007210 */ /* 0x000fc60007f9e0ff */
[----:B------:R3:W-:Y:S02]  /*2cf60*/  STL [R1+0x6a8], R14 ;  /* 0x0006a80e01007387 */ /* 0x0007e40000100800 */
[--C-:B------:R-:W-:Y:S02]  /*2cf70*/  IMAD.X R39, R39, 0x1, R88.reuse, P4 ;  /* 0x0000000127277824 */ /* 0x100fe400020e0658 */
[----:B---3--:R-:W3:Y:S04]  /*2cf80*/  LDL.LU.64 R14, [R1+0x428] ;  /* 0x00042800010e7983 */ /* 0x008ee80000300a00 */
[----:B------:R0:W-:Y:S02]  /*2cf90*/  STL [R1+0x6ac], R0 ;  /* 0x0006ac0001007387 */ /* 0x0001e40000100800 */
[----:B0-----:R-:W-:-:S05]  /*2cfa0*/  IMAD.X R0, R43, 0x1, R88, P3 ;  /* 0x000000012b007824 */ /* 0x001fca00018e0658 */
[----:B------:R0:W-:Y:S04]  /*2cfb0*/  STL [R1+0x3d0], R0 ;  /* 0x0003d00001007387 */ /* 0x0001e80000100800 */
[----:B------:R-:W-:Y:S04]  /*2cfc0*/  STL [R1+0x3d8], R39 ;  /* 0x0003d82701007387 */ /* 0x000fe80000100800 */
[----:B------:R-:W2:Y:S01]  /*2cfd0*/  LDL.LU.64 R42, [R1+0x430] ;  /* 0x00043000012a7983 */ /* 0x000ea20000300a00 */
[-C--:B----4-:R-:W-:Y:S02]  /*2cfe0*/  IADD3 R38, P3, PT, R34, R89.reuse, RZ ;  /* 0x0000005922267210 */ /* 0x090fe40007f7e0ff */
[----:B0-----:R-:W-:-:S03]  /*2cff0*/  IADD3 R0, P4, PT, R22, R89, RZ ;  /* 0x0000005916007210 */ /* 0x001fc60007f9e0ff */
[----:B------:R0:W-:Y:S02]  /*2d000*/  STL [R1+0x6b0], R38 ;  /* 0x0006b02601007387 */ /* 0x0001e40000100800 */
[--C-:B------:R-:W-:Y:S02]  /*2d010*/  IMAD.X R23, R23, 0x1, R88.reuse, P4 ;  /* 0x0000000117177824 */ /* 0x100fe400020e0658 */
[----:B0-----:R-:W4:Y:S04]  /*2d020*/  LDL.LU.64 R38, [R1+0x438] ;  /* 0x0004380001267983 */ /* 0x001f280000300a00 */
[----:B------:R0:W-:Y:S02]  /*2d030*/  STL [R1+0x6b4], R0 ;  /* 0x0006b40001007387 */ /* 0x0001e40000100800 */
[----:B0-----:R-:W-:Y:S01]  /*2d040*/  IMAD.X R0, R35, 0x1, R88, P3 ;  /* 0x0000000123007824 */ /* 0x001fe200018e0658 */
[----:B------:R-:W-:-:S04]  /*2d050*/  IADD3 R22, P3, PT, R30, R89, RZ ;  /* 0x000000591e167210 */ /* 0x000fc80007f7e0ff */
[----:B------:R0:W-:Y:S04]  /*2d060*/  STL [R1+0x3e0], R0 ;  /* 0x0003e00001007387 */ /* 0x0001e80000100800 */
[----:B------:R-:W-:Y:S04]  /*2d070*/  STL [R1+0x3e8], R23 ;  /* 0x0003e81701007387 */ /* 0x000fe80000100800 */
[----:B------:R-:W4:Y:S01]  /*2d080*/  LDL.LU.64 R34, [R1+0x440] ;  /* 0x0004400001227983 */ /* 0x000f220000300a00 */
[----:B0-----:R-:W-:-:S03]  /*2d090*/  IADD3 R0, P4, PT, R26, R89, RZ ;  /* 0x000000591a007210 */ /* 0x001fc60007f9e0ff */
[----:B------:R0:W-:Y:S02]  /*2d0a0*/  STL [R1+0x6b8], R22 ;  /* 0x0006b81601007387 */ /* 0x0001e40000100800 */
[--C-:B------:R-:W-:Y:S02]  /*2d0b0*/  IMAD.X R27, R27, 0x1, R88.reuse, P4 ;  /* 0x000000011b1b7824 */ /* 0x100fe400020e0658 */
[----:B0-----:R-:W4:Y:S04]  /*2d0c0*/  LDL.LU.64 R22, [R1+0x448] ;  /* 0x0004480001167983 */ /* 0x001f280000300a00 */
[----:B------:R0:W-:Y:S02]  /*2d0d0*/  STL [R1+0x6bc], R0 ;  /* 0x0006bc0001007387 */ /* 0x0001e40000100800 */
[----:B0-----:R-:W-:Y:S01]  /*2d0e0*/  IMAD.X R0, R31, 0x1, R88, P3 ;  /* 0x000000011f007824 */ /* 0x001fe200018e0658 */
[----:B------:R-:W-:-:S04]  /*2d0f0*/  IADD3 R26, P3, PT, R18, R89, RZ ;  /* 0x00000059121a7210 */ /* 0x000fc80007f7e0ff */
[----:B------:R-:W-:Y:S04]  /*2d100*/  STL [R1+0x3f0], R0 ;  /* 0x0003f00001007387 */ /* 0x000fe80000100800 */
[----:B------:R-:W-:Y:S04]  /*2d110*/  STL [R1+0x3f8], R27 ;  /* 0x0003f81b01007387 */ /* 0x000fe80000100800 */
[----:B------:R-:W4:Y:S04]  /*2d120*/  LDL.LU.64 R30, [R1+0x450] ;  /* 0x00045000011e7983 */ /* 0x000f280000300a00 */
[----:B------:R0:W-:Y:S04]  /*2d130*/  STL [R1+0x6c0], R26 ;  /* 0x0006c01a01007387 */ /* 0x0001e80000100800 */
[----:B0-----:R-:W4:Y:S01]  /*2d140*/  LDL.LU.64 R26, [R1+0x458] ;  /* 0x00045800011a7983 */ /* 0x001f220000300a00 */
[----:B---3--:R-:W-:-:S05]  /*2d150*/  IADD3 R0, P4, PT, R14, R89, RZ ;  /* 0x000000590e007210 */ /* 0x008fca0007f9e0ff */
[----:B------:R0:W-:Y:S01]  /*2d160*/  STL [R1+0x6c4], R0 ;  /* 0x0006c40001007387 */ /* 0x0001e20000100800 */
[--C-:B------:R-:W-:Y:S02]  /*2d170*/  IMAD.X R15, R15, 0x1, R88.reuse, P4 ;  /* 0x000000010f0f7824 */ /* 0x100fe400020e0658 */
[----:B0-----:R-:W-:-:S05]  /*2d180*/  IMAD.X R0, R19, 0x1, R88, P3 ;  /* 0x0000000113007824 */ /* 0x001fca00018e0658 */
[----:B------:R-:W-:Y:S04]  /*2d190*/  STL [R1+0x400], R0 ;  /* 0x0004000001007387 */ /* 0x000fe80000100800 */
[----:B------:R-:W-:Y:S01]  /*2d1a0*/  STL [R1+0x428], R15 ;  /* 0x0004280f01007387 */ /* 0x000fe20000100800 */
[----:B--2---:R-:W-:-:S03]  /*2d1b0*/  IADD3 R14, P3, PT, R42, R89, RZ ;  /* 0x000000592a0e7210 */ /* 0x004fc60007f7e0ff */
[----:B------:R-:W2:Y:S04]  /*2d1c0*/  LDL.LU.64 R18, [R1+0x460] ;  /* 0x0004600001127983 */ /* 0x000ea80000300a00 */
[----:B------:R0:W-:Y:S04]  /*2d1d0*/  STL [R1+0x6c8], R14 ;  /* 0x0006c80e01007387 */ /* 0x0001e80000100800 */
[----:B0-----:R-:W3:Y:S01]  /*2d1e0*/  LDL.LU.64 R14, [R1+0x468] ;  /* 0x00046800010e7983 */ /* 0x001ee20000300a00 */
[----:B----4-:R-:W-:-:S05]  /*2d1f0*/  IADD3 R0, P4, PT, R38, R89, RZ ;  /* 0x0000005926007210 */ /* 0x010fca0007f9e0ff */
[----:B------:R0:W-:Y:S01]  /*2d200*/  STL [R1+0x6cc], R0 ;  /* 0x0006cc0001007387 */ /* 0x0001e20000100800 */
[--C-:B------:R-:W-:Y:S02]  /*2d210*/  IMAD.X R39, R39, 0x1, R88.reuse, P4 ;  /* 0x0000000127277824 */ /* 0x100fe400020e0658 */
[----:B0-----:R-:W-:-:S05]  /*2d220*/  IMAD.X R0, R43, 0x1, R88, P3 ;  /* 0x000000012b007824 */ /* 0x001fca00018e0658 */
[----:B------:R0:W-:Y:S04]  /*2d230*/  STL [R1+0x430], R0 ;  /* 0x0004300001007387 */ /* 0x0001e80000100800 */
[----:B------:R-:W-:Y:S01]  /*2d240*/  STL [R1+0x438], R39 ;  /* 0x0004382701007387 */ /* 0x000fe20000100800 */
[----:B------:R-:W-:-:S03]  /*2d250*/  IADD3 R38, P3, PT, R34, R89, RZ ;  /* 0x0000005922267210 */ /* 0x000fc60007f7e0ff */
[----:B------:R-:W4:Y:S04]  /*2d260*/  LDL.LU.64 R42, [R1+0x470] ;  /* 0x00047000012a7983 */ /* 0x000f280000300a00 */
[----:B------:R1:W-:Y:S01]  /*2d270*/  STL [R1+0x6d8], R38 ;  /* 0x0006d82601007387 */ /* 0x0003e20000100800 */
[----:B0-----:R-:W-:-:S03]  /*2d280*/  IADD3 R0, P4, PT, R22, R89, RZ ;  /* 0x0000005916007210 */ /* 0x001fc60007f9e0ff */
[----:B-1----:R-:W4:Y:S04]  /*2d290*/  LDL.LU.64 R38, [R1+0x478] ;  /* 0x0004780001267983 */ /* 0x002f280000300a00 */
        /* <DEDUP_REMOVED lines=14> */
[----:B------:R-:W-:Y:S04]  /*2d380*/  STL [R1+0x458], R27 ;  /* 0x0004581b01007387 */ /* 0x000fe80000100800 */
[----:B------:R-:W4:Y:S01]  /*2d390*/  LDL.LU.64 R30, [R1+0x4b0] ;  /* 0x0004b000011e7983 */ /* 0x000f220000300a00 */
[----:B--2---:R-:W-:-:S05]  /*2d3a0*/  IADD3 R26, P3, PT, R18, R89, RZ ;  /* 0x00000059121a7210 */ /* 0x004fca0007f7e0ff */
[----:B------:R0:W-:Y:S01]  /*2d3b0*/  STL [R1+0x6e8], R26 ;  /* 0x0006e81a01007387 */ /* 0x0001e20000100800 */
[----:B---3--:R-:W-:-:S03]  /*2d3c0*/  IADD3 R0, P4, PT, R14, R89, RZ ;  /* 0x000000590e007210 */ /* 0x008fc60007f9e0ff */
[----:B0-----:R-:W2:Y:S04]  /*2d3d0*/  LDL.LU.64 R26, [R1+0x4b8] ;  /* 0x0004b800011a7983 */ /* 0x001ea80000300a00 */
[----:B------:R0:W-:Y:S01]  /*2d3e0*/  STL [R1+0x6ec], R0 ;  /* 0x0006ec0001007387 */ /* 0x0001e20000100800 */
[--C-:B------:R-:W-:Y:S02]  /*2d3f0*/  IMAD.X R15, R15, 0x1, R88.reuse, P4 ;  /* 0x000000010f0f7824 */ /* 0x100fe400020e0658 */
[----:B0-----:R-:W-:-:S05]  /*2d400*/  IMAD.X R0, R19, 0x1, R88, P3 ;  /* 0x0000000113007824 */ /* 0x001fca00018e0658 */
[----:B------:R0:W-:Y:S04]  /*2d410*/  STL [R1+0x460], R0 ;  /* 0x0004600001007387 */ /* 0x0001e80000100800 */
[----:B------:R-:W-:Y:S04]  /*2d420*/  STL [R1+0x468], R15 ;  /* 0x0004680f01007387 */ /* 0x000fe80000100800 */
[----:B------:R-:W3:Y:S01]  /*2d430*/  LDL.LU.64 R18, [R1+0x4c0] ;  /* 0x0004c00001127983 */ /* 0x000ee20000300a00 */
[----:B----4-:R-:W-:-:S05]  /*2d440*/  IADD3 R14, P3, PT, R42, R89, RZ ;  /* 0x000000592a0e7210 */ /* 0x010fca0007f7e0ff */
        /* <DEDUP_REMOVED lines=16> */
[----:B------:R-:W-:Y:S04]  /*2d550*/  STL [R1+0x480], R0 ;  /* 0x0004800001007387 */ /* 0x000fe80000100800 */
[----:B------:R-:W-:Y:S01]  /*2d560*/  STL [R1+0x4a8], R23 ;  /* 0x0004a81701007387 */ /* 0x000fe20000100800 */
[----:B------:R-:W-:-:S03]  /*2d570*/  IADD3 R22, P3, PT, R30, R89, RZ ;  /* 0x000000591e167210 */ /* 0x000fc60007f7e0ff */
[----:B------:R-:W4:Y:S04]  /*2d580*/  LDL.LU.64 R34, [R1+0x4e0] ;  /* 0x0004e00001227983 */ /* 0x000f280000300a00 */
[----:B------:R0:W-:Y:S04]  /*2d590*/  STL [R1+0x714], R22 ;  /* 0x0007141601007387 */ /* 0x0001e80000100800 */
[----:B0-----:R-:W4:Y:S01]  /*2d5a0*/  LDL.LU.64 R22, [R1+0x4e8] ;  /* 0x0004e80001167983 */ /* 0x001f220000300a00 */
[----:B--2---:R-:W-:-:S05]  /*2d5b0*/  IADD3 R0, P4, PT, R26, R89, RZ ;  /* 0x000000591a007210 */ /* 0x004fca0007f9e0ff */
[----:B------:R0:W-:Y:S01]  /*2d5c0*/  STL [R1+0x720], R0 ;  /* 0x0007200001007387 */ /* 0x0001e20000100800 */
[--C-:B------:R-:W-:Y:S02]  /*2d5d0*/  IMAD.X R27, R27, 0x1, R88.reuse, P4 ;  /* 0x000000011b1b7824 */ /* 0x100fe400020e0658 */
[----:B0-----:R-:W-:-:S05]  /*2d5e0*/  IMAD.X R0, R31, 0x1, R88, P3 ;  /* 0x000000011f007824 */ /* 0x001fca00018e0658 */
[----:B------:R-:W-:Y:S04]  /*2d5f0*/  STL [R1+0x4b0], R0 ;  /* 0x0004b00001007387 */ /* 0x000fe80000100800 */
[----:B------:R-:W-:Y:S01]  /*2d600*/  STL [R1+0x4b8], R27 ;  /* 0x0004b81b01007387 */ /* 0x000fe20000100800 */
[----:B---3--:R-:W-:-:S03]  /*2d610*/  IADD3 R26, P3, PT, R18, R89, RZ ;  /* 0x00000059121a7210 */ /* 0x008fc60007f7e0ff */
        /* <DEDUP_REMOVED lines=92> */
[--C-:B------:R-:W-:Y:S01]  /*2dbe0*/  IMAD.X R42, R43, 0x1, R88.reuse, P3 ;  /* 0x000000012b2a7824 */ /* 0x100fe200018e0658 */
[----:B0-----:R-:W-:Y:S02]  /*2dbf0*/  IADD3 R0, P4, PT, R38, R89, RZ ;  /* 0x0000005926007210 */ /* 0x001fe40007f9e0ff */
[----:B-1----:R-:W4:Y:S04]  /*2dc00*/  LDL.LU.64 R14, [R1+0x5e0] ;  /* 0x0005e000010e7983 */ /* 0x002f280000300a00 */
[----:B------:R2:W-:Y:S01]  /*2dc10*/  STL [R1+0x7e4], R0 ;  /* 0x0007e40001007387 */ /* 0x0005e20000100800 */
[----:B------:R-:W-:-:S03]  /*2dc20*/  IMAD.X R39, R39, 0x1, R88, P4 ;  /* 0x0000000127277824 */ /* 0x000fc600020e0658 */
[----:B------:R-:W-:Y:S04]  /*2dc30*/  STL [R1+0x5a8], R42 ;  /* 0x0005a82a01007387 */ /* 0x000fe80000100800 */
[----:B------:R-:W-:Y:S01]  /*2dc40*/  STL [R1+0x5b0], R39 ;  /* 0x0005b02701007387 */ /* 0x000fe20000100800 */
[----:B--2---:R-:W-:-:S05]  /*2dc50*/  IADD3 R0, P3, PT, R34, R89, RZ ;  /* 0x0000005922007210 */ /* 0x004fca0007f7e0ff */
[----:B------:R-:W-:Y:S01]  /*2dc60*/  IMAD.X R34, R35, 0x1, R88, P3 ;  /* 0x0000000123227824 */ /* 0x000fe200018e0658 */
[----:B------:R0:W-:Y:S01]  /*2dc70*/  STL [R1+0x7fc], R0 ;  /* 0x0007fc0001007387 */ /* 0x0001e20000100800 */
[----:B---3--:R-:W-:-:S05]  /*2dc80*/  IADD3 R38, P4, PT, R22, R89, RZ ;  /* 0x0000005916267210 */ /* 0x008fca0007f9e0ff */
[----:B------:R-:W-:Y:S01]  /*2dc90*/  STL [R1+0xd8c], R38 ;  /* 0x000d8c2601007387 */ /* 0x000fe20000100800 */
[----:B0-----:R-:W-:-:S03]  /*2dca0*/  IMAD.X R0, R23, 0x1, R88, P4 ;  /* 0x0000000117007824 */ /* 0x001fc600020e0658 */
[----:B------:R-:W2:Y:S04]  /*2dcb0*/  LDL.LU.64 R46, [R1+0x5e8] ;  /* 0x0005e800012e7983 */ /* 0x000ea80000300a00 */
[----:B------:R4:W-:Y:S04]  /*2dcc0*/  STL [R1+0x5b8], R34 ;  /* 0x0005b82201007387 */ /* 0x0009e80000100800 */
[----:B------:R-:W3:Y:S04]  /*2dcd0*/  LDL.LU.64 R22, [R1+0x5f0] ;  /* 0x0005f00001167983 */ /* 0x000ee80000300a00 */
[----:B------:R0:W-:Y:S01]  /*2dce0*/  STL [R1+0x5c0], R0 ;  /* 0x0005c00001007387 */ /* 0x0001e20000100800 */
[----:B----4-:R-:W-:-:S05]  /*2dcf0*/  IADD3 R34, P3, PT, R30, R89, RZ ;  /* 0x000000591e227210 */ /* 0x010fca0007f7e0ff */
[----:B------:R-:W-:Y:S01]  /*2dd00*/  IMAD.X R30, R31, 0x1, R88, P3 ;  /* 0x000000011f1e7824 */ /* 0x000fe200018e0658 */
[----:B------:R-:W-:Y:S04]  /*2dd10*/  STL [R1+0xd90], R34 ;  /* 0x000d902201007387 */ /* 0x000fe80000100800 */
[----:B------:R-:W4:Y:S01]  /*2dd20*/  LDL.LU.64 R42, [R1+0x628] ;  /* 0x00062800012a7983 */ /* 0x000f220000300a00 */
[----:B0-----:R-:W-:-:S05]  /*2dd30*/  IADD3 R0, P4, PT, R26, R89, RZ ;  /* 0x000000591a007210 */ /* 0x001fca0007f9e0ff */
[----:B------:R0:W-:Y:S04]  /*2dd40*/  STL [R1+0xd94], R0 ;  /* 0x000d940001007387 */ /* 0x0001e80000100800 */
[----:B------:R1:W-:Y:S04]  /*2dd50*/  STL [R1+0x5c8], R30 ;  /* 0x0005c81e01007387 */ /* 0x0003e80000100800 */
[----:B------:R-:W4:Y:S01]  /*2dd60*/  LDL.LU.64 R38, [R1+0x630] ;  /* 0x0006300001267983 */ /* 0x000f220000300a00 */
[----:B0-----:R-:W-:-:S05]  /*2dd70*/  IMAD.X R0, R27, 0x1, R88, P4 ;  /* 0x000000011b007824 */ /* 0x001fca00020e0658 */
[----:B------:R0:W-:Y:S04]  /*2dd80*/  STL [R1+0x5d0], R0 ;  /* 0x0005d00001007387 */ /* 0x0001e80000100800 */
[----:B------:R-:W4:Y:S01]  /*2dd90*/  LDL.LU.64 R34, [R1+0x638] ;  /* 0x0006380001227983 */ /* 0x000f220000300a00 */
[----:B------:R-:W-:-:S05]  /*2dda0*/  IADD3 R26, P3, PT, R18, R89, RZ ;  /* 0x00000059121a7210 */ /* 0x000fca0007f7e0ff */
[----:B------:R0:W-:Y:S01]  /*2ddb0*/  STL [R1+0xd98], R26 ;  /* 0x000d981a01007387 */ /* 0x0001e20000100800 */
[----:B------:R-:W-:-:S03]  /*2ddc0*/  IMAD.X R18, R19, 0x1, R88, P3 ;  /* 0x0000000113127824 */ /* 0x000fc600018e0658 */
[----:B-1----:R-:W4:Y:S01]  /*2ddd0*/  LDL.LU.64 R30, [R1+0x640] ;  /* 0x00064000011e7983 */ /* 0x002f220000300a00 */
[----:B0-----:R-:W-:-:S05]  /*2dde0*/  IADD3 R0, P4, PT, R14, R89, RZ ;  /* 0x000000590e007210 */ /* 0x001fca0007f9e0ff */
[----:B------:R0:W-:Y:S04]  /*2ddf0*/  STL [R1+0xd9c], R0 ;  /* 0x000d9c0001007387 */ /* 0x0001e80000100800 */
[----:B------:R-:W4:Y:S04]  /*2de00*/  LDL.LU.64 R26, [R1+0x648] ;  /* 0x00064800011a7983 */ /* 0x000f280000300a00 */
[----:B------:R1:W-:Y:S01]  /*2de10*/  STL [R1+0x5d8], R18 ;  /* 0x0005d81201007387 */ /* 0x0003e20000100800 */
[----:B0-----:R-:W-:-:S03]  /*2de20*/  IMAD.X R0, R15, 0x1, R88, P4 ;  /* 0x000000010f007824 */ /* 0x001fc600020e0658 */
[----:B-1----:R-:W4:Y:S04]  /*2de30*/  LDL.LU.64 R18, [R1+0x650] ;  /* 0x0006500001127983 */ /* 0x002f280000300a00 */
[----:B------:R3:W-:Y:S04]  /*2de40*/  STL [R1+0x5e0], R0 ;  /* 0x0005e00001007387 */ /* 0x0007e80000100800 */
[----:B------:R-:W4:Y:S01]  /*2de50*/  LDL.LU.64 R14, [R1+0x658] ;  /* 0x00065800010e7983 */ /* 0x000f220000300a00 */
[----:B--2---:R-:W-:-:S05]  /*2de60*/  IADD3 R50, P3, PT, R46, R89, RZ ;  /* 0x000000592e327210 */ /* 0x004fca0007f7e0ff */
[--C-:B------:R-:W-:Y:S01]  /*2de70*/  IMAD.X R47, R47, 0x1, R88.reuse, P3 ;  /* 0x000000012f2f7824 */ /* 0x100fe200018e0658 */
[----:B---3--:R-:W-:Y:S01]  /*2de80*/  IADD3 R0, P4, PT, R22, R89, RZ ;  /* 0x0000005916007210 */ /* 0x008fe20007f9e0ff */
[----:B------:R-:W-:Y:S04]  /*2de90*/  STL [R1+0xda0], R50 ;  /* 0x000da03201007387 */ /* 0x000fe80000100800 */
[----:B------:R4:W-:Y:S01]  /*2dea0*/  STL [R1+0xda4], R0 ;  /* 0x000da40001007387 */ /* 0x0009e20000100800 */
[----:B------:R-:W-:-:S03]  /*2deb0*/  IMAD.X R46, R23, 0x1, R88, P4 ;  /* 0x00000001172e7824 */ /* 0x000fc600020e0658 */
[----:B------:R-:W-:Y:S04]  /*2dec0*/  STL [R1+0x5e8], R47 ;  /* 0x0005e82f01007387 */ /* 0x000fe80000100800 */
[----:B------:R-:W2:Y:S04]  /*2ded0*/  LDL.LU.64 R22, [R1+0x660] ;  /* 0x0006600001167983 */ /* 0x000ea80000300a00 */
[----:B------:R0:W-:Y:S01]  /*2dee0*/  STL [R1+0x5f0], R46 ;  /* 0x0005f02e01007387 */ /* 0x0001e20000100800 */
[----:B----4-:R-:W-:-:S05]  /*2def0*/  IADD3 R0, P3, PT, R42, R89, RZ ;  /* 0x000000592a007210 */ /* 0x010fca0007f7e0ff */
[----:B------:R1:W-:Y:S01]  /*2df00*/  STL [R1+0xda8], R0 ;  /* 0x000da80001007387 */ /* 0x0003e20000100800 */
[----:B------:R-:W-:Y:S01]  /*2df10*/  IMAD.X R42, R43, 0x1, R88, P3 ;  /* 0x000000012b2a7824 */ /* 0x000fe200018e0658 */
[----:B0-----:R-:W-:-:S05]  /*2df20*/  IADD3 R46, P4, PT, R38, R89, RZ ;  /* 0x00000059262e7210 */ /* 0x001fca0007f9e0ff */
[----:B-1----:R-:W-:Y:S01]  /*2df30*/  IMAD.X R0, R39, 0x1, R88, P4 ;  /* 0x0000000127007824 */ /* 0x002fe200020e0658 */
[----:B------:R-:W-:Y:S01]  /*2df40*/  STL [R1+0xdac], R46 ;  /* 0x000dac2e01007387 */ /* 0x000fe20000100800 */
[----:B------:R-:W-:-:S03]  /*2df50*/  IADD3 R39, P3, PT, R34, R89, RZ ;  /* 0x0000005922277210 */ /* 0x000fc60007f7e0ff */
[----:B------:R-:W-:Y:S04]  /*2df60*/  STL [R1+0x628], R42 ;  /* 0x0006282a01007387 */ /* 0x000fe80000100800 */
[----:B------:R0:W-:Y:S01]  /*2df70*/  STL [R1+0x630], R0 ;  /* 0x0006300001007387 */ /* 0x0001e20000100800 */
[----:B------:R-:W-:Y:S01]  /*2df80*/  IADD3 R38, P4, PT, R30, R89, RZ ;  /* 0x000000591e267210 */ /* 0x000fe20007f9e0ff */
[--C-:B0-----:R-:W-:Y:S02]  /*2df90*/  IMAD.X R0, R35, 0x1, R88.reuse, P3 ;  /* 0x0000000123007824 */ /* 0x101fe400018e0658 */
[----:B------:R-:W-:Y:S02]  /*2dfa0*/  STL [R1+0xdb0], R39 ;  /* 0x000db02701007387 */ /* 0x000fe40000100800 */
[----:B------:R-:W-:-:S02]  /*2dfb0*/  IMAD.X R31, R31, 0x1, R88, P4 ;  /* 0x000000011f1f7824 */ /* 0x000fc400020e0658 */
[----:B------:R-:W-:Y:S04]  /*2dfc0*/  STL [R1+0xdb4], R38 ;  /* 0x000db42601007387 */ /* 0x000fe80000100800 */
[----:B------:R0:W-:Y:S01]  /*2dfd0*/  STL [R1+0x638], R0 ;  /* 0x0006380001007387 */ /* 0x0001e20000100800 */
[----:B------:R-:W-:-:S03]  /*2dfe0*/  IADD3 R30, P3, PT, R26, R89, RZ ;  /* 0x000000591a1e7210 */ /* 0x000fc60007f7e0ff */
[----:B------:R-:W-:Y:S02]  /*2dff0*/  STL [R1+0x640], R31 ;  /* 0x0006401f01007387 */ /* 0x000fe40000100800 */
[----:B------:R-:W-:Y:S02]  /*2e000*/  IMAD.X R26, R27, 0x1, R88, P3 ;  /* 0x000000011b1a7824 */ /* 0x000fe400018e0658 */
[----:B------:R-:W-:Y:S01]  /*2e010*/  STL [R1+0xdb8], R30 ;  /* 0x000db81e01007387 */ /* 0x000fe20000100800 */
[----:B0-----:R-:W-:-:S05]  /*2e020*/  IADD3 R0, P4, PT, R18, R89, RZ ;  /* 0x0000005912007210 */ /* 0x001fca0007f9e0ff */
[----:B------:R-:W-:Y:S01]  /*2e030*/  IMAD.X R18, R19, 0x1, R88, P4 ;  /* 0x0000000113127824 */ /* 0x000fe200020e0658 */
[----:B------:R0:W-:Y:S04]  /*2e040*/  STL [R1+0xdbc], R0 ;  /* 0x000dbc0001007387 */ /* 0x0001e80000100800 */
[----:B------:R-:W-:Y:S04]  /*2e050*/  STL [R1+0x648], R26 ;  /* 0x0006481a01007387 */ /* 0x000fe80000100800 */
[----:B------:R-:W3:Y:S01]  /*2e060*/  LDL.LU R35, [R1+0x858] ;  /* 0x0008580001237983 */ /* 0x000ee20000300800 */
[----:B0-----:R-:W-:-:S03]  /*2e070*/  IADD3 R0, P3, PT, R14, R89, RZ ;  /* 0x000000590e007210 */ /* 0x001fc60007f7e0ff */
[----:B------:R0:W-:Y:S04]  /*2e080*/  STL [R1+0x650], R18 ;  /* 0x0006501201007387 */ /* 0x0001e80000100800 */
[----:B------:R-:W4:Y:S04]  /*2e090*/  LDL.LU R38, [R1+0x844] ;  /* 0x0008440001267983 */ /* 0x000f280000300800 */
[----:B------:R1:W-:Y:S04]  /*2e0a0*/  STL [R1+0xdc0], R0 ;  /* 0x000dc00001007387 */ /* 0x0003e80000100800 */
[----:B------:R-:W4:Y:S04]  /*2e0b0*/  LDL.LU R39, [R1+0x82c] ;  /* 0x00082c0001277983 */ /* 0x000f280000300800 */
[----:B0-----:R-:W4:Y:S01]  /*2e0c0*/  LDL.LU.64 R18, [R1+0x668] ;  /* 0x0006680001127983 */ /* 0x001f220000300a00 */
[----:B-1----:R-:W-:Y:S01]  /*2e0d0*/  IMAD.X R0, R15, 0x1, R88, P3 ;  /* 0x000000010f007824 */ /* 0x002fe200018e0658 */
[----:B--2---:R-:W-:-:S05]  /*2e0e0*/  IADD3 R26, P4, PT, R22, R89, RZ ;  /* 0x00000059161a7210 */ /* 0x004fca0007f9e0ff */
[----:B------:R0:W-:Y:S04]  /*2e0f0*/  STL [R1+0xdc4], R26 ;  /* 0x000dc41a01007387 */ /* 0x0001e80000100800 */
[----:B------:R-:W2:Y:S04]  /*2e100*/  LDL.LU.64 R14, [R1+0x670] ;  /* 0x00067000010e7983 */ /* 0x000ea80000300a00 */
[----:B------:R1:W-:Y:S04]  /*2e110*/  STL [R1+0x658], R0 ;  /* 0x0006580001007387 */ /* 0x0003e80000100800 */
[----:B------:R-:W2:Y:S04]  /*2e120*/  LDL.LU R42, [R1+0x804] ;  /* 0x00080400012a7983 */ /* 0x000ea80000300800 */
[----:B------:R-:W2:Y:S04]  /*2e130*/  LDL.LU R43, [R1+0x7f8] ;  /* 0x0007f800012b7983 */ /* 0x000ea80000300800 */
[----:B------:R-:W2:Y:S04]  /*2e140*/  LDL.LU R46, [R1+0x7e0] ;  /* 0x0007e000012e7983 */ /* 0x000ea80000300800 */
[----:B------:R-:W2:Y:S04]  /*2e150*/  LDL.LU R47, [R1+0x7c0] ;  /* 0x0007c000012f7983 */ /* 0x000ea80000300800 */
[----:B------:R-:W2:Y:S04]  /*2e160*/  LDL.LU R50, [R1+0x7b0] ;  /* 0x0007b00001327983 */ /* 0x000ea80000300800 */
[----:B------:R-:W2:Y:S04]  /*2e170*/  LDL.LU R51, [R1+0x798] ;  /* 0x0007980001337983 */ /* 0x000ea80000300800 */
[----:B------:R-:W2:Y:S04]  /*2e180*/  LDL.LU R55, [R1+0x784] ;  /* 0x0007840001377983 */ /* 0x000ea80000300800 */
[----:B------:R-:W2:Y:S01]  /*2e190*/  LDL.LU R56, [R1+0x76c] ;  /* 0x00076c0001387983 */ /* 0x000ea20000300800 */
[----:B0-----:R-:W-:-:S03]  /*2e1a0*/  IMAD.X R26, R23, 0x1, R88, P4 ;  /* 0x00000001171a7824 */ /* 0x001fc600020e0658 */
[----:B------:R-:W2:Y:S04]  /*2e1b0*/  LDL.LU R61, [R1+0x75c] ;  /* 0x00075c00013d7983 */ /* 0x000ea80000300800 */
[----:B------:R-:W2:Y:S04]  /*2e1c0*/  LDL.LU R62, [R1+0x74c] ;  /* 0x00074c00013e7983 */ /* 0x000ea80000300800 */
[----:B------:R-:W2:Y:S04]  /*2e1d0*/  LDL.LU R67, [R1+0x73c] ;  /* 0x00073c0001437983 */ /* 0x000ea80000300800 */
[----:B------:R-:W2:Y:S04]  /*2e1e0*/  LDL.LU R68, [R1+0x730] ;  /* 0x0007300001447983 */ /* 0x000ea80000300800 */
[----:B------:R-:W2:Y:S04]  /*2e1f0*/  LDL.LU R91, [R1+0x71c] ;  /* 0x00071c00015b7983 */ /* 0x000ea80000300800 */
[----:B-1----:R-:W2:Y:S04]  /*2e200*/  LDL.LU R0, [R1+0x70c] ;  /* 0x00070c0001007983 */ /* 0x002ea80000300800 */
[----:B------:R-:W2:Y:S04]  /*2e210*/  LDL.LU R93, [R1+0x6fc] ;  /* 0x0006fc00015d7983 */ /* 0x000ea80000300800 */
[----:B------:R-:W2:Y:S04]  /*2e220*/  LDL.LU R92, [R1+0x8ac] ;  /* 0x0008ac00015c7983 */ /* 0x000ea80000300800 */
[----:B------:R-:W-:Y:S04]  /*2e230*/  STL [R1+0x660], R26 ;  /* 0x0006601a01007387 */ /* 0x000fe80000100800 */
[----:B------:R-:W-:Y:S04]  /*2e240*/  STL [R1+0x1598], R89 ;  /* 0x0015985901007387 */ /* 0x000fe80000100800 */
[----:B---3--:R-:W-:Y:S04]  /*2e250*/  STS.U16 [R3+UR9+0x2b600], R35 ;  /* 0x02b6002303007988 */ /* 0x008fe80008000409 */
[----:B----4-:R-:W-:Y:S01]  /*2e260*/  STS.U16 [R3+UR9+0x2ba00], R38 ;  /* 0x02ba002603007988 */ /* 0x010fe20008000409 */
[----:B------:R-:W-:-:S05]  /*2e270*/  IADD3 R23, P3, PT, R18, R89, RZ ;  /* 0x0000005912177210 */ /* 0x000fca0007f7e0ff */
[----:B------:R-:W-:Y:S01]  /*2e280*/  STL [R1+0xdc8], R23 ;  /* 0x000dc81701007387 */ /* 0x000fe20000100800 */
[----:B------:R-:W-:-:S03]  /*2e290*/  IMAD.X R18, R19, 0x1, R88, P3 ;  /* 0x0000000113127824 */ /* 0x000fc600018e0658 */
[----:B------:R-:W-:Y:S04]  /*2e2a0*/  STL [R1+0x15b8], R89 ;  /* 0x0015b85901007387 */ /* 0x000fe80000100800 */
[----:B------:R-:W-:Y:S04]  /*2e2b0*/  STS.U16 [R3+UR9+0x2be00], R39 ;  /* 0x02be002703007988 */ /* 0x000fe80008000409 */
[----:B------:R0:W-:Y:S01]  /*2e2c0*/  STS.U16 [R3+UR9+0x2c200], R2 ;  /* 0x02c2000203007988 */ /* 0x0001e20008000409 */
[----:B--2---:R-:W-:-:S05]  /*2e2d0*/  IADD3 R22, P4, PT, R14, R89, RZ ;  /* 0x000000590e167210 */ /* 0x004fca0007f9e0ff */
[----:B------:R-:W-:Y:S01]  /*2e2e0*/  STL [R1+0xdcc], R22 ;  /* 0x000dcc1601007387 */ /* 0x000fe20000100800 */
[----:B------:R-:W-:-:S03]  /*2e2f0*/  IMAD.X R14, R15, 0x1, R88, P4 ;  /* 0x000000010f0e7824 */ /* 0x000fc600020e0658 */
[----:B------:R-:W-:Y:S04]  /*2e300*/  STL [R1+0x15d0], R89 ;  /* 0x0015d05901007387 */ /* 0x000fe80000100800 */
[----:B------:R-:W-:Y:S04]  /*2e310*/  STL [R1+0x15e8], R89 ;  /* 0x0015e85901007387 */ /* 0x000fe80000100800 */
[----:B------:R-:W-:Y:S04]  /*2e320*/  STL [R1+0x138c], R88 ;  /* 0x00138c5801007387 */ /* 0x000fe80000100800 */
[----:B------:R-:W-:Y:S04]  /*2e330*/  STL [R1+0x668], R18 ;  /* 0x0006681201007387 */ /* 0x000fe80000100800 */
[----:B------:R1:W-:Y:S04]  /*2e340*/  STL [R1+0x670], R14 ;  /* 0x0006700e01007387 */ /* 0x0003e80000100800 */
[----:B0-----:R-:W2:Y:S04]  /*2e350*/  LDL R2, [R1+0x1128] ;  /* 0x0011280001027983 */ /* 0x001ea80000100800 */
[----:B-1----:R-:W3:Y:S04]  /*2e360*/  LDL.LU R14, [R1+0x8a8] ;  /* 0x0008a800010e7983 */ /* 0x002ee80000300800 */
[----:B------:R-:W4:Y:S04]  /*2e370*/  LDL.LU R15, [R1+0x8a4] ;  /* 0x0008a400010f7983 */ /* 0x000f280000300800 */
[----:B------:R-:W3:Y:S04]  /*2e380*/  LDL.LU R18, [R1+0x8a0] ;  /* 0x0008a00001127983 */ /* 0x000ee80000300800 */
        /* <DEDUP_REMOVED lines=40> */
[----:B0-----:R-:W4:Y:S04]  /*2e610*/  LDL.LU R3, [R1+0x718] ;  /* 0x0007180001037983 */ /* 0x001f280000300800 */
[----:B------:R-:W4:Y:S04]  /*2e620*/  LDL.LU R93, [R1+0x700] ;  /* 0x00070000015d7983 */ /* 0x000f280000300800 */
[----:B--2---:R0:W-:Y:S04]  /*2e630*/  STS.U16 [R2+UR9+0x28300], R92 ;  /* 0x0283005c02007988 */ /* 0x0041e80008000409 */
[----:B0-----:R-:W2:Y:S04]  /*2e640*/  LDL.LU R92, [R1+0x6f8] ;  /* 0x0006f800015c7983 */ /* 0x001ea80000300800 */
        /* <DEDUP_REMOVED lines=60> */
[----:B--2---:R0:W-:Y:S04]  /*2ea10*/  STS.U16 [R2+UR9+0x2ff00], R92 ;  /* 0x02ff005c02007988 */ /* 0x0041e80008000409 */
[----:B0-----:R-:W3:Y:S04]  /*2ea20*/  LDL.LU R2, [R1+0x1b04] ;  /* 0x001b040001027983 */ /* 0x001ee80000300800 */
[----:B---3--:R0:W-:Y:S04]  /*2ea30*/  STS.U16 [R2+UR9+0x10000], R0 ;  /* 0x0100000002007988 */ /* 0x0081e80008000409 */
[----:B0-----:R-:W2:Y:S01]  /*2ea40*/  LDL R0, [R1+0x1120] ;  /* 0x0011200001007983 */ /* 0x001ea20000100800 */
[----:B------:R-:W-:-:S03]  /*2ea50*/  LOP3.LUT R92, R2, 0x10, RZ, 0x3c, !PT ;  /* 0x00000010025c7812 */ /* 0x000fc600078e3cff */
        /* <DEDUP_REMOVED lines=62> */
[----:B------:R0:W-:Y:S04]  /*2ee40*/  STS.U16 [R92+UR9+0x1bc80], R4 ;  /* 0x01bc80045c007988 */ /* 0x0001e80008000409 */
[----:B------:R-:W-:Y:S04]  /*2ee50*/  STL.64 [R1+0x14b0], R2 ;  /* 0x0014b00201007387 */ /* 0x000fe80000100a00 */
[----:B0-----:R-:W3:Y:S04]  /*2ee60*/  LDL.LU R92, [R1+0x1b00] ;  /* 0x001b0000015c7983 */ /* 0x001ee80000300800 */
[----:B--2---:R-:W-:Y:S04]  /*2ee70*/  STS.U16 [R0+UR9+0x10100], R70 ;  /* 0x0101004600007988 */ /* 0x004fe80008000409 */
[----:B------:R-:W-:Y:S04]  /*2ee80*/  STS.U16 [R0+UR9+0x18100], R69 ;  /* 0x0181004500007988 */ /* 0x000fe80008000409 */
[----:B------:R-:W-:Y:S04]  /*2ee90*/  STS.U16 [R0+UR9+0x10500], R64 ;  /* 0x0105004000007988 */ /* 0x000fe80008000409 */
[----:B------:R-:W-:Y:S04]  /*2eea0*/  STS.U16 [R0+UR9+0x18500], R63 ;  /* 0x0185003f00007988 */ /* 0x000fe80008000409 */
[----:B------:R-:W-:Y:S04]  /*2eeb0*/  STS.U16 [R0+UR9+0x10900], R58 ;  /* 0x0109003a00007988 */ /* 0x000fe80008000409 */
[----:B------:R-:W-:Y:S04]  /*2eec0*/  STS.U16 [R0+UR9+0x18900], R57 ;  /* 0x0189003900007988 */ /* 0x000fe80008000409 */
[----:B------:R0:W-:Y:S04]  /*2eed0*/  STS.U16 [R0+UR9+0x10d00], R52 ;  /* 0x010d003400007988 */ /* 0x0001e80008000409 */
[----:B0-----:R-:W2:Y:S02]  /*2eee0*/  LDL.LU R0, [R1+0x1afc] ;  /* 0x001afc0001007983 */ /* 0x001ea40000300800 */
[----:B--2---:R-:W-:-:S05]  /*2eef0*/  PRMT R0, RZ, 0x7610, R0 ;  /* 0x00007610ff007816 */ /* 0x004fca0000000000 */
[----:B------:R0:W-:Y:S04]  /*2ef00*/  STL.S16 [R1+0x988], R0 ;  /* 0x0009880001007387 */ /* 0x0001e80000100600 */
        /* <DEDUP_REMOVED lines=75> */
[----:B0-----:R-:W2:Y:S01]  /*2f3c0*/  LDL.LU R0, [R1+0x1a94] ;  /* 0x001a940001007983 */ /* 0x001ea20000300800 */
        /* <DEDUP_REMOVED lines=86> */
[----:B--2---:R-:W-:-:S05]  /*2f930*/  PRMT R0, RZ, 0x7610, R0 ;  /* 0x00007610ff007816 */ /* 0x004fca0000000000 */
[----:B------:R0:W-:Y:S04]  /*2f940*/  STL.S16 [R1+0x920], R0 ;  /* 0x0009200001007387 */ /* 0x0001e80000100600 */
[----:B0-----:R-:W2:Y:S04]  /*2f950*/  LDL.LU R0, [R1+0x1a90] ;  /* 0x001a900001007983 */ /* 0x001ea80000300800 */
        /* <DEDUP_REMOVED lines=36> */
[----:B------:R-:W-:Y:S04]  /*2fba0*/  STL [R1+0x1800], R88 ;  /* 0x0018005801007387 */ /* 0x000fe80000100800 */
        /* <DEDUP_REMOVED lines=11> */
[----:B------:R-:W-:Y:S04]  /*2fc60*/  STL.64 [R1+0x17b8], R72 ;  /* 0x0017b84801007387 */ /* 0x000fe80000100a00 */
        /* <DEDUP_REMOVED lines=34> */
[----:B0-----:R-:W4:Y:S04]  /*2fe90*/  LDL.LU R56, [R1+0xdd0] ;  /* 0x000dd00001387983 */ /* 0x001f280000300800 */
[----:B------:R-:W-:Y:S04]  /*2fea0*/  STL.S16 [R1+0x764], R6 ;  /* 0x0007640601007387 */ /* 0x000fe80000100600 */
[----:B------:R-:W3:Y:S04]  /*2feb0*/  LDL.LU R91, [R1+0xf18] ;  /* 0x000f1800015b7983 */ /* 0x000ee80000300800 */
[----:B------:R-:W-:Y:S04]  /*2fec0*/  STL.S16 [R1+0x760], R5 ;  /* 0x0007600501007387 */ /* 0x000fe80000100600 */
        /* <DEDUP_REMOVED lines=16> */
[----:B------:R-:W-:-:S02]  /*2ffd0*/  PRMT R89, RZ, 0x7610, R89 ;  /* 0x00007610ff597816 */ /* 0x000fc40000000059 */
[----:B--2---:R-:W-:-:S03]  /*2ffe0*/  PRMT R0, RZ, 0x7610, R0 ;  /* 0x00007610ff007816 */ /* 0x004fc60000000000 */
[----:B------:R0:W-:Y:S01]  /*2fff0*/  STL [R1+0x15f8], R89 ;  /* 0x0015f85901007387 */ /* 0x0001e20000100800 */
[----:B------:R-:W-:-:S03]  /*30000*/  PRMT R4, RZ, 0x7610, R4 ;  /* 0x00007610ff047816 */ /* 0x000fc60000000004 */
[----:B------:R1:W-:Y:S01]  /*30010*/  STL [R1+0x1608], R0 ;  /* 0x0016080001007387 */ /* 0x0003e20000100800 */
[----:B------:R-:W-:Y:S02]  /*30020*/  PRMT R3, RZ, 0x7610, R3 ;  /* 0x00007610ff037816 */ /* 0x000fe40000000003 */
[----:B0-----:R-:W-:Y:S02]  /*30030*/  PRMT R89, RZ, 0x7610, R89 ;  /* 0x00007610ff597816 */ /* 0x001fe40000000059 */
[----:B-1----:R-:W-:-:S03]  /*30040*/  PRMT R0, RZ, 0x7610, R0 ;  /* 0x00007610ff007816 */ /* 0x002fc60000000000 */
[----:B------:R-:W-:Y:S01]  /*30050*/  STL [R1+0x16e0], R89 ;  /* 0x0016e05901007387 */ /* 0x000fe20000100800 */
[----:B------:R-:W-:Y:S02]  /*30060*/  PRMT R2, RZ, 0x7610, R2 ;  /* 0x00007610ff027816 */ /* 0x000fe40000000002 */
[----:B------:R-:W-:Y:S01]  /*30070*/  PRMT R75, RZ, 0x7610, R75 ;  /* 0x00007610ff4b7816 */ /* 0x000fe2000000004b */
[----:B------:R-:W-:Y:S04]  /*30080*/  STL.S16 [R1+0x734], R4 ;  /* 0x0007340401007387 */ /* 0x000fe80000100600 */
[----:B------:R0:W-:Y:S04]  /*30090*/  STL [R1+0x16f0], R0 ;  /* 0x0016f00001007387 */ /* 0x0001e80000100800 */
[----:B------:R-:W-:Y:S01]  /*300a0*/  STL.S16 [R1+0x72c], R3 ;  /* 0x00072c0301007387 */ /* 0x000fe20000100600 */
[----:B0-----:R-:W-:-:S03]  /*300b0*/  PRMT R0, RZ, 0x7610, R0 ;  /* 0x00007610ff007816 */ /* 0x001fc60000000000 */
[----:B------:R0:W-:Y:S04]  /*300c0*/  STL.S16 [R1+0x700], R2 ;  /* 0x0007000201007387 */ /* 0x0001e80000100600 */
[----:B------:R-:W-:Y:S04]  /*300d0*/  STL [R1+0x16bc], R75 ;  /* 0x0016bc4b01007387 */ /* 0x000fe80000100800 */
[----:B------:R1:W-:Y:S01]  /*300e0*/  STL.S16 [R1+0x6d4], R0 ;  /* 0x0006d40001007387 */ /* 0x0003e20000100600 */
[----:B---3--:R-:W-:Y:S02]  /*300f0*/  IMAD.MOV.U32 R90, RZ, RZ, R91 ;  /* 0x000000ffff5a7224 */ /* 0x008fe400078e005b */
[----:B----4-:R-:W-:-:S02]  /*30100*/  IMAD.MOV.U32 R91, RZ, RZ, R56 ;  /* 0x000000ffff5b7224 */ /* 0x010fc400078e0038 */
[----:B------:R-:W-:Y:S02]  /*30110*/  IMAD.MOV.U32 R9, RZ, RZ, R61 ;  /* 0x000000ffff097224 */ /* 0x000fe400078e003d */
[----:B------:R-:W-:Y:S01]  /*30120*/  IMAD.MOV.U32 R8, RZ, RZ, R62 ;  /* 0x000000ffff087224 */ /* 0x000fe200078e003e */
[----:B------:R-:W-:Y:S01]  /*30130*/  STL.64 [R1+0x1498], R90 ;  /* 0x0014985a01007387 */ /* 0x000fe20000100a00 */
[----:B------:R-:W-:-:S03]  /*30140*/  IMAD.MOV.U32 R15, RZ, RZ, R84 ;  /* 0x000000ffff0f7224 */ /* 0x000fc600078e0054 */
[----:B------:R-:W-:Y:S01]  /*30150*/  STL.64 [R1+0x14a0], R8 ;  /* 0x0014a00801007387 */ /* 0x000fe20000100a00 */
[----:B------:R-:W-:-:S03]  /*30160*/  IMAD.MOV.U32 R14, RZ, RZ, R85 ;  /* 0x000000ffff0e7224 */ /* 0x000fc600078e0055 */
[----:B------:R-:W2:Y:S01]  /*30170*/  LDL.LU R84, [R1+0xdf4] ;  /* 0x000df40001547983 */ /* 0x000ea20000300800 */
[----:B------:R-:W-:-:S03]  /*30180*/  IMAD.MOV.U32 R17, RZ, RZ, R67 ;  /* 0x000000ffff117224 */ /* 0x000fc600078e0043 */
[----:B------:R-:W3:Y:S01]  /*30190*/  LDL.LU R85, [R1+0xf3c] ;  /* 0x000f3c0001557983 */ /* 0x000ee20000300800 */
[----:B------:R-:W-:-:S03]  /*301a0*/  IMAD.MOV.U32 R16, RZ, RZ, R68 ;  /* 0x000000ffff107224 */ /* 0x000fc600078e0044 */
[----:B------:R-:W-:Y:S01]  /*301b0*/  STL.64 [R1+0x1508], R14 ;  /* 0x0015080e01007387 */ /* 0x000fe20000100a00 */
[----:B------:R-:W-:Y:S02]  /*301c0*/  IMAD.MOV.U32 R27, RZ, RZ, R76 ;  /* 0x000000ffff1b7224 */ /* 0x000fe400078e004c */
[----:B------:R-:W-:Y:S01]  /*301d0*/  IMAD.MOV.U32 R26, RZ, RZ, R77 ;  /* 0x000000ffff1a7224 */ /* 0x000fe200078e004d */
[----:B------:R-:W-:Y:S01]  /*301e0*/  STL.64 [R1+0x1510], R16 ;  /* 0x0015101001007387 */ /* 0x000fe20000100a00 */
[----:B------:R-:W-:Y:S02]  /*301f0*/  IMAD.MOV.U32 R29, RZ, RZ, R78 ;  /* 0x000000ffff1d7224 */ /* 0x000fe400078e004e */
[----:B------:R-:W-:Y:S01]  /*30200*/  IMAD.MOV.U32 R28, RZ, RZ, R79 ;  /* 0x000000ffff1c7224 */ /* 0x000fe200078e004f */
[----:B------:R-:W-:Y:S01]  /*30210*/  STL.64 [R1+0x1520], R26 ;  /* 0x0015201a01007387 */ /* 0x000fe20000100a00 */
[----:B------:R-:W-:Y:S02]  /*30220*/  IMAD.MOV.U32 R39, RZ, RZ, R80 ;  /* 0x000000ffff277224 */ /* 0x000fe400078e0050 */
[----:B------:R-:W-:Y:S01]  /*30230*/  IMAD.MOV.U32 R38, RZ, RZ, R81 ;  /* 0x000000ffff267224 */ /* 0x000fe200078e0051 */
[----:B------:R-:W-:Y:S01]  /*30240*/  STL.64 [R1+0x1528], R28 ;  /* 0x0015281c01007387 */ /* 0x000fe20000100a00 */
[----:B------:R-:W-:-:S02]  /*30250*/  IMAD.MOV.U32 R45, RZ, RZ, R82 ;  /* 0x000000ffff2d7224 */ /* 0x000fc400078e0052 */
[----:B------:R-:W-:Y:S01]  /*30260*/  IMAD.MOV.U32 R44, RZ, RZ, R83 ;  /* 0x000000ffff2c7224 */ /* 0x000fe200078e0053 */
        /* <DEDUP_REMOVED lines=14> */
[----:B------:R-:W-:-:S02]  /*30350*/  IMAD.MOV.U32 R51, RZ, RZ, R86 ;  /* 0x000000ffff337224 */ /* 0x000fc400078e0056 */
[----:B------:R-:W-:Y:S01]  /*30360*/  IMAD.MOV.U32 R50, RZ, RZ, R87 ;  /* 0x000000ffff327224 */ /* 0x000fe200078e0057 */
[----:B------:R-:W4:Y:S04]  /*30370*/  LDL.LU R86, [R1+0xe10] ;  /* 0x000e100001567983 */ /* 0x000f280000300800 */
[----:B------:R-:W4:Y:S04]  /*30380*/  LDL.LU R87, [R1+0xf58] ;  /* 0x000f580001577983 */ /* 0x000f280000300800 */
[----:B------:R-:W-:Y:S04]  /*30390*/  STL [R1+0x15d4], R50 ;  /* 0x0015d43201007387 */ /* 0x000fe80000100800 */
[----:B------:R-:W-:Y:S04]  /*303a0*/  STL [R1+0x1618], R50 ;  /* 0x0016183201007387 */ /* 0x000fe80000100800 */
[----:B------:R-:W-:Y:S04]  /*303b0*/  STL [R1+0x15c8], R51 ;  /* 0x0015c83301007387 */ /* 0x000fe80000100800 */
[----:B------:R-:W-:Y:S04]  /*303c0*/  STL [R1+0x15d8], R51 ;  /* 0x0015d83301007387 */ /* 0x000fe80000100800 */
        /* <DEDUP_REMOVED lines=15> */
[----:B------:R-:W3:Y:S04]  /*304c0*/  LDL.LU R85, [R1+0xf74] ;  /* 0x000f740001557983 */ /* 0x000ee80000300800 */
[----:B------:R-:W-:Y:S01]  /*304d0*/  STL.64 [R1+0x15e0], R56 ;  /* 0x0015e03801007387 */ /* 0x000fe20000100a00 */
[----:B----4-:R-:W-:Y:S02]  /*304e0*/  IMAD.MOV.U32 R63, RZ, RZ, R19 ;  /* 0x000000ffff3f7224 */ /* 0x010fe400078e0013 */
[----:B------:R-:W-:-:S03]  /*304f0*/  IMAD.MOV.U32 R69, RZ, RZ, R22 ;  /* 0x000000ffff457224 */ /* 0x000fc600078e0016 */
[----:B------:R-:W-:Y:S01]  /*30500*/  STL.64 [R1+0x16c0], R62 ;  /* 0x0016c03e01007387 */ /* 0x000fe20000100a00 */
[----:B------:R-:W-:Y:S02]  /*30510*/  IMAD.MOV.U32 R5, RZ, RZ, R23 ;  /* 0x000000ffff057224 */ /* 0x000fe400078e0017 */
[----:B------:R-:W-:Y:S01]  /*30520*/  IMAD.MOV.U32 R4, RZ, RZ, R30 ;  /* 0x000000ffff047224 */ /* 0x000fe200078e001e */
[----:B------:R-:W-:Y:S01]  /*30530*/  STL.64 [R1+0x16c8], R68 ;  /* 0x0016c84401007387 */ /* 0x000fe20000100a00 */
[----:B------:R-:W-:Y:S02]  /*30540*/  IMAD.MOV.U32 R11, RZ, RZ, R31 ;  /* 0x000000ffff0b7224 */ /* 0x000fe400078e001f */
[----:B------:R-:W-:Y:S01]  /*30550*/  IMAD.MOV.U32 R10, RZ, RZ, R34 ;  /* 0x000000ffff0a7224 */ /* 0x000fe200078e0022 */
[----:B------:R4:W-:Y:S01]  /*30560*/  STL.64 [R1+0x14b8], R4 ;  /* 0x0014b80401007387 */ /* 0x0009e20000100a00 */
        /* <DEDUP_REMOVED lines=8> */
[----:B------:R-:W4:Y:S01]  /*305f0*/  LDL.LU R83, [R1+0xf78] ;  /* 0x000f780001537983 */ /* 0x000f220000300800 */
[----:B------:R-:W-:-:S02]  /*30600*/  IMAD.MOV.U32 R31, RZ, RZ, R86 ;  /* 0x000000ffff1f7224 */ /* 0x000fc400078e0056 */
[----:B------:R-:W-:Y:S01]  /*30610*/  IMAD.MOV.U32 R30, RZ, RZ, R87 ;  /* 0x000000ffff1e7224 */ /* 0x000fe200078e0057 */
[----:B------:R-:W4:Y:S04]  /*30620*/  LDL.LU R86, [R1+0xe34] ;  /* 0x000e340001567983 */ /* 0x000f280000300800 */
[----:B------:R-:W4:Y:S01]  /*30630*/  LDL.LU R87, [R1+0xf7c] ;  /* 0x000f7c0001577983 */ /* 0x000f220000300800 */
[----:B------:R-:W-:Y:S02]  /*30640*/  IMAD.MOV.U32 R33, RZ, RZ, R43 ;  /* 0x000000ffff217224 */ /* 0x000fe400078e002b */
[----:B------:R-:W-:Y:S01]  /*30650*/  IMAD.MOV.U32 R32, RZ, RZ, R46 ;  /* 0x000000ffff207224 */ /* 0x000fe200078e002e */
[----:B------:R-:W-:Y:S01]  /*30660*/  STL.64 [R1+0x1538], R30 ;  /* 0x0015381e01007387 */ /* 0x000fe20000100a00 */
[----:B------:R-:W-:-:S02]  /*30670*/  IMAD.MOV.U32 R41, RZ, RZ, R47 ;  /* 0x000000ffff297224 */ /* 0x000fc400078e002f */
        /* <DEDUP_REMOVED lines=10> */
[----:B------:R0:W-:Y:S01]  /*30720*/  STL.64 [R1+0x15f0], R52 ;  /* 0x0015f03401007387 */ /* 0x0001e20000100a00 */
[----:B------:R-:W-:Y:S02]  /*30730*/  IMAD.MOV.U32 R65, RZ, RZ, R80 ;  /* 0x000000ffff417224 */ /* 0x000fe400078e0050 */
        /* <DEDUP_REMOVED lines=21> */
[----:B------:R-:W-:-:S05]  /*30890*/  IMAD.MOV.U32 R6, RZ, RZ, R83 ;  /* 0x000000ffff067224 */ /* 0x000fca00078e0053 */
[----:B------:R-:W-:Y:S04]  /*308a0*/  STL.64 [R1+0x14d8], R6 ;  /* 0x0014d80601007387 */ /* 0x000fe80000100a00 */
[----:B------:R-:W4:Y:S04]  /*308b0*/  LDL.LU R60, [R1+0xe54] ;  /* 0x000e5400013c7983 */ /* 0x000f280000300800 */
[----:B------:R-:W4:Y:S04]  /*308c0*/  LDL.LU R61, [R1+0xf9c] ;  /* 0x000f9c00013d7983 */ /* 0x000f280000300800 */
[----:B------:R-:W4:Y:S04]  /*308d0*/  LDL.LU R66, [R1+0xe58] ;  /* 0x000e580001427983 */ /* 0x000f280000300800 */
[----:B------:R-:W4:Y:S04]  /*308e0*/  LDL.LU R67, [R1+0xfa0] ;  /* 0x000fa00001437983 */ /* 0x000f280000300800 */
[----:B------:R-:W4:Y:S04]  /*308f0*/  LDL.LU R73, [R1+0xe5c] ;  /* 0x000e5c0001497983 */ /* 0x000f280000300800 */
[----:B------:R-:W4:Y:S04]  /*30900*/  LDL.LU R88, [R1+0xfa4] ;  /* 0x000fa40001587983 */ /* 0x000f280000300800 */
[----:B0-----:R-:W4:Y:S04]  /*30910*/  LDL.LU R2, [R1+0xe60] ;  /* 0x000e600001027983 */ /* 0x001f280000300800 */
        /* <DEDUP_REMOVED lines=8> */
[----:B------:R-:W4:Y:S01]  /*309a0*/  LDL.LU R87, [R1+0xfb4] ;  /* 0x000fb40001577983 */ /* 0x000f220000300800 */
[----:B------:R-:W-:-:S04]  /*309b0*/  LOP3.LUT R23, R23, R22, RZ, 0x3c, !PT ;  /* 0x0000001617177212 */ /* 0x000fc800078e3cff */
[----:B------:R-:W-:Y:S01]  /*309c0*/  LOP3.LUT R22, R23, R22, RZ, 0x3c, !PT ;  /* 0x0000001617167212 */ /* 0x000fe200078e3cff */
[----:B------:R-:W-:-:S03]  /*309d0*/  IMAD.MOV.U32 R25, RZ, RZ, R54 ;  /* 0x000000ffff197224 */ /* 0x000fc600078e0036 */
[----:B------:R-:W-:Y:S01]  /*309e0*/  LOP3.LUT R23, R23, R22, RZ, 0x3c, !PT ;  /* 0x0000001617177212 */ /* 0x000fe200078e3cff */
        /* <DEDUP_REMOVED lines=8> */
[----:B------:R-:W-:Y:S02]  /*30a70*/  IMAD.MOV.U32 R43, RZ, RZ, R76 ;  /* 0x000000ffff2b7224 */ /* 0x000fe400078e004c */
[----:B------:R-:W-:Y:S01]  /*30a80*/  IMAD.MOV.U32 R42, RZ, RZ, R77 ;  /* 0x000000ffff2a7224 */ /* 0x000fe200078e004d */
[----:B------:R-:W-:Y:S01]  /*30a90*/  STL.64 [R1+0x1560], R36 ;  /* 0x0015602401007387 */ /* 0x000fe20000100a00 */
[----:B------:R-:W-:Y:S02]  /*30aa0*/  IMAD.MOV.U32 R49, RZ, RZ, R78 ;  /* 0x000000ffff317224 */ /* 0x000fe400078e004e */
[----:B------:R-:W-:Y:S01]  /*30ab0*/  IMAD.MOV.U32 R48, RZ, RZ, R79 ;  /* 0x000000ffff307224 */ /* 0x000fe200078e004f */
[----:B------:R-:W-:Y:S04]  /*30ac0*/  STL.64 [R1+0x1590], R42 ;  /* 0x0015902a01007387 */ /* 0x000fe80000100a00 */
[----:B------:R-:W-:Y:S04]  /*30ad0*/  STL.64 [R1+0x15a0], R48 ;  /* 0x0015a03001007387 */ /* 0x000fe80000100a00 */
[----:B-1----:R-:W4:Y:S04]  /*30ae0*/  LDL.LU R0, [R1+0xe70] ;  /* 0x000e700001007983 */ /* 0x002f280000300800 */
        /* <DEDUP_REMOVED lines=9> */
[----:B------:R0:W-:Y:S01]  /*30b80*/  STL.64 [R1+0x1610], R54 ;  /* 0x0016103601007387 */ /* 0x0001e20000100a00 */
[----:B----4-:R-:W-:-:S04]  /*30b90*/  LOP3.LUT R61, R61, R60, RZ, 0x3c, !PT ;  /* 0x0000003c3d3d7212 */ /* 0x010fc800078e3cff */
[----:B------:R-:W-:Y:S02]  /*30ba0*/  LOP3.LUT R60, R61, R60, RZ, 0x3c, !PT ;  /* 0x0000003c3d3c7212 */ /* 0x000fe400078e3cff */
[----:B------:R-:W-:-:S04]  /*30bb0*/  LOP3.LUT R67, R67, R66, RZ, 0x3c, !PT ;  /* 0x0000004243437212 */ /* 0x000fc800078e3cff */
[----:B------:R-:W-:Y:S02]  /*30bc0*/  LOP3.LUT R66, R67, R66, RZ, 0x3c, !PT ;  /* 0x0000004243427212 */ /* 0x000fe400078e3cff */
[----:B------:R-:W-:Y:S01]  /*30bd0*/  LOP3.LUT R61, R61, R60, RZ, 0x3c, !PT ;  /* 0x0000003c3d3d7212 */ /* 0x000fe200078e3cff */
[----:B------:R-:W-:Y:S01]  /*30be0*/  IMAD.MOV.U32 R5, RZ, RZ, R73 ;  /* 0x000000ffff057224 */ /* 0x000fe200078e0049 */
[----:B------:R-:W-:Y:S01]  /*30bf0*/  LOP3.LUT R67, R67, R66, RZ, 0x3c, !PT ;  /* 0x0000004243437212 */ /* 0x000fe200078e3cff */
[----:B------:R-:W-:Y:S02]  /*30c00*/  IMAD.MOV.U32 R4, RZ, RZ, R88 ;  /* 0x000000ffff047224 */ /* 0x000fe400078e0058 */
[----:B------:R-:W-:Y:S04]  /*30c10*/  STL.64 [R1+0x1620], R60 ;  /* 0x0016203c01007387 */ /* 0x000fe80000100a00 */
[----:B------:R-:W-:Y:S04]  /*30c20*/  STL.64 [R1+0x16e8], R66 ;  /* 0x0016e84201007387 */ /* 0x000fe80000100a00 */
[----:B------:R1:W-:Y:S01]  /*30c30*/  STL.64 [R1], R4 ;  /* 0x0000000401007387 */ /* 0x0003e20000100a00 */
[----:B------:R-:W-:-:S03]  /*30c40*/  IMAD.MOV.U32 R91, RZ, RZ, R2 ;  /* 0x000000ffff5b7224 */ /* 0x000fc600078e0002 */
[----:B------:R-:W4:Y:S01]  /*30c50*/  LDL.LU R74, [R1+0xe80] ;  /* 0x000e8000014a7983 */ /* 0x000f220000300800 */
        /* <DEDUP_REMOVED lines=9> */
[----:B------:R-:W4:Y:S04]  /*30cf0*/  LDL.LU R3, [R1+0xfd0] ;  /* 0x000fd00001037983 */ /* 0x000f280000300800 */
[----:B------:R-:W4:Y:S04]  /*30d00*/  LDL.LU R86, [R1+0xe8c] ;  /* 0x000e8c0001567983 */ /* 0x000f280000300800 */
[----:B------:R-:W4:Y:S01]  /*30d10*/  LDL.LU R87, [R1+0xfd4] ;  /* 0x000fd40001577983 */ /* 0x000f220000300800 */
[----:B------:R-:W-:-:S04]  /*30d20*/  LOP3.LUT R83, R83, R82, RZ, 0x3c, !PT ;  /* 0x0000005253537212 */ /* 0x000fc800078e3cff */
[C---:B------:R-:W-:Y:S01]  /*30d30*/  LOP3.LUT R82, R83.reuse, R82, RZ, 0x3c, !PT ;  /* 0x0000005253527212 */ /* 0x040fe200078e3cff */
[----:B------:R-:W-:Y:S03]  /*30d40*/  STL.64 [R1+0x8], R90 ;  /* 0x0000085a01007387 */ /* 0x000fe60000100a00 */
[----:B------:R-:W-:Y:S01]  /*30d50*/  LOP3.LUT R83, R83, R82, RZ, 0x3c, !PT ;  /* 0x0000005253537212 */ /* 0x000fe200078e3cff */
[----:B------:R-:W-:Y:S04]  /*30d60*/  STL.64 [R1+0x15b0], R90 ;  /* 0x0015b05a01007387 */ /* 0x000fe80000100a00 */
[----:B------:R-:W-:Y:S04]  /*30d70*/  STL.64 [R1+0x40], R8 ;  /* 0x0000400801007387 */ /* 0x000fe80000100a00 */
[----:B------:R-:W-:Y:S04]  /*30d80*/  STL.64 [R1+0x15c0], R8 ;  /* 0x0015c00801007387 */ /* 0x000fe80000100a00 */
[----:B------:R-:W-:Y:S04]  /*30d90*/  STL.64 [R1+0x48], R82 ;  /* 0x0000485201007387 */ /* 0x000fe80000100a00 */
[----:B------:R-:W-:Y:S04]  /*30da0*/  STL [R1+0x1638], R82 ;  /* 0x0016385201007387 */ /* 0x000fe80000100800 */
[----:B------:R-:W-:Y:S04]  /*30db0*/  STL [R1+0x1628], R83 ;  /* 0x0016285301007387 */ /* 0x000fe80000100800 */
[----:B------:R-:W-:Y:S04]  /*30dc0*/  STL.64 [R1+0x50], R80 ;  /* 0x0000505001007387 */ /* 0x000fe80000100a00 */
[----:B------:R0:W-:Y:S01]  /*30dd0*/  STL.64 [R1+0x1630], R80 ;  /* 0x0016305001007387 */ /* 0x0001e20000100a00 */
        /* <DEDUP_REMOVED lines=8> */
[----:B------:R-:W-:Y:S02]  /*30e60*/  IMAD.MOV.U32 R26, RZ, RZ, R89 ;  /* 0x000000ffff1a7224 */ /* 0x000fe400078e0059 */
[----:B------:R-:W-:Y:S02]  /*30e70*/  IMAD.MOV.U32 R27, RZ, RZ, R0 ;  /* 0x000000ffff1b7224 */ /* 0x000fe400078e0000 */
[----:B--2---:R-:W-:Y:S02]  /*30e80*/  IMAD.MOV.U32 R45, RZ, RZ, R84 ;  /* 0x000000ffff2d7224 */ /* 0x004fe400078e0054 */
[----:B------:R-:W2:Y:S01]  /*30e90*/  LDL.LU R84, [R1+0xe9c] ;  /* 0x000e9c0001547983 */ /* 0x000ea20000300800 */
[----:B---3--:R-:W-:-:S03]  /*30ea0*/  IMAD.MOV.U32 R44, RZ, RZ, R85 ;  /* 0x000000ffff2c7224 */ /* 0x008fc600078e0055 */
[----:B------:R-:W3:Y:S04]  /*30eb0*/  LDL.LU R85, [R1+0xfe4] ;  /* 0x000fe40001557983 */ /* 0x000ee80000300800 */
[----:B------:R-:W-:Y:S04]  /*30ec0*/  STL.64 [R1+0x58], R26 ;  /* 0x0000581a01007387 */ /* 0x000fe80000100a00 */
[----:B------:R-:W-:Y:S04]  /*30ed0*/  STL.64 [R1+0x1640], R26 ;  /* 0x0016401a01007387 */ /* 0x000fe80000100a00 */
[----:B------:R-:W-:Y:S04]  /*30ee0*/  STL.64 [R1+0x60], R28 ;  /* 0x0000601c01007387 */ /* 0x000fe80000100a00 */
[----:B------:R-:W-:Y:S04]  /*30ef0*/  STL [R1+0x1658], R28 ;  /* 0x0016581c01007387 */ /* 0x000fe80000100800 */
[----:B------:R-:W-:Y:S04]  /*30f00*/  STL [R1+0x1648], R29 ;  /* 0x0016481d01007387 */ /* 0x000fe80000100800 */
[----:B------:R-:W-:Y:S04]  /*30f10*/  STL.64 [R1+0x68], R38 ;  /* 0x0000682601007387 */ /* 0x000fe80000100a00 */
[----:B------:R-:W-:Y:S04]  /*30f20*/  STL.64 [R1+0x1650], R38 ;  /* 0x0016502601007387 */ /* 0x000fe80000100a00 */
[----:B------:R-:W-:Y:S04]  /*30f30*/  STL.64 [R1+0x70], R44 ;  /* 0x0000702c01007387 */ /* 0x000fe80000100a00 */
[----:B------:R-:W-:Y:S04]  /*30f40*/  STL.64 [R1+0x1660], R44 ;  /* 0x0016602c01007387 */ /* 0x000fe80000100a00 */
[----:B------:R-:W3:Y:S04]  /*30f50*/  LDL.LU R14, [R1+0xea0] ;  /* 0x000ea000010e7983 */ /* 0x000ee80000300800 */
[----:B------:R-:W3:Y:S04]  /*30f60*/  LDL.LU R15, [R1+0xfe8] ;  /* 0x000fe800010f7983 */ /* 0x000ee80000300800 */
[----:B------:R-:W3:Y:S04]  /*30f70*/  LDL.LU R0, [R1+0xea4] ;  /* 0x000ea40001007983 */ /* 0x000ee80000300800 */
[----:B------:R-:W3:Y:S01]  /*30f80*/  LDL.LU R89, [R1+0xfec] ;  /* 0x000fec0001597983 */ /* 0x000ee20000300800 */
[----:B----4-:R-:W-:-:S03]  /*30f90*/  IMAD.MOV.U32 R57, RZ, RZ, R74 ;  /* 0x000000ffff397224 */ /* 0x010fc600078e004a */
        /* <DEDUP_REMOVED lines=9> */
[----:B------:R-:W-:Y:S01]  /*31030*/  IMAD.MOV.U32 R63, RZ, RZ, R2 ;  /* 0x000000ffff3f7224 */ /* 0x000fe200078e0002 */
[----:B------:R-:W-:Y:S01]  /*31040*/  STL.64 [R1+0x78], R56 ;  /* 0x0000783801007387 */ /* 0x000fe20000100a00 */
[----:B------:R-:W-:-:S03]  /*31050*/  IMAD.MOV.U32 R53, RZ, RZ, R73 ;  /* 0x000000ffff357224 */ /* 0x000fc600078e0049 */
[----:B------:R-:W-:Y:S04]  /*31060*/  STL [R1+0x1688], R56 ;  /* 0x0016883801007387 */ /* 0x000fe80000100800 */
[----:B------:R-:W-:Y:S04]  /*31070*/  STL.64 [R1+0x88], R62 ;  /* 0x0000883e01007387 */ /* 0x000fe80000100a00 */
[----:B------:R0:W-:Y:S04]  /*31080*/  STL.64 [R1+0x16f8], R62 ;  /* 0x0016f83e01007387 */ /* 0x0001e80000100a00 */
[----:B------:R-:W-:Y:S04]  /*31090*/  STL.64 [R1+0x90], R68 ;  /* 0x0000904401007387 */ /* 0x000fe80000100a00 */
[----:B------:R-:W-:Y:S04]  /*310a0*/  STL [R1+0x1738], R68 ;  /* 0x0017384401007387 */ /* 0x000fe80000100800 */
[----:B------:R0:W-:Y:S04]  /*310b0*/  STL [R1+0x1700], R69 ;  /* 0x0017004501007387 */ /* 0x0001e80000100800 */
[----:B------:R-:W-:Y:S04]  /*310c0*/  STL [R1+0x1668], R57 ;  /* 0x0016683901007387 */ /* 0x000fe80000100800 */
[----:B------:R-:W-:Y:S04]  /*310d0*/  STL.64 [R1+0x80], R52 ;  /* 0x0000803401007387 */ /* 0x000fe80000100a00 */
[----:B------:R-:W-:Y:S04]  /*310e0*/  STL.64 [R1+0x1670], R52 ;  /* 0x0016703401007387 */ /* 0x000fe80000100a00 */
[----:B------:R-:W4:Y:S04]  /*310f0*/  LDL.LU R50, [R1+0xeb0] ;  /* 0x000eb00001327983 */ /* 0x000f280000300800 */
[----:B------:R-:W4:Y:S04]  /*31100*/  LDL.LU R16, [R1+0xff8] ;  /* 0x000ff80001107983 */ /* 0x000f280000300800 */
[----:B------:R-:W4:Y:S04]  /*31110*/  LDL.LU R17, [R1+0xeb4] ;  /* 0x000eb40001117983 */ /* 0x000f280000300800 */
[----:B------:R-:W0:Y:S01]  /*31120*/  LDL.LU R75, [R1+0xffc] ;  /* 0x000ffc00014b7983 */ /* 0x000e220000300800 */
[----:B------:R-:W-:-:S02]  /*31130*/  IMAD.MOV.U32 R3, RZ, RZ, R76 ;  /* 0x000000ffff037224 */ /* 0x000fc400078e004c */
[----:B------:R-:W-:Y:S01]  /*31140*/  IMAD.MOV.U32 R2, RZ, RZ, R77 ;  /* 0x000000ffff027224 */ /* 0x000fe200078e004d */
[----:B------:R-:W4:Y:S04]  /*31150*/  LDL.LU R72, [R1+0xeb8] ;  /* 0x000eb80001487983 */ /* 0x000f280000300800 */
[----:B------:R-:W4:Y:S01]  /*31160*/  LDL.LU R73, [R1+0x1000] ;  /* 0x0010000001497983 */ /* 0x000f220000300800 */
[----:B------:R-:W-:-:S04]  /*31170*/  LOP3.LUT R79, R79, R78, RZ, 0x3c, !PT ;  /* 0x0000004e4f4f7212 */ /* 0x000fc800078e3cff */
[----:B------:R-:W-:-:S04]  /*31180*/  LOP3.LUT R78, R79, R78, RZ, 0x3c, !PT ;  /* 0x0000004e4f4e7212 */ /* 0x000fc800078e3cff */
[----:B------:R-:W-:Y:S01]  /*31190*/  LOP3.LUT R79, R79, R78, RZ, 0x3c, !PT ;  /* 0x0000004e4f4f7212 */ /* 0x000fe200078e3cff */
[----:B--2---:R-:W-:Y:S02]  /*311a0*/  IMAD.MOV.U32 R77, RZ, RZ, R84 ;  /* 0x000000ffff4d7224 */ /* 0x004fe400078e0054 */
[----:B------:R-:W2:Y:S01]  /*311b0*/  LDL.LU R84, [R1+0xebc] ;  /* 0x000ebc0001547983 */ /* 0x000ea20000300800 */
[----:B---3--:R-:W-:-:S03]  /*311c0*/  IMAD.MOV.U32 R76, RZ, RZ, R85 ;  /* 0x000000ffff4c7224 */ /* 0x008fc600078e0055 */
[----:B------:R-:W3:Y:S04]  /*311d0*/  LDL.LU R85, [R1+0x1004] ;  /* 0x0010040001557983 */ /* 0x000ee80000300800 */
        /* <DEDUP_REMOVED lines=8> */
[----:B------:R-:W-:-:S03]  /*31260*/  IMAD.MOV.U32 R21, RZ, RZ, R14 ;  /* 0x000000ffff157224 */ /* 0x000fc600078e000e */
[----:B------:R-:W1:Y:S01]  /*31270*/  LDL.LU R14, [R1+0xec0] ;  /* 0x000ec000010e7983 */ /* 0x000e620000300800 */
[----:B------:R-:W-:-:S03]  /*31280*/  IMAD.MOV.U32 R20, RZ, RZ, R15 ;  /* 0x000000ffff147224 */ /* 0x000fc600078e000f */
[----:B------:R-:W3:Y:S01]  /*31290*/  LDL.LU R15, [R1+0x1008] ;  /* 0x00100800010f7983 */ /* 0x000ee20000300800 */
[----:B------:R-:W-:Y:S02]  /*312a0*/  IMAD.MOV.U32 R31, RZ, RZ, R0 ;  /* 0x000000ffff1f7224 */ /* 0x000fe400078e0000 */
[----:B------:R-:W-:Y:S02]  /*312b0*/  IMAD.MOV.U32 R30, RZ, RZ, R89 ;  /* 0x000000ffff1e7224 */ /* 0x000fe400078e0059 */
[----:B----4-:R-:W-:Y:S02]  /*312c0*/  IMAD.MOV.U32 R41, RZ, RZ, R74 ;  /* 0x000000ffff297224 */ /* 0x010fe400078e004a */
[----:B------:R-:W-:Y:S02]  /*312d0*/  IMAD.MOV.U32 R47, RZ, RZ, R86 ;  /* 0x000000ffff2f7224 */ /* 0x000fe400078e0056 */
[----:B------:R-:W4:Y:S01]  /*312e0*/  LDL.LU R86, [R1+0xec4] ;  /* 0x000ec40001567983 */ /* 0x000f220000300800 */
[----:B------:R-:W-:-:S03]  /*312f0*/  IMAD.MOV.U32 R46, RZ, RZ, R87 ;  /* 0x000000ffff2e7224 */ /* 0x000fc600078e0057 */
[----:B------:R-:W4:Y:S04]  /*31300*/  LDL.LU R87, [R1+0x100c] ;  /* 0x00100c0001577983 */ /* 0x000f280000300800 */
[----:B------:R-:W4:Y:S04]  /*31310*/  LDL.LU R0, [R1+0xec8] ;  /* 0x000ec80001007983 */ /* 0x000f280000300800 */
[----:B------:R-:W4:Y:S04]  /*31320*/  LDL.LU R89, [R1+0x1010] ;  /* 0x0010100001597983 */ /* 0x000f280000300800 */
[----:B------:R-:W4:Y:S01]  /*31330*/  LDL.LU R74, [R1+0xecc] ;  /* 0x000ecc00014a7983 */ /* 0x000f220000300800 */
[----:B------:R-:W-:-:S03]  /*31340*/  IMAD.MOV.U32 R40, RZ, RZ, R88 ;  /* 0x000000ffff287224 */ /* 0x000fc600078e0058 */
[----:B------:R-:W4:Y:S04]  /*31350*/  LDL.LU R88, [R1+0x1014] ;  /* 0x0010140001587983 */ /* 0x000f280000300800 */
        /* <DEDUP_REMOVED lines=8> */
[----:B------:R-:W4:Y:S04]  /*313e0*/  LDL.LU R19, [R1+0xed0] ;  /* 0x000ed00001137983 */ /* 0x000f280000300800 */
[----:B------:R-:W4:Y:S01]  /*313f0*/  LDL.LU R10, [R1+0x1018] ;  /* 0x00101800010a7983 */ /* 0x000f220000300800 */
[----:B0-----:R-:W-:-:S03]  /*31400*/  IMAD.MOV.U32 R54, RZ, RZ, R75 ;  /* 0x000000ffff367224 */ /* 0x001fc600078e004b */
[----:B------:R-:W4:Y:S01]  /*31410*/  LDL.LU R11, [R1+0xed4] ;  /* 0x000ed400010b7983 */ /* 0x000f220000300800 */
[----:B------:R-:W-:-:S03]  /*31420*/  IMAD.MOV.U32 R65, RZ, RZ, R72 ;  /* 0x000000ffff417224 */ /* 0x000fc600078e0048 */
[----:B------:R-:W4:Y:S01]  /*31430*/  LDL.LU R75, [R1+0x101c] ;  /* 0x00101c00014b7983 */ /* 0x000f220000300800 */
[----:B------:R-:W-:-:S03]  /*31440*/  IMAD.MOV.U32 R64, RZ, RZ, R73 ;  /* 0x000000ffff407224 */ /* 0x000fc600078e0049 */
[----:B------:R-:W4:Y:S04]  /*31450*/  LDL.LU R72, [R1+0xed8] ;  /* 0x000ed80001487983 */ /* 0x000f280000300800 */
[----:B------:R-:W4:Y:S01]  /*31460*/  LDL.LU R73, [R1+0x1020] ;  /* 0x0010200001497983 */ /* 0x000f220000300800 */
[----:B------:R-:W-:Y:S02]  /*31470*/  IMAD.MOV.U32 R58, RZ, RZ, R16 ;  /* 0x000000ffff3a7224 */ /* 0x000fe400078e0010 */
[----:B------:R-:W-:Y:S02]  /*31480*/  IMAD.MOV.U32 R59, RZ, RZ, R50 ;  /* 0x000000ffff3b7224 */ /* 0x000fe400078e0032 */
[----:B------:R-:W-:Y:S02]  /*31490*/  IMAD.MOV.U32 R55, RZ, RZ, R17 ;  /* 0x000000ffff377224 */ /* 0x000fe400078e0011 */
[----:B--2---:R-:W-:-:S02]  /*314a0*/  IMAD.MOV.U32 R71, RZ, RZ, R84 ;  /* 0x000000ffff477224 */ /* 0x004fc400078e0054 */
[----:B------:R-:W2:Y:S01]  /*314b0*/  LDL.LU R84, [R1+0xedc] ;  /* 0x000edc0001547983 */ /* 0x000ea20000300800 */
[----:B---3--:R-:W-:-:S03]  /*314c0*/  IMAD.MOV.U32 R70, RZ, RZ, R85 ;  /* 0x000000ffff467224 */ /* 0x008fc600078e0055 */
        /* <DEDUP_REMOVED lines=9> */
[----:B------:R-:W3:Y:S01]  /*31560*/  LDL.LU R7, [R1+0xee0] ;  /* 0x000ee00001077983 */ /* 0x000ee20000300800 */
[----:B-1----:R-:W-:-:S03]  /*31570*/  IMAD.MOV.U32 R5, RZ, RZ, R14 ;  /* 0x000000ffff057224 */ /* 0x002fc600078e000e */
[----:B------:R-:W3:Y:S01]  /*31580*/  LDL.LU R18, [R1+0x1028] ;  /* 0x0010280001127983 */ /* 0x000ee20000300800 */
[----:B------:R-:W-:-:S03]  /*31590*/  IMAD.MOV.U32 R4, RZ, RZ, R15 ;  /* 0x000000ffff047224 */ /* 0x000fc600078e000f */
        /* <DEDUP_REMOVED lines=18> */
[----:B------:R-:W-:Y:S04]  /*316c0*/  STL.64 [R1+0x1750], R14 ;  /* 0x0017500e01007387 */ /* 0x000fe80000100a00 */
[----:B------:R-:W-:Y:S04]  /*316d0*/  STL.64 [R1+0x140], R16 ;  /* 0x0001401001007387 */ /* 0x000fe80000100a00 */
[----:B------:R-:W-:Y:S04]  /*316e0*/  STL [R1+0x1768], R16 ;  /* 0x0017681001007387 */ /* 0x000fe80000100800 */
[----:B------:R-:W-:Y:S01]  /*316f0*/  STL [R1+0x1758], R17 ;  /* 0x0017581101007387 */ /* 0x000fe20000100800 */
[----:B------:R-:W-:-:S02]  /*31700*/  IMAD.MOV.U32 R32, RZ, RZ, R10 ;  /* 0x000000ffff207224 */ /* 0x000fc400078e000a */
[----:B------:R-:W-:Y:S02]  /*31710*/  IMAD.MOV.U32 R33, RZ, RZ, R19 ;  /* 0x000000ffff217224 */ /* 0x000fe400078e0013 */
[----:B------:R-:W-:Y:S02]  /*31720*/  IMAD.MOV.U32 R23, RZ, RZ, R11 ;  /* 0x000000ffff177224 */ /* 0x000fe400078e000b */
[----:B------:R-:W-:Y:S02]  /*31730*/  IMAD.MOV.U32 R22, RZ, RZ, R75 ;  /* 0x000000ffff167224 */ /* 0x000fe400078e004b */
[----:B------:R-:W-:Y:S02]  /*31740*/  IMAD.MOV.U32 R43, RZ, RZ, R72 ;  /* 0x000000ffff2b7224 */ /* 0x000fe400078e0048 */
[----:B------:R-:W-:Y:S02]  /*31750*/  IMAD.MOV.U32 R42, RZ, RZ, R73 ;  /* 0x000000ffff2a7224 */ /* 0x000fe400078e0049 */
[----:B--2---:R-:W-:-:S02]  /*31760*/  IMAD.MOV.U32 R49, RZ, RZ, R84 ;  /* 0x000000ffff317224 */ /* 0x004fc400078e0054 */
[----:B------:R-:W2:Y:S01]  /*31770*/  LDL.LU R84, [R1+0xef0] ;  /* 0x000ef00001547983 */ /* 0x000ea20000300800 */
[----:B---3--:R-:W-:-:S03]  /*31780*/  IMAD.MOV.U32 R48, RZ, RZ, R85 ;  /* 0x000000ffff307224 */ /* 0x008fc600078e0055 */
[----:B------:R-:W2:Y:S04]  /*31790*/  LDL.LU R85, [R1+0x1038] ;  /* 0x0010380001557983 */ /* 0x000ea80000300800 */
[----:B------:R-:W3:Y:S04]  /*317a0*/  LDL.LU R10, [R1+0xef4] ;  /* 0x000ef400010a7983 */ /* 0x000ee80000300800 */
[----:B------:R-:W3:Y:S04]  /*317b0*/  LDL.LU R11, [R1+0x103c] ;  /* 0x00103c00010b7983 */ /* 0x000ee80000300800 */
[----:B------:R-:W3:Y:S04]  /*317c0*/  LDL.LU R19, [R1+0xef8] ;  /* 0x000ef80001137983 */ /* 0x000ee80000300800 */
[----:B------:R-:W3:Y:S04]  /*317d0*/  LDL.LU R75, [R1+0x1040] ;  /* 0x00104000014b7983 */ /* 0x000ee80000300800 */
[----:B------:R-:W3:Y:S04]  /*317e0*/  LDL.LU R72, [R1+0xefc] ;  /* 0x000efc0001487983 */ /* 0x000ee80000300800 */
[----:B------:R-:W3:Y:S04]  /*317f0*/  LDL.LU R73, [R1+0x1044] ;  /* 0x0010440001497983 */ /* 0x000ee80000300800 */
[----:B------:R-:W-:Y:S04]  /*31800*/  STL.64 [R1+0x148], R32 ;  /* 0x0001482001007387 */ /* 0x000fe80000100a00 */
[----:B------:R-:W-:Y:S04]  /*31810*/  STL.64 [R1+0x1760], R32 ;  /* 0x0017602001007387 */ /* 0x000fe80000100a00 */
[----:B------:R-:W-:Y:S04]  /*31820*/  STL.64 [R1+0x150], R22 ;  /* 0x0001501601007387 */ /* 0x000fe80000100a00 */
[----:B------:R-:W-:Y:S04]  /*31830*/  STL.64 [R1+0x1770], R22 ;  /* 0x0017701601007387 */ /* 0x000fe80000100a00 */
[----:B------:R-:W-:Y:S04]  /*31840*/  STL.64 [R1+0x158], R42 ;  /* 0x0001582a01007387 */ /* 0x000fe80000100a00 */
[----:B------:R-:W-:Y:S01]  /*31850*/  STL [R1+0x1788], R42 ;  /* 0x0017882a01007387 */ /* 0x000fe20000100800 */
[----:B------:R-:W-:-:S03]  /*31860*/  IMAD.MOV.U32 R61, RZ, RZ, R7 ;  /* 0x000000ffff3d7224 */ /* 0x000fc600078e0007 */
[----:B------:R-:W-:Y:S01]  /*31870*/  STL [R1+0x1778], R43 ;  /* 0x0017782b01007387 */ /* 0x000fe20000100800 */
[----:B------:R-:W-:-:S03]  /*31880*/  IMAD.MOV.U32 R81, RZ, RZ, R51 ;  /* 0x000000ffff517224 */ /* 0x000fc600078e0033 */
[----:B------:R-:W-:Y:S01]  /*31890*/  STL.64 [R1+0x160], R48 ;  /* 0x0001603001007387 */ /* 0x000fe20000100a00 */
[----:B------:R-:W-:-:S03]  /*318a0*/  IMAD.MOV.U32 R80, RZ, RZ, R50 ;  /* 0x000000ffff507224 */ /* 0x000fc600078e0032 */
        /* <DEDUP_REMOVED lines=13> */
[----:B------:R-:W-:-:S05]  /*31980*/  IMAD.MOV.U32 R60, RZ, RZ, R18 ;  /* 0x000000ffff3c7224 */ /* 0x000fca00078e0012 */
        /* <DEDUP_REMOVED lines=13> */
[----:B------:R-:W4:Y:S01]  /*31a60*/  LDL.LU R13, [R1+0x1fc] ;  /* 0x0001fc00010d7983 */ /* 0x000f220000300800 */
[----:B--2---:R-:W-:-:S04]  /*31a70*/  LOP3.LUT R85, R85, R84, RZ, 0x3c, !PT ;  /* 0x0000005455557212 */ /* 0x004fc800078e3cff */
[----:B------:R-:W-:Y:S02]  /*31a80*/  LOP3.LUT R84, R85, R84, RZ, 0x3c, !PT ;  /* 0x0000005455547212 */ /* 0x000fe400078e3cff */
[----:B---3--:R-:W-:Y:S01]  /*31a90*/  LOP3.LUT R11, R11, R10, RZ, 0x3c, !PT ;  /* 0x0000000a0b0b7212 */ /* 0x008fe200078e3cff */
[----:B------:R-:W-:Y:S02]  /*31aa0*/  IMAD.MOV.U32 R18, RZ, RZ, R75 ;  /* 0x000000ffff127224 */ /* 0x000fe400078e004b */
[----:B------:R-:W2:Y:S01]  /*31ab0*/  LDL.LU R75, [R1+0x1060] ;  /* 0x00106000014b7983 */ /* 0x000ea20000300800 */
[----:B------:R-:W-:-:S03]  /*31ac0*/  IMAD.MOV.U32 R25, RZ, RZ, R72 ;  /* 0x000000ffff197224 */ /* 0x000fc600078e0048 */
[----:B------:R-:W0:Y:S01]  /*31ad0*/  LDL.LU R72, [R1+0x200] ;  /* 0x0002000001487983 */ /* 0x000e220000300800 */
[----:B------:R-:W-:-:S03]  /*31ae0*/  IMAD.MOV.U32 R24, RZ, RZ, R73 ;  /* 0x000000ffff187224 */ /* 0x000fc600078e0049 */
[----:B------:R-:W3:Y:S01]  /*31af0*/  LDL.LU R73, [R1+0x1064] ;  /* 0x0010640001497983 */ /* 0x000ee20000300800 */
[----:B------:R-:W-:Y:S02]  /*31b00*/  LOP3.LUT R10, R11, R10, RZ, 0x3c, !PT ;  /* 0x0000000a0b0a7212 */ /* 0x000fe400078e3cff */
[----:B------:R-:W-:Y:S02]  /*31b10*/  LOP3.LUT R85, R85, R84, RZ, 0x3c, !PT ;  /* 0x0000005455557212 */ /* 0x000fe400078e3cff */
[----:B------:R-:W-:-:S03]  /*31b20*/  LOP3.LUT R11, R11, R10, RZ, 0x3c, !PT ;  /* 0x0000000a0b0b7212 */ /* 0x000fc600078e3cff */
[----:B------:R-:W-:Y:S04]  /*31b30*/  STL.64 [R1+0x1a8], R84 ;  /* 0x0001a85401007387 */ /* 0x000fe80000100a00 */
[----:B------:R-:W-:Y:S04]  /*31b40*/  STL.64 [R1+0x17c0], R84 ;  /* 0x0017c05401007387 */ /* 0x000fe80000100a00 */
[----:B------:R-:W-:Y:S04]  /*31b50*/  STL.64 [R1+0x1b0], R10 ;  /* 0x0001b00a01007387 */ /* 0x000fe80000100a00 */
[----:B------:R-:W-:Y:S04]  /*31b60*/  STL [R1+0x17d8], R10 ;  /* 0x0017d80a01007387 */ /* 0x000fe80000100800 */
[----:B------:R-:W-:Y:S04]  /*31b70*/  STL [R1+0x17c8], R11 ;  /* 0x0017c80b01007387 */ /* 0x000fe80000100800 */
[----:B------:R-:W-:Y:S04]  /*31b80*/  STL.64 [R1+0x1b8], R18 ;  /* 0x0001b81201007387 */ /* 0x000fe80000100a00 */
[----:B------:R-:W-:Y:S04]  /*31b90*/  STL.64 [R1+0x17d0], R18 ;  /* 0x0017d01201007387 */ /* 0x000fe80000100a00 */
[----:B------:R-:W-:Y:S01]  /*31ba0*/  STL.64 [R1+0x1c0], R24 ;  /* 0x0001c01801007387 */ /* 0x000fe20000100a00 */
[----:B------:R-:W-:-:S03]  /*31bb0*/  IMAD.MOV.U32 R35, RZ, RZ, R6 ;  /* 0x000000ffff237224 */ /* 0x000fc600078e0006 */
[----:B------:R-:W-:Y:S01]  /*31bc0*/  STL.64 [R1+0x17e0], R24 ;  /* 0x0017e01801007387 */ /* 0x000fe20000100a00 */
[----:B------:R-:W-:-:S03]  /*31bd0*/  IMAD.MOV.U32 R34, RZ, RZ, R7 ;  /* 0x000000ffff227224 */ /* 0x000fc600078e0007 */
[----:B------:R-:W3:Y:S01]  /*31be0*/  LDL.LU R6, [R1+0x228] ;  /* 0x0002280001067983 */ /* 0x000ee20000300800 */
[----:B------:R-:W-:-:S03]  /*31bf0*/  IMAD.MOV.U32 R37, RZ, RZ, R51 ;  /* 0x000000ffff257224 */ /* 0x000fc600078e0033 */
        /* <DEDUP_REMOVED lines=11> */
[----:B------:R-:W4:Y:S04]  /*31cb0*/  LDL.LU R88, [R1+0x1074] ;  /* 0x0010740001587983 */ /* 0x000f280000300800 */
[----:B------:R-:W-:Y:S04]  /*31cc0*/  STL.64 [R1+0x1c8], R34 ;  /* 0x0001c82201007387 */ /* 0x000fe80000100a00 */
[----:B------:R-:W-:Y:S04]  /*31cd0*/  STL [R1+0x1810], R34 ;  /* 0x0018102201007387 */ /* 0x000fe80000100800 */
[----:B------:R-:W-:Y:S04]  /*31ce0*/  STL [R1+0x17e8], R35 ;  /* 0x0017e82301007387 */ /* 0x000fe80000100800 */
[----:B------:R-:W-:Y:S04]  /*31cf0*/  STL.64 [R1+0x1d0], R36 ;  /* 0x0001d02401007387 */ /* 0x000fe80000100a00 */
        /* <DEDUP_REMOVED lines=10> */
[----:B------:R-:W-:-:S02]  /*31da0*/  IMAD.MOV.U32 R26, RZ, RZ, R83 ;  /* 0x000000ffff1a7224 */ /* 0x000fc400078e0053 */
[----:B------:R-:W-:Y:S02]  /*31db0*/  IMAD.MOV.U32 R38, RZ, RZ, R12 ;  /* 0x000000ffff267224 */ /* 0x000fe400078e000c */
[----:B------:R-:W-:Y:S02]  /*31dc0*/  IMAD.MOV.U32 R39, RZ, RZ, R82 ;  /* 0x000000ffff277224 */ /* 0x000fe400078e0052 */
[----:B------:R-:W-:Y:S02]  /*31dd0*/  IMAD.MOV.U32 R47, RZ, RZ, R13 ;  /* 0x000000ffff2f7224 */ /* 0x000fe400078e000d */
[----:B--2---:R-:W-:Y:S02]  /*31de0*/  IMAD.MOV.U32 R46, RZ, RZ, R75 ;  /* 0x000000ffff2e7224 */ /* 0x004fe400078e004b */
[----:B------:R-:W2:Y:S01]  /*31df0*/  LDL.LU R75, [R1+0x1080] ;  /* 0x00108000014b7983 */ /* 0x000ea20000300800 */
[----:B0-----:R-:W-:-:S03]  /*31e00*/  IMAD.MOV.U32 R59, RZ, RZ, R72 ;  /* 0x000000ffff3b7224 */ /* 0x001fc600078e0048 */
        /* <DEDUP_REMOVED lines=13> */
[----:B------:R-:W3:Y:S01]  /*31ee0*/  LDL.LU R82, [R1+0x1088] ;  /* 0x0010880001527983 */ /* 0x000ee20000300800 */
[----:B------:R-:W-:-:S03]  /*31ef0*/  IMAD.MOV.U32 R13, RZ, RZ, R51 ;  /* 0x000000ffff0d7224 */ /* 0x000fc600078e0033 */
[----:B------:R-:W3:Y:S01]  /*31f00*/  LDL.LU R51, [R1+0x270] ;  /* 0x0002700001337983 */ /* 0x000ee20000300800 */
[----:B------:R-:W-:-:S03]  /*31f10*/  IMAD.MOV.U32 R12, RZ, RZ, R50 ;  /* 0x000000ffff0c7224 */ /* 0x000fc600078e0032 */
        /* <DEDUP_REMOVED lines=10> */
[----:B------:R-:W-:-:S04]  /*31fc0*/  LOP3.LUT R6, R7, R6, RZ, 0x3c, !PT ;  /* 0x0000000607067212 */ /* 0x000fc800078e3cff */
[----:B------:R-:W-:-:S05]  /*31fd0*/  LOP3.LUT R7, R7, R6, RZ, 0x3c, !PT ;  /* 0x0000000607077212 */ /* 0x000fca00078e3cff */
[----:B------:R-:W-:Y:S04]  /*31fe0*/  STL.64 [R1+0x228], R6 ;  /* 0x0002280601007387 */ /* 0x000fe80000100a00 */
[----:B------:R-:W-:Y:S04]  /*31ff0*/  STL [R1+0x1850], R6 ;  /* 0x0018500601007387 */ /* 0x000fe80000100800 */
[----:B------:R-:W-:Y:S04]  /*32000*/  STL [R1+0x1840], R7 ;  /* 0x0018400701007387 */ /* 0x000fe80000100800 */
[----:B------:R-:W-:Y:S04]  /*32010*/  STL.64 [R1+0x230], R12 ;  /* 0x0002300c01007387 */ /* 0x000fe80000100a00 */
[----:B------:R-:W-:Y:S04]  /*32020*/  STL.64 [R1+0x1848], R12 ;  /* 0x0018480c01007387 */ /* 0x000fe80000100a00 */
[----:B------:R-:W-:Y:S04]  /*32030*/  STL.64 [R1+0x238], R44 ;  /* 0x0002382c01007387 */ /* 0x000fe80000100a00 */
[----:B------:R-:W-:Y:S01]  /*32040*/  STL.64 [R1+0x1858], R44 ;  /* 0x0018582c01007387 */ /* 0x000fe20000100a00 */
[----:B------:R-:W-:-:S03]  /*32050*/  IMAD.MOV.U32 R93, RZ, RZ, R69 ;  /* 0x000000ffff5d7224 */ /* 0x000fc600078e0045 */
[----:B------:R-:W-:Y:S01]  /*32060*/  STL.64 [R1+0x240], R52 ;  /* 0x0002403401007387 */ /* 0x000fe20000100a00 */
[----:B------:R-:W-:-:S03]  /*32070*/  IMAD.MOV.U32 R92, RZ, RZ, R68 ;  /* 0x000000ffff5c7224 */ /* 0x000fc600078e0044 */
[----:B------:R-:W-:Y:S01]  /*32080*/  STL [R1+0x1878], R52 ;  /* 0x0018783401007387 */ /* 0x000fe20000100800 */
[----:B------:R-:W-:-:S03]  /*32090*/  IMAD.MOV.U32 R3, RZ, RZ, R56 ;  /* 0x000000ffff037224 */ /* 0x000fc600078e0038 */
[----:B------:R-:W-:Y:S01]  /*320a0*/  STL [R1+0x1860], R53 ;  /* 0x0018603501007387 */ /* 0x000fe20000100800 */
[----:B------:R-:W-:-:S03]  /*320b0*/  IMAD.MOV.U32 R2, RZ, RZ, R29 ;  /* 0x000000ffff027224 */ /* 0x000fc600078e001d */
[----:B------:R-:W4:Y:S01]  /*320c0*/  LDL.LU R69, [R1+0x2a8] ;  /* 0x0002a80001457983 */ /* 0x000f220000300800 */
[----:B------:R-:W-:-:S03]  /*320d0*/  IMAD.MOV.U32 R79, RZ, RZ, R28 ;  /* 0x000000ffff4f7224 */ /* 0x000fc600078e001c */
[----:B------:R-:W4:Y:S04]  /*320e0*/  LDL.LU R68, [R1+0x1098] ;  /* 0x0010980001447983 */ /* 0x000f280000300800 */
[----:B------:R-:W4:Y:S04]  /*320f0*/  LDL.LU R56, [R1+0x2b0] ;  /* 0x0002b00001387983 */ /* 0x000f280000300800 */
[----:B------:R-:W4:Y:S04]  /*32100*/  LDL.LU R29, [R1+0x109c] ;  /* 0x00109c00011d7983 */ /* 0x000f280000300800 */
[----:B------:R-:W4:Y:S01]  /*32110*/  LDL.LU R28, [R1+0x2b8] ;  /* 0x0002b800011c7983 */ /* 0x000f220000300800 */
[----:B--2---:R-:W-:-:S03]  /*32120*/  IMAD.MOV.U32 R78, RZ, RZ, R75 ;  /* 0x000000ffff4e7224 */ /* 0x004fc600078e004b */
[----:B------:R-:W2:Y:S01]  /*32130*/  LDL.LU R75, [R1+0x10a0] ;  /* 0x0010a000014b7983 */ /* 0x000ea20000300800 */
[----:B------:R-:W-:-:S03]  /*32140*/  IMAD.MOV.U32 R77, RZ, RZ, R72 ;  /* 0x000000ffff4d7224 */ /* 0x000fc600078e0048 */
[----:B------:R-:W2:Y:S01]  /*32150*/  LDL.LU R72, [R1+0x2c0] ;  /* 0x0002c00001487983 */ /* 0x000ea20000300800 */
[----:B---3--:R-:W-:-:S03]  /*32160*/  IMAD.MOV.U32 R76, RZ, RZ, R73 ;  /* 0x000000ffff4c7224 */ /* 0x008fc600078e0049 */
[----:B------:R-:W3:Y:S04]  /*32170*/  LDL.LU R73, [R1+0x10a4] ;  /* 0x0010a40001497983 */ /* 0x000ee80000300800 */
[----:B------:R-:W-:Y:S04]  /*32180*/  STL.64 [R1+0x248], R92 ;  /* 0x0002485c01007387 */ /* 0x000fe80000100a00 */
[----:B------:R-:W-:Y:S04]  /*32190*/  STL.64 [R1+0x1868], R92 ;  /* 0x0018685c01007387 */ /* 0x000fe80000100a00 */
[----:B------:R-:W-:Y:S04]  /*321a0*/  STL.64 [R1+0x250], R2 ;  /* 0x0002500201007387 */ /* 0x000fe80000100a00 */
[----:B------:R4:W-:Y:S04]  /*321b0*/  STL.64 [R1+0x1870], R2 ;  /* 0x0018700201007387 */ /* 0x0009e80000100a00 */
[----:B------:R-:W-:Y:S04]  /*321c0*/  STL.64 [R1+0x258], R78 ;  /* 0x0002584e01007387 */ /* 0x000fe80000100a00 */
[----:B------:R-:W-:Y:S04]  /*321d0*/  STL.64 [R1+0x1880], R78 ;  /* 0x0018804e01007387 */ /* 0x000fe80000100a00 */
[----:B------:R-:W-:Y:S04]  /*321e0*/  STL.64 [R1+0x260], R76 ;  /* 0x0002604c01007387 */ /* 0x000fe80000100a00 */
[----:B------:R0:W-:Y:S04]  /*321f0*/  STL [R1+0x1898], R76 ;  /* 0x0018984c01007387 */ /* 0x0001e80000100800 */
[----:B------:R-:W-:Y:S01]  /*32200*/  STL [R1+0x1888], R77 ;  /* 0x0018884d01007387 */ /* 0x000fe20000100800 */
[----:B------:R-:W-:-:S03]  /*32210*/  IMAD.MOV.U32 R21, RZ, RZ, R83 ;  /* 0x000000ffff157224 */ /* 0x000fc600078e0053 */
[----:B------:R-:W3:Y:S01]  /*32220*/  LDL.LU R83, [R1+0x2c8] ;  /* 0x0002c80001537983 */ /* 0x000ee20000300800 */
[----:B------:R-:W-:Y:S02]  /*32230*/  IMAD.MOV.U32 R20, RZ, RZ, R82 ;  /* 0x000000ffff147224 */ /* 0x000fe400078e0052 */
[----:B------:R-:W-:Y:S02]  /*32240*/  IMAD.MOV.U32 R31, RZ, RZ, R51 ;  /* 0x000000ffff1f7224 */ /* 0x000fe400078e0033 */
[----:B------:R-:W-:Y:S02]  /*32250*/  IMAD.MOV.U32 R30, RZ, RZ, R50 ;  /* 0x000000ffff1e7224 */ /* 0x000fe400078e0032 */
[----:B----4-:R-:W-:Y:S02]  /*32260*/  IMAD.MOV.U32 R3, RZ, RZ, R0 ;  /* 0x000000ffff037224 */ /* 0x010fe400078e0000 */
[----:B------:R-:W-:-:S05]  /*32270*/  IMAD.MOV.U32 R2, RZ, RZ, R89 ;  /* 0x000000ffff027224 */ /* 0x000fca00078e0059 */
[----:B------:R1:W-:Y:S04]  /*32280*/  STL.64 [R1+0x278], R2 ;  /* 0x0002780201007387 */ /* 0x0003e80000100a00 */
        /* <DEDUP_REMOVED lines=9> */
[----:B------:R-:W-:Y:S04]  /*32320*/  STL.64 [R1+0x268], R20 ;  /* 0x0002681401007387 */ /* 0x000fe80000100a00 */
[----:B------:R0:W-:Y:S04]  /*32330*/  STL.64 [R1+0x1890], R20 ;  /* 0x0018901401007387 */ /* 0x0001e80000100a00 */
[----:B------:R-:W-:Y:S04]  /*32340*/  STL.64 [R1+0x270], R30 ;  /* 0x0002701e01007387 */ /* 0x000fe80000100a00 */
[----:B------:R0:W-:Y:S04]  /*32350*/  STL.64 [R1+0x18a0], R30 ;  /* 0x0018a01e01007387 */ /* 0x0001e80000100a00 */
[----:B------:R-:W-:Y:S04]  /*32360*/  STL.64 [R1+0x280], R54 ;  /* 0x0002803601007387 */ /* 0x000fe80000100a00 */
[----:B------:R-:W-:Y:S04]  /*32370*/  STL [R1+0x18b8], R54 ;  /* 0x0018b83601007387 */ /* 0x000fe80000100800 */
[----:B------:R-:W-:Y:S01]  /*32380*/  STL [R1+0x18a8], R55 ;  /* 0x0018a83701007387 */ /* 0x000fe20000100800 */
        /* <DEDUP_REMOVED lines=23> */
[----:B------:R0:W-:Y:S01]  /*32500*/  STL.64 [R1+0x18d0], R4 ;  /* 0x0018d00401007387 */ /* 0x0001e20000100a00 */
        /* <DEDUP_REMOVED lines=20> */
[----:B------:R0:W-:Y:S04]  /*32650*/  STL.64 [R1+0x18e0], R14 ;  /* 0x0018e00e01007387 */ /* 0x0001e80000100a00 */
[----:B------:R-:W-:Y:S04]  /*32660*/  STL.64 [R1+0x2d8], R32 ;  /* 0x0002d82001007387 */ /* 0x000fe80000100a00 */
[----:B------:R-:W-:Y:S01]  /*32670*/  STL.64 [R1+0x18f0], R32 ;  /* 0x0018f02001007387 */ /* 0x000fe20000100a00 */
[----:B------:R-:W-:-:S03]  /*32680*/  IMAD.MOV.U32 R49, RZ, RZ, R69 ;  /* 0x000000ffff317224 */ /* 0x000fc600078e0045 */
[----:B------:R-:W-:Y:S01]  /*32690*/  STL.64 [R1+0x2e0], R22 ;  /* 0x0002e01601007387 */ /* 0x000fe20000100a00 */
[----:B------:R-:W-:-:S03]  /*326a0*/  IMAD.MOV.U32 R48, RZ, RZ, R68 ;  /* 0x000000ffff307224 */ /* 0x000fc600078e0044 */
[----:B------:R-:W-:Y:S04]  /*326b0*/  STL [R1+0x1908], R22 ;  /* 0x0019081601007387 */ /* 0x000fe80000100800 */
[----:B------:R-:W-:Y:S04]  /*326c0*/  STL [R1+0x18f8], R23 ;  /* 0x0018f81701007387 */ /* 0x000fe80000100800 */
[----:B------:R-:W4:Y:S04]  /*326d0*/  LDL.LU R69, [R1+0x348] ;  /* 0x0003480001457983 */ /* 0x000f280000300800 */
[----:B------:R-:W4:Y:S01]  /*326e0*/  LDL.LU R68, [R1+0x10d8] ;  /* 0x0010d80001447983 */ /* 0x000f220000300800 */
[----:B------:R-:W-:-:S02]  /*326f0*/  IMAD.MOV.U32 R60, RZ, RZ, R29 ;  /* 0x000000ffff3c7224 */ /* 0x000fc400078e001d */
[----:B------:R-:W-:Y:S02]  /*32700*/  IMAD.MOV.U32 R61, RZ, RZ, R56 ;  /* 0x000000ffff3d7224 */ /* 0x000fe400078e0038 */
[----:B------:R-:W-:Y:S02]  /*32710*/  IMAD.MOV.U32 R67, RZ, RZ, R28 ;  /* 0x000000ffff437224 */ /* 0x000fe400078e001c */
[----:B--2---:R-:W-:Y:S02]  /*32720*/  IMAD.MOV.U32 R63, RZ, RZ, R72 ;  /* 0x000000ffff3f7224 */ /* 0x004fe400078e0048 */
[----:B------:R-:W2:Y:S01]  /*32730*/  LDL.LU R72, [R1+0x350] ;  /* 0x0003500001487983 */ /* 0x000ea20000300800 */
[----:B---3--:R-:W-:-:S03]  /*32740*/  IMAD.MOV.U32 R62, RZ, RZ, R73 ;  /* 0x000000ffff3e7224 */ /* 0x008fc600078e0049 */
[----:B------:R-:W2:Y:S01]  /*32750*/  LDL.LU R73, [R1+0x10dc] ;  /* 0x0010dc0001497983 */ /* 0x000ea20000300800 */
[----:B------:R-:W-:-:S03]  /*32760*/  IMAD.MOV.U32 R66, RZ, RZ, R75 ;  /* 0x000000ffff427224 */ /* 0x000fc600078e004b */
        /* <DEDUP_REMOVED lines=12> */
[----:B------:R0:W-:Y:S04]  /*32830*/  STL.64 [R1+0x1920], R62 ;  /* 0x0019203e01007387 */ /* 0x0001e80000100a00 */
[----:B------:R-:W3:Y:S04]  /*32840*/  LDL.LU R84, [R1+0x368] ;  /* 0x0003680001547983 */ /* 0x000ee80000300800 */
[----:B------:R-:W3:Y:S04]  /*32850*/  LDL.LU R85, [R1+0x10e8] ;  /* 0x0010e80001557983 */ /* 0x000ee80000300800 */
[----:B------:R-:W3:Y:S04]  /*32860*/  LDL.LU R18, [R1+0x370] ;  /* 0x0003700001127983 */ /* 0x000ee80000300800 */
[----:B------:R-:W3:Y:S01]  /*32870*/  LDL.LU R19, [R1+0x10ec] ;  /* 0x0010ec0001137983 */ /* 0x000ee20000300800 */
[----:B----4-:R-:W-:-:S02]  /*32880*/  IMAD.MOV.U32 R28, RZ, RZ, R82 ;  /* 0x000000ffff1c7224 */ /* 0x010fc400078e0052 */
[----:B------:R-:W-:Y:S02]  /*32890*/  IMAD.MOV.U32 R57, RZ, RZ, R51 ;  /* 0x000000ffff397224 */ /* 0x000fe400078e0033 */
[----:B------:R-:W-:Y:S02]  /*328a0*/  IMAD.MOV.U32 R83, RZ, RZ, R0 ;  /* 0x000000ffff537224 */ /* 0x000fe400078e0000 */
[----:B------:R-:W4:Y:S01]  /*328b0*/  LDL.LU R0, [R1+0x378] ;  /* 0x0003780001007983 */ /* 0x000f220000300800 */
[----:B------:R-:W-:-:S03]  /*328c0*/  IMAD.MOV.U32 R82, RZ, RZ, R89 ;  /* 0x000000ffff527224 */ /* 0x000fc600078e0059 */
[----:B------:R-:W4:Y:S01]  /*328d0*/  LDL.LU R89, [R1+0x10f0] ;  /* 0x0010f00001597983 */ /* 0x000f220000300800 */
[----:B------:R-:W-:-:S03]  /*328e0*/  IMAD.MOV.U32 R51, RZ, RZ, R74 ;  /* 0x000000ffff337224 */ /* 0x000fc600078e004a */
[----:B------:R-:W4:Y:S01]  /*328f0*/  LDL.LU R74, [R1+0x380] ;  /* 0x00038000014a7983 */ /* 0x000f220000300800 */
[----:B------:R-:W-:Y:S02]  /*32900*/  IMAD.MOV.U32 R56, RZ, RZ, R50 ;  /* 0x000000ffff387224 */ /* 0x000fe400078e0032 */
[----:B------:R-:W-:Y:S02]  /*32910*/  IMAD.MOV.U32 R50, RZ, RZ, R88 ;  /* 0x000000ffff327224 */ /* 0x000fe400078e0058 */
[----:B------:R-:W4:Y:S04]  /*32920*/  LDL.LU R88, [R1+0x10f4] ;  /* 0x0010f40001587983 */ /* 0x000f280000300800 */
[----:B------:R-:W-:Y:S04]  /*32930*/  STL.64 [R1+0x328], R28 ;  /* 0x0003281c01007387 */ /* 0x000fe80000100a00 */
[----:B------:R0:W-:Y:S04]  /*32940*/  STL.64 [R1+0x1928], R28 ;  /* 0x0019281c01007387 */ /* 0x0001e80000100a00 */
[----:B------:R-:W-:Y:S04]  /*32950*/  STL.64 [R1+0x330], R56 ;  /* 0x0003303801007387 */ /* 0x000fe80000100a00 */
[----:B------:R0:W-:Y:S04]  /*32960*/  STL.64 [R1+0x1930], R56 ;  /* 0x0019303801007387 */ /* 0x0001e80000100a00 */
[----:B------:R-:W-:Y:S04]  /*32970*/  STL.64 [R1+0x338], R82 ;  /* 0x0003385201007387 */ /* 0x000fe80000100a00 */
[----:B------:R-:W-:Y:S04]  /*32980*/  STL [R1+0x1948], R82 ;  /* 0x0019485201007387 */ /* 0x000fe80000100800 */
[----:B------:R-:W-:Y:S04]  /*32990*/  STL [R1+0x1938], R83 ;  /* 0x0019385301007387 */ /* 0x000fe80000100800 */
[----:B------:R-:W-:Y:S04]  /*329a0*/  STL.64 [R1+0x340], R50 ;  /* 0x0003403201007387 */ /* 0x000fe80000100a00 */
[----:B------:R0:W-:Y:S04]  /*329b0*/  STL.64 [R1+0x1940], R50 ;  /* 0x0019403201007387 */ /* 0x0001e80000100a00 */
[----:B------:R-:W4:Y:S04]  /*329c0*/  LDL.LU R90, [R1+0x3a8] ;  /* 0x0003a800015a7983 */ /* 0x000f280000300800 */
[----:B------:R-:W4:Y:S04]  /*329d0*/  LDL.LU R91, [R1+0x10f8] ;  /* 0x0010f800015b7983 */ /* 0x000f280000300800 */
[----:B------:R-:W4:Y:S04]  /*329e0*/  LDL.LU R34, [R1+0x3b0] ;  /* 0x0003b00001227983 */ /* 0x000f280000300800 */
[----:B------:R-:W4:Y:S04]  /*329f0*/  LDL.LU R11, [R1+0x10fc] ;  /* 0x0010fc00010b7983 */ /* 0x000f280000300800 */
[----:B------:R-:W4:Y:S04]  /*32a00*/  LDL.LU R10, [R1+0x3b8] ;  /* 0x0003b800010a7983 */ /* 0x000f280000300800 */
[----:B------:R-:W4:Y:S01]  /*32a10*/  LDL.LU R43, [R1+0x1100] ;  /* 0x00110000012b7983 */ /* 0x000f220000300800 */
[----:B--2---:R-:W-:Y:S01]  /*32a20*/  LOP3.LUT R73, R73, R72, RZ, 0x3c, !PT ;  /* 0x0000004849497212 */ /* 0x004fe200078e3cff */
[----:B---3--:R-:W-:-:S02]  /*32a30*/  IMAD.MOV.U32 R81, RZ, RZ, R42 ;  /* 0x000000ffff517224 */ /* 0x008fc400078e002a */
[----:B------:R-:W2:Y:S01]  /*32a40*/  LDL.LU R42, [R1+0x3c0] ;  /* 0x0003c000012a7983 */ /* 0x000ea20000300800 */
[----:B------:R-:W-:-:S03]  /*32a50*/  IMAD.MOV.U32 R80, RZ, RZ, R75 ;  /* 0x000000ffff507224 */ /* 0x000fc600078e004b */
[----:B------:R-:W3:Y:S01]  /*32a60*/  LDL.LU R75, [R1+0x1104] ;  /* 0x00110400014b7983 */ /* 0x000ee20000300800 */
[----:B------:R-:W-:-:S04]  /*32a70*/  LOP3.LUT R72, R73, R72, RZ, 0x3c, !PT ;  /* 0x0000004849487212 */ /* 0x000fc800078e3cff */
[----:B------:R-:W-:Y:S01]  /*32a80*/  LOP3.LUT R73, R73, R72, RZ, 0x3c, !PT ;  /* 0x0000004849497212 */ /* 0x000fe200078e3cff */
        /* <DEDUP_REMOVED lines=21> */
[----:B------:R-:W-:Y:S02]  /*32be0*/  LOP3.LUT R85, R85, R84, RZ, 0x3c, !PT ;  /* 0x0000005455557212 */ /* 0x000fe400078e3cff */
[----:B------:R-:W-:Y:S02]  /*32bf0*/  LOP3.LUT R19, R19, R18, RZ, 0x3c, !PT ;  /* 0x0000001213137212 */ /* 0x000fe400078e3cff */
[----:B------:R-:W-:Y:S02]  /*32c00*/  LOP3.LUT R84, R85, R84, RZ, 0x3c, !PT ;  /* 0x0000005455547212 */ /* 0x000fe400078e3cff */
[----:B------:R-:W-:Y:S02]  /*32c10*/  LOP3.LUT R18, R19, R18, RZ, 0x3c, !PT ;  /* 0x0000001213127212 */ /* 0x000fe400078e3cff */
[----:B------:R-:W-:Y:S02]  /*32c20*/  LOP3.LUT R85, R85, R84, RZ, 0x3c, !PT ;  /* 0x0000005455557212 */ /* 0x000fe400078e3cff */
[----:B------:R-:W-:-:S03]  /*32c30*/  LOP3.LUT R19, R19, R18, RZ, 0x3c, !PT ;  /* 0x0000001213137212 */ /* 0x000fc600078e3cff */
[----:B------:R-:W-:Y:S04]  /*32c40*/  STL.64 [R1+0x368], R84 ;  /* 0x0003685401007387 */ /* 0x000fe80000100a00 */
[----:B------:R-:W-:Y:S04]  /*32c50*/  STL [R1+0x1988], R84 ;  /* 0x0019885401007387 */ /* 0x000fe80000100800 */
[----:B------:R-:W-:Y:S04]  /*32c60*/  STL [R1+0x1978], R85 ;  /* 0x0019785501007387 */ /* 0x000fe80000100800 */
[----:B------:R-:W-:Y:S04]  /*32c70*/  STL.64 [R1+0x370], R18 ;  /* 0x0003701201007387 */ /* 0x000fe80000100a00 */
[----:B------:R0:W-:Y:S04]  /*32c80*/  STL.64 [R1+0x1980], R18 ;  /* 0x0019801201007387 */ /* 0x0001e80000100a00 */
[----:B------:R-:W-:Y:S04]  /*32c90*/  STL.64 [R1+0x378], R24 ;  /* 0x0003781801007387 */ /* 0x000fe80000100a00 */
[----:B------:R0:W-:Y:S04]  /*32ca0*/  STL.64 [R1+0x1990], R24 ;  /* 0x0019901801007387 */ /* 0x0001e80000100a00 */
[----:B------:R-:W-:Y:S04]  /*32cb0*/  STL.64 [R1+0x380], R36 ;  /* 0x0003802401007387 */ /* 0x000fe80000100a00 */
[----:B------:R-:W-:Y:S01]  /*32cc0*/  STL [R1+0x19b0], R36 ;  /* 0x0019b02401007387 */ /* 0x000fe20000100800 */
[----:B------:R-:W-:-:S03]  /*32cd0*/  IMAD.MOV.U32 R9, RZ, RZ, R34 ;  /* 0x000000ffff097224 */ /* 0x000fc600078e0022 */
[----:B------:R-:W-:Y:S01]  /*32ce0*/  STL [R1+0x1998], R37 ;  /* 0x0019982501007387 */ /* 0x000fe20000100800 */
[----:B------:R-:W-:-:S03]  /*32cf0*/  IMAD.MOV.U32 R8, RZ, RZ, R11 ;  /* 0x000000ffff087224 */ /* 0x000fc600078e000b */
[----:B------:R-:W1:Y:S01]  /*32d00*/  LDL.LU R34, [R1+0x3e8] ;  /* 0x0003e80001227983 */ /* 0x000e620000300800 */
[----:B------:R-:W-:-:S03]  /*32d10*/  IMAD.MOV.U32 R27, RZ, RZ, R10 ;  /* 0x000000ffff1b7224 */ /* 0x000fc600078e000a */
[----:B------:R-:W4:Y:S01]  /*32d20*/  LDL.LU R11, [R1+0x6b4] ;  /* 0x0006b400010b7983 */ /* 0x000f220000300800 */
[----:B------:R-:W-:-:S03]  /*32d30*/  IMAD.MOV.U32 R26, RZ, RZ, R43 ;  /* 0x000000ffff1a7224 */ /* 0x000fc600078e002b */
        /* <DEDUP_REMOVED lines=14> */
[----:B------:R0:W-:Y:S04]  /*32e20*/  STL.64 [R1+0x19b8], R26 ;  /* 0x0019b81a01007387 */ /* 0x0001e80000100a00 */
[----:B------:R-:W-:Y:S04]  /*32e30*/  STL.64 [R1+0x3c0], R46 ;  /* 0x0003c02e01007387 */ /* 0x000fe80000100a00 */
[----:B------:R-:W-:Y:S04]  /*32e40*/  STL [R1+0x19d0], R46 ;  /* 0x0019d02e01007387 */ /* 0x000fe80000100800 */
[----:B------:R-:W-:Y:S04]  /*32e50*/  STL [R1+0x19c0], R47 ;  /* 0x0019c02f01007387 */ /* 0x000fe80000100800 */
[----:B0-----:R-:W3:Y:S04]  /*32e60*/  LDL.LU R76, [R1+0x400] ;  /* 0x00040000014c7983 */ /* 0x001ee80000300800 */
[----:B------:R-:W3:Y:S01]  /*32e70*/  LDL.LU R53, [R1+0x6c0] ;  /* 0x0006c00001357983 */ /* 0x000ee20000300800 */
[----:B------:R-:W-:-:S02]  /*32e80*/  IMAD.MOV.U32 R58, RZ, RZ, R39 ;  /* 0x000000ffff3a7224 */ /* 0x000fc400078e0027 */
[----:B----4-:R-:W-:Y:S02]  /*32e90*/  IMAD.MOV.U32 R45, RZ, RZ, R0 ;  /* 0x000000ffff2d7224 */ /* 0x010fe400078e0000 */
[----:B------:R-:W4:Y:S01]  /*32ea0*/  LDL.LU R0, [R1+0x428] ;  /* 0x0004280001007983 */ /* 0x000f220000300800 */
[----:B------:R-:W-:-:S03]  /*32eb0*/  IMAD.MOV.U32 R44, RZ, RZ, R89 ;  /* 0x000000ffff2c7224 */ /* 0x000fc600078e0059 */
[----:B------:R-:W4:Y:S04]  /*32ec0*/  LDL.LU R89, [R1+0x6c4] ;  /* 0x0006c40001597983 */ /* 0x000f280000300800 */
[----:B------:R-:W4:Y:S01]  /*32ed0*/  LDL.LU R52, [R1+0x430] ;  /* 0x0004300001347983 */ /* 0x000f220000300800 */
[----:B------:R-:W-:-:S03]  /*32ee0*/  IMAD.MOV.U32 R93, RZ, RZ, R74 ;  /* 0x000000ffff5d7224 */ /* 0x000fc600078e004a */
[----:B------:R-:W4:Y:S04]  /*32ef0*/  LDL.LU R7, [R1+0x6c8] ;  /* 0x0006c80001077983 */ /* 0x000f280000300800 */
[----:B------:R-:W4:Y:S04]  /*32f00*/  LDL.LU R6, [R1+0x438] ;  /* 0x0004380001067983 */ /* 0x000f280000300800 */
[----:B------:R-:W4:Y:S04]  /*32f10*/  LDL.LU R39, [R1+0x6cc] ;  /* 0x0006cc0001277983 */ /* 0x000f280000300800 */
[----:B------:R-:W4:Y:S01]  /*32f20*/  LDL.LU R74, [R1+0x440] ;  /* 0x00044000014a7983 */ /* 0x000f220000300800 */
[----:B------:R-:W-:-:S03]  /*32f30*/  IMAD.MOV.U32 R92, RZ, RZ, R88 ;  /* 0x000000ffff5c7224 */ /* 0x000fc600078e0058 */
[----:B------:R-:W4:Y:S01]  /*32f40*/  LDL.LU R88, [R1+0x6d8] ;  /* 0x0006d80001587983 */ /* 0x000f220000300800 */
[----:B------:R-:W-:Y:S02]  /*32f50*/  IMAD.MOV.U32 R12, RZ, RZ, R35 ;  /* 0x000000ffff0c7224 */ /* 0x000fe400078e0023 */
[----:B------:R-:W-:Y:S01]  /*32f60*/  IMAD.MOV.U32 R13, RZ, RZ, R38 ;  /* 0x000000ffff0d7224 */ /* 0x000fe200078e0026 */
[----:B------:R-:W-:Y:S04]  /*32f70*/  STL.64 [R1+0x3c8], R58 ;  /* 0x0003c83a01007387 */ /* 0x000fe80000100a00 */
[----:B------:R0:W-:Y:S04]  /*32f80*/  STL.64 [R1+0x19c8], R58 ;  /* 0x0019c83a01007387 */ /* 0x0001e80000100a00 */
[----:B------:R-:W-:Y:S04]  /*32f90*/  STL.64 [R1+0x3d0], R12 ;  /* 0x0003d00c01007387 */ /* 0x000fe80000100a00 */
[----:B------:R0:W-:Y:S04]  /*32fa0*/  STL.64 [R1+0x19d8], R12 ;  /* 0x0019d80c01007387 */ /* 0x0001e80000100a00 */
[----:B------:R-:W-:Y:S04]  /*32fb0*/  STL.64 [R1+0x3d8], R44 ;  /* 0x0003d82c01007387 */ /* 0x000fe80000100a00 */
[----:B------:R0:W-:Y:S04]  /*32fc0*/  STL [R1+0x19f0], R44 ;  /* 0x0019f02c01007387 */ /* 0x0001e80000100800 */
[----:B------:R-:W-:Y:S04]  /*32fd0*/  STL [R1+0x19e0], R45 ;  /* 0x0019e02d01007387 */ /* 0x000fe80000100800 */
[----:B------:R-:W-:Y:S04]  /*32fe0*/  STL.64 [R1+0x3e0], R92 ;  /* 0x0003e05c01007387 */ /* 0x000fe80000100a00 */
[----:B------:R0:W-:Y:S01]  /*32ff0*/  STL.64 [R1+0x19e8], R92 ;  /* 0x0019e85c01007387 */ /* 0x0001e20000100a00 */
[----:B-1----:R-:W-:-:S03]  /*33000*/  IMAD.MOV.U32 R3, RZ, RZ, R34 ;  /* 0x000000ffff037224 */ /* 0x002fc600078e0022 */
        /* <DEDUP_REMOVED lines=9> */
[----:B--2---:R-:W-:-:S03]  /*330a0*/  IMAD.MOV.U32 R21, RZ, RZ, R42 ;  /* 0x000000ffff157224 */ /* 0x004fc600078e002a */
[----:B------:R-:W2:Y:S01]  /*330b0*/  LDL.LU R42, [R1+0x460] ;  /* 0x00046000012a7983 */ /* 0x000ea20000300800 */
[----:B---3--:R-:W-:-:S03]  /*330c0*/  IMAD.MOV.U32 R20, RZ, RZ, R75 ;  /* 0x000000ffff147224 */ /* 0x008fc600078e004b */
[----:B------:R-:W3:Y:S04]  /*330d0*/  LDL.LU R75, [R1+0x6e8] ;  /* 0x0006e800014b7983 */ /* 0x000ee80000300800 */
[----:B------:R-:W-:Y:S04]  /*330e0*/  STL.64 [R1+0x3e8], R2 ;  /* 0x0003e80201007387 */ /* 0x000fe80000100a00 */
[----:B------:R1:W-:Y:S04]  /*330f0*/  STL.64 [R1+0x19f8], R2 ;  /* 0x0019f80201007387 */ /* 0x0003e80000100a00 */
[----:B------:R-:W-:Y:S04]  /*33100*/  STL.64 [R1+0x3f0], R78 ;  /* 0x0003f04e01007387 */ /* 0x000fe80000100a00 */
[----:B------:R0:W-:Y:S04]  /*33110*/  STL.64 [R1+0x1a00], R78 ;  /* 0x001a004e01007387 */ /* 0x0001e80000100a00 */
[----:B------:R-:W-:Y:S04]  /*33120*/  STL.64 [R1+0x3f8], R20 ;  /* 0x0003f81401007387 */ /* 0x000fe80000100a00 */
[----:B------:R0:W-:Y:S01]  /*33130*/  STL.64 [R1+0x1a08], R20 ;  /* 0x001a081401007387 */ /* 0x0001e20000100a00 */
[----:B------:R-:W-:-:S02]  /*33140*/  IMAD.MOV.U32 R31, RZ, RZ, R76 ;  /* 0x000000ffff1f7224 */ /* 0x000fc400078e004c */
[----:B------:R-:W-:-:S05]  /*33150*/  IMAD.MOV.U32 R30, RZ, RZ, R53 ;  /* 0x000000ffff1e7224 */ /* 0x000fca00078e0035 */
[----:B------:R-:W-:Y:S04]  /*33160*/  STL.64 [R1+0x400], R30 ;  /* 0x0004001e01007387 */ /* 0x000fe80000100a00 */
[----:B------:R-:W-:Y:S04]  /*33170*/  STL [R1+0x1a20], R30 ;  /* 0x001a201e01007387 */ /* 0x000fe80000100800 */
[----:B------:R-:W-:Y:S01]  /*33180*/  STL [R1+0x1a10], R31 ;  /* 0x001a101f01007387 */ /* 0x000fe20000100800 */
        /* <DEDUP_REMOVED lines=9> */
[----:B------:R-:W-:Y:S01]  /*33220*/  IMAD.MOV.U32 R65, RZ, RZ, R52 ;  /* 0x000000ffff417224 */ /* 0x000fe200078e0034 */
[----:B------:R-:W-:Y:S01]  /*33230*/  STL.64 [R1+0x428], R40 ;  /* 0x0004282801007387 */ /* 0x000fe20000100a00 */
[----:B------:R-:W-:Y:S02]  /*33240*/  IMAD.MOV.U32 R70, RZ, RZ, R39 ;  /* 0x000000ffff467224 */ /* 0x000fe400078e0027 */
[----:B------:R-:W-:Y:S01]  /*33250*/  IMAD.MOV.U32 R71, RZ, RZ, R6 ;  /* 0x000000ffff477224 */ /* 0x000fe200078e0006 */
[----:B------:R0:W-:Y:S04]  /*33260*/  STL.64 [R1+0x1a18], R40 ;  /* 0x001a182801007387 */ /* 0x0001e80000100a00 */
[----:B------:R-:W-:Y:S04]  /*33270*/  STL.64 [R1+0x430], R64 ;  /* 0x0004304001007387 */ /* 0x000fe80000100a00 */
[----:B------:R0:W-:Y:S04]  /*33280*/  STL.64 [R1+0x1a28], R64 ;  /* 0x001a284001007387 */ /* 0x0001e80000100a00 */
        /* <DEDUP_REMOVED lines=14> */
[----:B------:R-:W-:Y:S01]  /*33370*/  STL.64 [R1+0x448], R14 ;  /* 0x0004480e01007387 */ /* 0x000fe20000100a00 */
[----:B------:R-:W-:-:S03]  /*33380*/  IMAD.MOV.U32 R48, RZ, RZ, R43 ;  /* 0x000000ffff307224 */ /* 0x000fc600078e002b */
[----:B------:R0:W-:Y:S04]  /*33390*/  STL.64 [R1+0x1a48], R14 ;  /* 0x001a480e01007387 */ /* 0x0001e80000100a00 */
[----:B------:R-:W-:Y:S04]  /*333a0*/  STL.64 [R1+0x450], R32 ;  /* 0x0004502001007387 */ /* 0x000fe80000100a00 */
[----:B------:R-:W-:Y:S04]  /*333b0*/  STL.64 [R1+0x1a50], R32 ;  /* 0x001a502001007387 */ /* 0x000fe80000100a00 */
[----:B------:R-:W-:Y:S04]  /*333c0*/  STL.64 [R1+0x458], R48 ;  /* 0x0004583001007387 */ /* 0x000fe80000100a00 */
[----:B------:R-:W-:Y:S01]  /*333d0*/  STL.64 [R1+0x1a58], R48 ;  /* 0x001a583001007387 */ /* 0x000fe20000100a00 */
[----:B--2---:R-:W-:-:S02]  /*333e0*/  IMAD.MOV.U32 R61, RZ, RZ, R42 ;  /* 0x000000ffff3d7224 */ /* 0x004fc400078e002a */
[----:B---3--:R-:W-:-:S05]  /*333f0*/  IMAD.MOV.U32 R60, RZ, RZ, R75 ;  /* 0x000000ffff3c7224 */ /* 0x008fca00078e004b */
[----:B------:R-:W-:Y:S04]  /*33400*/  STL.64 [R1+0x460], R60 ;  /* 0x0004603c01007387 */ /* 0x000fe80000100a00 */
[----:B------:R2:W-:Y:S04]  /*33410*/  STL.64 [R1+0x1a60], R60 ;  /* 0x001a603c01007387 */ /* 0x0005e80000100a00 */
[----:B------:R-:W3:Y:S04]  /*33420*/  LDL.LU R35, [R1+0x4a8] ;  /* 0x0004a80001237983 */ /* 0x000ee80000300800 */
[----:B------:R-:W3:Y:S04]  /*33430*/  LDL.LU R34, [R1+0x710] ;  /* 0x0007100001227983 */ /* 0x000ee80000300800 */
        /* <DEDUP_REMOVED lines=29> */
[----:B------:R-:W-:Y:S01]  /*33610*/  STL [R1+0x1a70], R67 ;  /* 0x001a704301007387 */ /* 0x000fe20000100800 */
[----:B------:R-:W-:-:S04]  /*33620*/  LOP3.LUT R63, R63, R62, RZ, 0x3c, !PT ;  /* 0x0000003e3f3f7212 */ /* 0x000fc800078e3cff */
[----:B------:R-:W-:-:S04]  /*33630*/  LOP3.LUT R62, R63, R62, RZ, 0x3c, !PT ;  /* 0x0000003e3f3e7212 */ /* 0x000fc800078e3cff */
[----:B------:R-:W-:-:S05]  /*33640*/  LOP3.LUT R63, R63, R62, RZ, 0x3c, !PT ;  /* 0x0000003e3f3f7212 */ /* 0x000fca00078e3cff */
[----:B------:R-:W-:Y:S04]  /*33650*/  STL.64 [R1+0x478], R62 ;  /* 0x0004783e01007387 */ /* 0x000fe80000100a00 */
[----:B------:R0:W-:Y:S04]  /*33660*/  STL.64 [R1+0x1a78], R62 ;  /* 0x001a783e01007387 */ /* 0x0001e80000100a00 */
[----:B------:R-:W-:Y:S04]  /*33670*/  STL.64 [R1+0x480], R6 ;  /* 0x0004800601007387 */ /* 0x000fe80000100a00 */
[----:B------:R0:W-:Y:S04]  /*33680*/  STL.64 [R1+0x1a80], R6 ;  /* 0x001a800601007387 */ /* 0x0001e80000100a00 */
[----:B---3--:R-:W-:Y:S04]  /*33690*/  STL.64 [R1+0x4a8], R34 ;  /* 0x0004a82201007387 */ /* 0x008fe80000100a00 */
[----:B------:R3:W-:Y:S04]  /*336a0*/  STL.64 [R1+0x1a88], R34 ;  /* 0x001a882201007387 */ /* 0x0007e80000100a00 */
[----:B--2---:R-:W-:Y:S04]  /*336b0*/  STL.64 [R1+0x4b0], R52 ;  /* 0x0004b03401007387 */ /* 0x004fe80000100a00 */
[----:B------:R-:W-:Y:S04]  /*336c0*/  STL.64 [R1+0x4b8], R22 ;  /* 0x0004b81601007387 */ /* 0x000fe80000100a00 */
[----:B------:R-:W-:Y:S01]  /*336d0*/  STL.64 [R1+0x4c0], R54 ;  /* 0x0004c03601007387 */ /* 0x000fe20000100a00 */
[----:B------:R-:W-:-:S04]  /*336e0*/  LOP3.LUT R29, R29, R28, RZ, 0x3c, !PT ;  /* 0x0000001c1d1d7212 */ /* 0x000fc800078e3cff */
[----:B------:R-:W-:-:S04]  /*336f0*/  LOP3.LUT R28, R29, R28, RZ, 0x3c, !PT ;  /* 0x0000001c1d1c7212 */ /* 0x000fc800078e3cff */
[----:B------:R-:W-:Y:S01]  /*33700*/  LOP3.LUT R29, R29, R28, RZ, 0x3c, !PT ;  /* 0x0000001c1d1d7212 */ /* 0x000fe200078e3cff */
[----:B------:R-:W-:Y:S01]  /*33710*/  IMAD.MOV.U32 R56, RZ, RZ, R87 ;  /* 0x000000ffff387224 */ /* 0x000fe200078e0057 */
[----:B------:R-:W-:Y:S01]  /*33720*/  STL.64 [R1+0x4c8], R76 ;  /* 0x0004c84c01007387 */ /* 0x000fe20000100a00 */
[----:B------:R-:W-:Y:S02]  /*33730*/  IMAD.MOV.U32 R51, RZ, RZ, R86 ;  /* 0x000000ffff337224 */ /* 0x000fe400078e0056 */
[----:B------:R-:W-:Y:S01]  /*33740*/  IMAD.MOV.U32 R50, RZ, RZ, R39 ;  /* 0x000000ffff327224 */ /* 0x000fe200078e0027 */
[----:B------:R-:W-:Y:S04]  /*33750*/  STL.64 [R1+0x4d0], R28 ;  /* 0x0004d01c01007387 */ /* 0x000fe80000100a00 */
[----:B------:R-:W-:Y:S04]  /*33760*/  STL.64 [R1+0x4d8], R56 ;  /* 0x0004d83801007387 */ /* 0x000fe80000100a00 */
[----:B------:R-:W-:Y:S04]  /*33770*/  STL.64 [R1+0x4e0], R50 ;  /* 0x0004e03201007387 */ /* 0x000fe80000100a00 */
[----:B------:R-:W2:Y:S04]  /*33780*/  LDL.LU R18, [R1+0x530] ;  /* 0x0005300001127983 */ /* 0x000ea80000300800 */
[----:B------:R-:W2:Y:S04]  /*33790*/  LDL.LU R19, [R1+0x79c] ;  /* 0x00079c0001137983 */ /* 0x000ea80000300800 */
[----:B------:R-:W3:Y:S04]  /*337a0*/  LDL.LU R24, [R1+0x538] ;  /* 0x0005380001187983 */ /* 0x000ee80000300800 */
[----:B------:R-:W3:Y:S04]  /*337b0*/  LDL.LU R25, [R1+0x7a0] ;  /* 0x0007a00001197983 */ /* 0x000ee80000300800 */
[----:B------:R-:W3:Y:S04]  /*337c0*/  LDL.LU R90, [R1+0x540] ;  /* 0x00054000015a7983 */ /* 0x000ee80000300800 */
[----:B------:R-:W3:Y:S01]  /*337d0*/  LDL.LU R91, [R1+0x7a8] ;  /* 0x0007a800015b7983 */ /* 0x000ee20000300800 */
[----:B------:R-:W-:-:S02]  /*337e0*/  IMAD.MOV.U32 R69, RZ, RZ, R38 ;  /* 0x000000ffff457224 */ /* 0x000fc400078e0026 */
[----:B------:R-:W-:Y:S02]  /*337f0*/  IMAD.MOV.U32 R68, RZ, RZ, R75 ;  /* 0x000000ffff447224 */ /* 0x000fe400078e004b */
[----:B----4-:R-:W-:Y:S02]  /*33800*/  IMAD.MOV.U32 R16, RZ, RZ, R89 ;  /* 0x000000ffff107224 */ /* 0x010fe400078e0059 */
[----:B------:R-:W4:Y:S01]  /*33810*/  LDL.LU R89, [R1+0x548] ;  /* 0x0005480001597983 */ /* 0x000f220000300800 */
[----:B------:R-:W-:-:S03]  /*33820*/  IMAD.MOV.U32 R81, RZ, RZ, R74 ;  /* 0x000000ffff517224 */ /* 0x000fc600078e004a */
[----:B------:R-:W4:Y:S04]  /*33830*/  LDL.LU R74, [R1+0x7ac] ;  /* 0x0007ac00014a7983 */ /* 0x000f280000300800 */
[----:B------:R-:W4:Y:S04]  /*33840*/  LDL.LU R26, [R1+0x550] ;  /* 0x00055000011a7983 */ /* 0x000f280000300800 */
[----:B------:R-:W4:Y:S04]  /*33850*/  LDL.LU R27, [R1+0x7b4] ;  /* 0x0007b400011b7983 */ /* 0x000f280000300800 */
[----:B0-----:R-:W4:Y:S04]  /*33860*/  LDL.LU R58, [R1+0x558] ;  /* 0x00055800013a7983 */ /* 0x001f280000300800 */
[----:B------:R-:W4:Y:S04]  /*33870*/  LDL.LU R59, [R1+0x7c8] ;  /* 0x0007c800013b7983 */ /* 0x000f280000300800 */
[----:B------:R-:W4:Y:S04]  /*33880*/  LDL.LU R12, [R1+0x560] ;  /* 0x00056000010c7983 */ /* 0x000f280000300800 */
[----:B------:R-:W4:Y:S04]  /*33890*/  LDL.LU R13, [R1+0x7cc] ;  /* 0x0007cc00010d7983 */ /* 0x000f280000300800 */
[----:B------:R-:W4:Y:S04]  /*338a0*/  LDL.LU R44, [R1+0x568] ;  /* 0x00056800012c7983 */ /* 0x000f280000300800 */
[----:B------:R-:W4:Y:S04]  /*338b0*/  LDL.LU R47, [R1+0x7d0] ;  /* 0x0007d000012f7983 */ /* 0x000f280000300800 */
[----:B------:R-:W1:Y:S04]  /*338c0*/  LDL.LU R46, [R1+0x570] ;  /* 0x00057000012e7983 */ /* 0x000e680000300800 */
        /* <DEDUP_REMOVED lines=28> */
[----:B------:R-:W-:Y:S02]  /*33a90*/  LOP3.LUT R25, R25, R24, RZ, 0x3c, !PT ;  /* 0x0000001819197212 */ /* 0x000fe400078e3cff */
[----:B------:R-:W-:Y:S01]  /*33aa0*/  LOP3.LUT R91, R91, R90, RZ, 0x3c, !PT ;  /* 0x0000005a5b5b7212 */ /* 0x000fe200078e3cff */
[----:B----4-:R-:W-:-:S02]  /*33ab0*/  IMAD.MOV.U32 R9, RZ, RZ, R89 ;  /* 0x000000ffff097224 */ /* 0x010fc400078e0059 */
[----:B------:R-:W2:Y:S01]  /*33ac0*/  LDL.LU R89, [R1+0x5e0] ;  /* 0x0005e00001597983 */ /* 0x000ea20000300800 */
[----:B------:R-:W-:-:S03]  /*33ad0*/  IMAD.MOV.U32 R8, RZ, RZ, R74 ;  /* 0x000000ffff087224 */ /* 0x000fc600078e004a */
[----:B------:R-:W3:Y:S01]  /*33ae0*/  LDL.LU R74, [R1+0xd9c] ;  /* 0x000d9c00014a7983 */ /* 0x000ee20000300800 */
[----:B------:R-:W-:-:S04]  /*33af0*/  LOP3.LUT R27, R27, R26, RZ, 0x3c, !PT ;  /* 0x0000001a1b1b7212 */ /* 0x000fc800078e3cff */
[----:B------:R-:W-:Y:S02]  /*33b00*/  LOP3.LUT R26, R27, R26, RZ, 0x3c, !PT ;  /* 0x0000001a1b1a7212 */ /* 0x000fe400078e3cff */
[----:B------:R-:W-:-:S04]  /*33b10*/  LOP3.LUT R59, R59, R58, RZ, 0x3c, !PT ;  /* 0x0000003a3b3b7212 */ /* 0x000fc800078e3cff */
[----:B------:R-:W-:Y:S02]  /*33b20*/  LOP3.LUT R58, R59, R58, RZ, 0x3c, !PT ;  /* 0x0000003a3b3a7212 */ /* 0x000fe400078e3cff */
[----:B------:R-:W-:Y:S01]  /*33b30*/  LOP3.LUT R13, R13, R12, RZ, 0x3c, !PT ;  /* 0x0000000c0d0d7212 */ /* 0x000fe200078e3cff */
[----:B------:R-:W-:Y:S01]  /*33b40*/  STL.64 [R1+0x530], R18 ;  /* 0x0005301201007387 */ /* 0x000fe20000100a00 */
[----:B------:R-:W-:Y:S02]  /*33b50*/  LOP3.LUT R27, R27, R26, RZ, 0x3c, !PT ;  /* 0x0000001a1b1b7212 */ /* 0x000fe400078e3cff */
[----:B------:R-:W-:Y:S01]  /*33b60*/  LOP3.LUT R12, R13, R12, RZ, 0x3c, !PT ;  /* 0x0000000c0d0c7212 */ /* 0x000fe200078e3cff */
[----:B------:R-:W-:Y:S01]  /*33b70*/  STL.64 [R1+0x538], R24 ;  /* 0x0005381801007387 */ /* 0x000fe20000100a00 */
[----:B------:R-:W-:Y:S01]  /*33b80*/  LOP3.LUT R59, R59, R58, RZ, 0x3c, !PT ;  /* 0x0000003a3b3b7212 */ /* 0x000fe200078e3cff */
[----:B------:R-:W-:Y:S01]  /*33b90*/  IMAD.MOV.U32 R93, RZ, RZ, R44 ;  /* 0x000000ffff5d7224 */ /* 0x000fe200078e002c */
[----:B------:R-:W-:Y:S01]  /*33ba0*/  LOP3.LUT R13, R13, R12, RZ, 0x3c, !PT ;  /* 0x0000000c0d0d7212 */ /* 0x000fe200078e3cff */
[----:B------:R-:W-:Y:S01]  /*33bb0*/  STL.64 [R1+0x540], R90 ;  /* 0x0005405a01007387 */ /* 0x000fe20000100a00 */
[----:B------:R-:W-:-:S02]  /*33bc0*/  IMAD.MOV.U32 R92, RZ, RZ, R47 ;  /* 0x000000ffff5c7224 */ /* 0x000fc400078e002f */
[----:B-1----:R-:W-:Y:S01]  /*33bd0*/  IMAD.MOV.U32 R3, RZ, RZ, R46 ;  /* 0x000000ffff037224 */ /* 0x002fe200078e002e */
        /* <DEDUP_REMOVED lines=15> */
[----:B------:R-:W-:Y:S01]  /*33cd0*/  STL.64 [R1+0x5b8], R40 ;  /* 0x0005b82801007387 */ /* 0x000fe20000100a00 */
[----:B------:R-:W-:-:S03]  /*33ce0*/  IMAD.MOV.U32 R65, RZ, RZ, R82 ;  /* 0x000000ffff417224 */ /* 0x000fc600078e0052 */
[----:B------:R-:W4:Y:S04]  /*33cf0*/  LDL.LU R37, [R1+0x5e8] ;  /* 0x0005e80001257983 */ /* 0x000f280000300800 */
[----:B------:R-:W4:Y:S01]  /*33d00*/  LDL.LU R36, [R1+0xda0] ;  /* 0x000da00001247983 */ /* 0x000f220000300800 */
[----:B------:R-:W-:-:S03]  /*33d10*/  IMAD.MOV.U32 R5, RZ, RZ, R86 ;  /* 0x000000ffff057224 */ /* 0x000fc600078e0056 */
[----:B------:R-:W4:Y:S04]  /*33d20*/  LDL.LU R73, [R1+0x5f0] ;  /* 0x0005f00001497983 */ /* 0x000f280000300800 */
[----:B------:R-:W4:Y:S04]  /*33d30*/  LDL.LU R72, [R1+0xda4] ;  /* 0x000da40001487983 */ /* 0x000f280000300800 */
[----:B------:R-:W4:Y:S01]  /*33d40*/  LDL.LU R82, [R1+0x628] ;  /* 0x0006280001527983 */ /* 0x000f220000300800 */
[----:B------:R-:W-:-:S03]  /*33d50*/  IMAD.MOV.U32 R86, RZ, RZ, R88 ;  /* 0x000000ffff567224 */ /* 0x000fc600078e0058 */
[----:B------:R-:W4:Y:S01]  /*33d60*/  LDL.LU R88, [R1+0xda8] ;  /* 0x000da80001587983 */ /* 0x000f220000300800 */
[----:B------:R-:W-:Y:S02]  /*33d70*/  IMAD.MOV.U32 R64, RZ, RZ, R87 ;  /* 0x000000ffff407224 */ /* 0x000fe400078e0057 */
[----:B------:R-:W-:Y:S02]  /*33d80*/  IMAD.MOV.U32 R4, RZ, RZ, R39 ;  /* 0x000000ffff047224 */ /* 0x000fe400078e0027 */
[----:B------:R-:W-:Y:S02]  /*33d90*/  IMAD.MOV.U32 R14, RZ, RZ, R75 ;  /* 0x000000ffff0e7224 */ /* 0x000fe400078e004b */
[----:B------:R-:W-:Y:S02]  /*33da0*/  IMAD.MOV.U32 R15, RZ, RZ, R38 ;  /* 0x000000ffff0f7224 */ /* 0x000fe400078e0026 */
[----:B------:R-:W-:Y:S01]  /*33db0*/  IMAD.MOV.U32 R87, RZ, RZ, R0 ;  /* 0x000000ffff577224 */ /* 0x000fe200078e0000 */
        /* <DEDUP_REMOVED lines=27> */
[----:B------:R-:W4:Y:S01]  /*33f70*/  LDL R83, [R1+0x974] ;  /* 0x0009740001537983 */ /* 0x000f220000100800 */
[----:B---3--:R-:W-:-:S03]  /*33f80*/  IMAD.MOV.U32 R32, RZ, RZ, R74 ;  /* 0x000000ffff207224 */ /* 0x008fc600078e004a */
[----:B------:R-:W3:Y:S01]  /*33f90*/  LDL R74, [R1+0x984] ;  /* 0x00098400014a7983 */ /* 0x000ee20000100800 */
[----:B--2---:R-:W-:-:S03]  /*33fa0*/  IMAD.MOV.U32 R33, RZ, RZ, R89 ;  /* 0x000000ffff217224 */ /* 0x004fc600078e0059 */
[----:B------:R-:W2:Y:S01]  /*33fb0*/  LDL R89, [R1+0x96c] ;  /* 0x00096c0001597983 */ /* 0x000ea20000100800 */
[----:B----4-:R-:W-:Y:S02]  /*33fc0*/  IMAD.MOV.U32 R48, RZ, RZ, R36 ;  /* 0x000000ffff307224 */ /* 0x010fe400078e0024 */
[----:B------:R-:W-:Y:S02]  /*33fd0*/  IMAD.MOV.U32 R36, RZ, RZ, R88 ;  /* 0x000000ffff247224 */ /* 0x000fe400078e0058 */
[----:B------:R-:W4:Y:S01]  /*33fe0*/  LDL R88, [R1+0x964] ;  /* 0x0009640001587983 */ /* 0x000f220000100800 */
[----:B------:R-:W-:Y:S02]  /*33ff0*/  IMAD.MOV.U32 R49, RZ, RZ, R37 ;  /* 0x000000ffff317224 */ /* 0x000fe400078e0025 */
[----:B------:R-:W-:Y:S02]  /*34000*/  IMAD.MOV.U32 R37, RZ, RZ, R82 ;  /* 0x000000ffff257224 */ /* 0x000fe400078e0052 */
[----:B------:R-:W4:Y:S01]  /*34010*/  LDL R82, [R1+0x968] ;  /* 0x0009680001527983 */ /* 0x000f220000100800 */
[----:B------:R-:W-:-:S02]  /*34020*/  LOP3.LUT R63, R63, R62, RZ, 0x3c, !PT ;  /* 0x0000003e3f3f7212 */ /* 0x000fc400078e3cff */
[----:B------:R-:W-:-:S04]  /*34030*/  LOP3.LUT R7, R7, R6, RZ, 0x3c, !PT ;  /* 0x0000000607077212 */ /* 0x000fc800078e3cff */
[----:B------:R-:W-:Y:S02]  /*34040*/  LOP3.LUT R6, R7, R6, RZ, 0x3c, !PT ;  /* 0x0000000607067212 */ /* 0x000fe400078e3cff */
[----:B------:R-:W-:Y:S01]  /*34050*/  LOP3.LUT R62, R63, R62, RZ, 0x3c, !PT ;  /* 0x0000003e3f3e7212 */ /* 0x000fe200078e3cff */
[----:B------:R-:W-:Y:S01]  /*34060*/  IMAD.MOV.U32 R34, RZ, RZ, R39 ;  /* 0x000000ffff227224 */ /* 0x000fe200078e0027 */
[----:B------:R-:W-:Y:S02]  /*34070*/  LOP3.LUT R7, R7, R6, RZ, 0x3c, !PT ;  /* 0x0000000607077212 */ /* 0x000fe400078e3cff */
[----:B------:R-:W-:Y:S02]  /*34080*/  LOP3.LUT R63, R63, R62, RZ, 0x3c, !PT ;  /* 0x0000003e3f3f7212 */ /* 0x000fe400078e3cff */
[----:B------:R-:W4:Y:S04]  /*34090*/  @!P1 LDG.E.U16 R0, desc[UR10][R34.64] ;  /* 0x0000000a22009981 */ /* 0x000f28000c1e1500 */
[----:B------:R-:W4:Y:S04]  /*340a0*/  @!P1 LDG.E.U16 R67, desc[UR10][R62.64] ;  /* 0x0000000a3e439981 */ /* 0x000f28000c1e1500 */
[----:B------:R-:W4:Y:S04]  /*340b0*/  @!P1 LDG.E.U16 R38, desc[UR10][R46.64] ;  /* 0x0000000a2e269981 */ /* 0x000f28000c1e1500 */
[----:B---3--:R-:W3:Y:S04]  /*340c0*/  @!P0 LDG.E.U16 R74, desc[UR10][R6.64] ;  /* 0x0000000a064a8981 */ /* 0x008ee8000c1e1500 */
[----:B--2---:R-:W2:Y:S04]  /*340d0*/  @!P0 LDG.E.U16 R89, desc[UR10][R30.64] ;  /* 0x0000000a1e598981 */ /* 0x004ea8000c1e1500 */
[----:B----4-:R-:W4:Y:S01]  /*340e0*/  @!P0 LDG.E.U16 R88, desc[UR10][R36.64] ;  /* 0x0000000a24588981 */ /* 0x010f22000c1e1500 */
[----:B------:R-:W-:-:S03]  /*340f0*/  IMAD.MOV.U32 R71, RZ, RZ, R70 ;  /* 0x000000ffff477224 */ /* 0x000fc600078e0046 */
[----:B------:R-:W-:Y:S01]  /*34100*/  STL.64 [R1+0x5e0], R32 ;  /* 0x0005e02001007387 */ /* 0x000fe20000100a00 */
[----:B------:R-:W-:Y:S01]  /*34110*/  IMAD.MOV.U32 R70, RZ, RZ, R75 ;  /* 0x000000ffff467224 */ /* 0x000fe200078e004b */
[----:B------:R-:W-:Y:S02]  /*34120*/  LOP3.LUT R61, R61, R60, RZ, 0x3c, !PT ;  /* 0x0000003c3d3d7212 */ /* 0x000fe400078e3cff */
[----:B------:R-:W-:Y:S01]  /*34130*/  STL.64 [R1+0x5e8], R48 ;  /* 0x0005e83001007387 */ /* 0x000fe20000100a00 */
[----:B------:R-:W-:-:S03]  /*34140*/  LOP3.LUT R11, R11, R10, RZ, 0x3c, !PT ;  /* 0x0000000a0b0b7212 */ /* 0x000fc600078e3cff */
[----:B------:R-:W-:Y:S04]  /*34150*/  STL.64 [R1+0x628], R36 ;  /* 0x0006282401007387 */ /* 0x000fe80000100a00 */
        /* <DEDUP_REMOVED lines=8> */
[----:B------:R-:W4:Y:S01]  /*341e0*/  LDL R75, [R1+0x960] ;  /* 0x00096000014b7983 */ /* 0x000f220000100800 */
[----:B------:R-:W-:-:S03]  /*341f0*/  LOP3.LUT R11, R11, R10, RZ, 0x3c, !PT ;  /* 0x0000000a0b0b7212 */ /* 0x000fc600078e3cff */
[----:B------:R-:W-:Y:S04]  /*34200*/  STL.64 [R1+0x650], R60 ;  /* 0x0006503c01007387 */ /* 0x000fe80000100a00 */
[----:B------:R-:W-:Y:S04]  /*34210*/  STL.64 [R1+0x658], R10 ;  /* 0x0006580a01007387 */ /* 0x000fe80000100a00 */
[----:B------:R-:W-:Y:S04]  /*34220*/  STL.64 [R1+0x660], R62 ;  /* 0x0006603e01007387 */ /* 0x000fe80000100a00 */
[----:B------:R-:W-:Y:S04]  /*34230*/  STL.64 [R1+0x668], R6 ;  /* 0x0006680601007387 */ /* 0x000fe80000100a00 */
[----:B------:R0:W-:Y:S04]  /*34240*/  STL.64 [R1+0x670], R34 ;  /* 0x0006702201007387 */ /* 0x0001e80000100a00 */
[----:B------:R-:W4:Y:S04]  /*34250*/  @!P0 LDG.E.U16 R85, desc[UR10][R10.64] ;  /* 0x0000000a0a558981 */ /* 0x000f28000c1e1500 */
[----:B------:R-:W4:Y:S04]  /*34260*/  @!P1 LDG.E.U16 R84, desc[UR10][R60.64] ;  /* 0x0000000a3c549981 */ /* 0x000f28000c1e1500 */
[----:B0-----:R-:W4:Y:S04]  /*34270*/  LDL.LU.64 R34, [R1+0x1a88] ;  /* 0x001a880001227983 */ /* 0x001f280000300a00 */
[----:B------:R-:W4:Y:S04]  /*34280*/  LDL.LU.64 R6, [R1+0x1a80] ;  /* 0x001a800001067983 */ /* 0x000f280000300a00 */
[----:B------:R-:W4:Y:S04]  /*34290*/  LDL R39, [R1+0x95c] ;  /* 0x00095c0001277983 */ /* 0x000f280000100800 */
[----:B------:R-:W4:Y:S04]  /*342a0*/  @!P0 LDG.E.U16 R83, desc[UR10][R70.64] ;  /* 0x0000000a46538981 */ /* 0x000f28000c1e1500 */
[----:B------:R-:W4:Y:S04]  /*342b0*/  @!P1 LDG.E.U16 R82, desc[UR10][R44.64] ;  /* 0x0000000a2c529981 */ /* 0x000f28000c1e1500 */
[----:B------:R0:W-:Y:S04]  /*342c0*/  @!P1 STL [R1+0x988], R0 ;  /* 0x0009880001009387 */ /* 0x0001e80000100800 */
[----:B0-----:R-:W4:Y:S04]  /*342d0*/  LDL R0, [R1+0x958] ;  /* 0x0009580001007983 */ /* 0x001f280000100800 */
[----:B---3--:R0:W-:Y:S04]  /*342e0*/  @!P0 STL [R1+0x984], R74 ;  /* 0x0009844a01008387 */ /* 0x0081e80000100800 */
[----:B0-----:R-:W3:Y:S04]  /*342f0*/  LDL R74, [R1+0x954] ;  /* 0x00095400014a7983 */ /* 0x001ee80000100800 */
[----:B------:R-:W3:Y:S04]  /*34300*/  LDL.LU.64 R62, [R1+0x1a78] ;  /* 0x001a7800013e7983 */ /* 0x000ee80000300a00 */
[----:B------:R0:W-:Y:S04]  /*34310*/  @!P1 STL [R1+0x980], R67 ;  /* 0x0009804301009387 */ /* 0x0001e80000100800 */
[----:B0-----:R-:W3:Y:S04]  /*34320*/  LDL.LU R67, [R1+0x1a70] ;  /* 0x001a700001437983 */ /* 0x001ee80000300800 */
[----:B------:R-:W3:Y:S04]  /*34330*/  LDL.LU.64 R10, [R1+0x1a68] ;  /* 0x001a6800010a7983 */ /* 0x000ee80000300a00 */
[----:B------:R-:W3:Y:S04]  /*34340*/  LDL.LU.64 R60, [R1+0x1a60] ;  /* 0x001a6000013c7983 */ /* 0x000ee80000300a00 */
[----:B------:R-:W3:Y:S04]  /*34350*/  LDL R70, [R1+0x950] ;  /* 0x0009500001467983 */ /* 0x000ee80000100800 */
[----:B------:R-:W3:Y:S04]  /*34360*/  LDL R71, [R1+0x94c] ;  /* 0x00094c0001477983 */ /* 0x000ee80000100800 */
[----:B------:R-:W3:Y:S04]  /*34370*/  LDL R30, [R1+0x948] ;  /* 0x00094800011e7983 */ /* 0x000ee80000100800 */
[----:B------:R-:W3:Y:S04]  /*34380*/  LDL R31, [R1+0x944] ;  /* 0x00094400011f7983 */ /* 0x000ee80000100800 */
[----:B------:R0:W-:Y:S04]  /*34390*/  @!P1 STL [R1+0x970], R38 ;  /* 0x0009702601009387 */ /* 0x0001e80000100800 */
[----:B0-----:R-:W3:Y:S04]  /*343a0*/  LDL R38, [R1+0x940] ;  /* 0x0009400001267983 */ /* 0x001ee80000100800 */
[----:B--2---:R0:W-:Y:S04]  /*343b0*/  @!P0 STL [R1+0x96c], R89 ;  /* 0x00096c5901008387 */ /* 0x0041e80000100800 */
[----:B------:R-:W2:Y:S04]  /*343c0*/  LDL R44, [R1+0x938] ;  /* 0x00093800012c7983 */ /* 0x000ea80000100800 */
[----:B------:R-:W2:Y:S04]  /*343d0*/  LDL R45, [R1+0x934] ;  /* 0x00093400012d7983 */ /* 0x000ea80000100800 */
[----:B0-----:R-:W2:Y:S04]  /*343e0*/  LDL R89, [R1+0x93c] ;  /* 0x00093c0001597983 */ /* 0x001ea80000100800 */
[----:B------:R-:W2:Y:S04]  /*343f0*/  LDL R46, [R1+0x930] ;  /* 0x00093000012e7983 */ /* 0x000ea80000100800 */
[----:B------:R-:W2:Y:S04]  /*34400*/  LDL R47, [R1+0x92c] ;  /* 0x00092c00012f7983 */ /* 0x000ea80000100800 */
[----:B------:R-:W2:Y:S04]  /*34410*/  LDL R36, [R1+0x928] ;  /* 0x0009280001247983 */ /* 0x000ea80000100800 */
[----:B----4-:R0:W-:Y:S04]  /*34420*/  @!P0 STL [R1+0x964], R88 ;  /* 0x0009645801008387 */ /* 0x0101e80000100800 */
[----:B------:R-:W4:Y:S04]  /*34430*/  LDL R37, [R1+0x920] ;  /* 0x0009200001257983 */ /* 0x000f280000100800 */
[----:B0-----:R-:W4:Y:S04]  /*34440*/  LDL R88, [R1+0x924] ;  /* 0x0009240001587983 */ /* 0x001f280000100800 */
[----:B------:R-:W4:Y:S04]  /*34450*/  @!P1 LDG.E.U16 R75, desc[UR10][R72.64] ;  /* 0x0000000a484b9981 */ /* 0x000f28000c1e1500 */
[----:B------:R-:W4:Y:S04]  /*34460*/  @!P0 LDG.E.U16 R39, desc[UR10][R48.64] ;  /* 0x0000000a30278981 */ /* 0x000f28000c1e1500 */
[----:B------:R-:W4:Y:S04]  /*34470*/  @!P1 LDG.E.U16 R0, desc[UR10][R32.64] ;  /* 0x0000000a20009981 */ /* 0x000f28000c1e1500 */
[----:B---3--:R-:W3:Y:S04]  /*34480*/  @!P0 LDG.E.U16 R74, desc[UR10][R86.64] ;  /* 0x0000000a564a8981 */ /* 0x008ee8000c1e1500 */
[----:B------:R-:W3:Y:S04]  /*34490*/  @!P1 LDG.E.U16 R70, desc[UR10][R14.64] ;  /* 0x0000000a0e469981 */ /* 0x000ee8000c1e1500 */
[----:B------:R-:W3:Y:S04]  /*344a0*/  @!P0 LDG.E.U16 R71, desc[UR10][R4.64] ;  /* 0x0000000a04478981 */ /* 0x000ee8000c1e1500 */
[----:B------:R-:W3:Y:S04]  /*344b0*/  @!P1 LDG.E.U16 R30, desc[UR10][R64.64] ;  /* 0x0000000a401e9981 */ /* 0x000ee8000c1e1500 */
[----:B------:R-:W3:Y:S04]  /*344c0*/  @!P0 LDG.E.U16 R31, desc[UR10][R40.64] ;  /* 0x0000000a281f8981 */ /* 0x000ee8000c1e1500 */
[----:B------:R-:W3:Y:S04]  /*344d0*/  @!P1 LDG.E.U16 R38, desc[UR10][R20.64] ;  /* 0x0000000a14269981 */ /* 0x000ee8000c1e1500 */
[----:B--2---:R-:W2:Y:S04]  /*344e0*/  @!P1 LDG.E.U16 R44, desc[UR10][R2.64] ;  /* 0x0000000a022c9981 */ /* 0x004ea8000c1e1500 */
[----:B------:R-:W2:Y:S04]  /*344f0*/  @!P0 LDG.E.U16 R45, desc[UR10][R92.64] ;  /* 0x0000000a5c2d8981 */ /* 0x000ea8000c1e1500 */
[----:B------:R-:W2:Y:S04]  /*34500*/  @!P0 LDG.E.U16 R89, desc[UR10][R78.64] ;  /* 0x0000000a4e598981 */ /* 0x000ea8000c1e1500 */
[----:B------:R-:W2:Y:S04]  /*34510*/  @!P1 LDG.E.U16 R46, desc[UR10][R12.64] ;  /* 0x0000000a0c2e9981 */ /* 0x000ea8000c1e1500 */
[----:B------:R-:W2:Y:S04]  /*34520*/  @!P0 LDG.E.U16 R47, desc[UR10][R58.64] ;  /* 0x0000000a3a2f8981 */ /* 0x000ea8000c1e1500 */
[----:B------:R-:W2:Y:S04]  /*34530*/  @!P1 LDG.E.U16 R36, desc[UR10][R26.64] ;  /* 0x0000000a1a249981 */ /* 0x000ea8000c1e1500 */
[----:B----4-:R-:W4:Y:S04]  /*34540*/  @!P1 LDG.E.U16 R37, desc[UR10][R90.64] ;  /* 0x0000000a5a259981 */ /* 0x010f28000c1e1500 */
[----:B------:R-:W2:Y:S04]  /*34550*/  @!P0 LDG.E.U16 R88, desc[UR10][R8.64] ;  /* 0x0000000a08588981 */ /* 0x000ea8000c1e1500 */
[----:B------:R0:W-:Y:S04]  /*34560*/  @!P1 STL [R1+0x978], R84 ;  /* 0x0009785401009387 */ /* 0x0001e80000100800 */
[----:B0-----:R-:W2:Y:S04]  /*34570*/  LDL R84, [R1+0x91c] ;  /* 0x00091c0001547983 */ /* 0x001ea80000100800 */
[----:B------:R0:W-:Y:S04]  /*34580*/  @!P0 STL [R1+0x97c], R85 ;  /* 0x00097c5501008387 */ /* 0x0001e80000100800 */
[----:B------:R-:W4:Y:S04]  /*34590*/  LDL R72, [R1+0x914] ;  /* 0x0009140001487983 */ /* 0x000f280000100800 */
[----:B------:R-:W4:Y:S04]  /*345a0*/  LDL R73, [R1+0x910] ;  /* 0x0009100001497983 */ /* 0x000f280000100800 */
[----:B0-----:R-:W4:Y:S04]  /*345b0*/  LDL R85, [R1+0x918] ;  /* 0x0009180001557983 */ /* 0x001f280000100800 */
[----:B------:R0:W-:Y:S04]  /*345c0*/  @!P1 STL [R1+0x968], R82 ;  /* 0x0009685201009387 */ /* 0x0001e80000100800 */
[----:B0-----:R-:W4:Y:S04]  /*345d0*/  LDL R82, [R1+0x90c] ;  /* 0x00090c0001527983 */ /* 0x001f280000100800 */
[----:B------:R0:W-:Y:S04]  /*345e0*/  @!P1 STL [R1+0x960], R75 ;  /* 0x0009604b01009387 */ /* 0x0001e80000100800 */
[----:B0-----:R-:W4:Y:S04]  /*345f0*/  LDL R75, [R1+0x908] ;  /* 0x00090800014b7983 */ /* 0x001f280000100800 */
[----:B------:R-:W4:Y:S04]  /*34600*/  LDL.LU.64 R48, [R1+0x1a58] ;  /* 0x001a580001307983 */ /* 0x000f280000300a00 */
[----:B------:R0:W-:Y:S04]  /*34610*/  @!P0 STL [R1+0x974], R83 ;  /* 0x0009745301008387 */ /* 0x0001e80000100800 */
[----:B------:R-:W4:Y:S04]  /*34620*/  LDL.LU.64 R32, [R1+0x1a50] ;  /* 0x001a500001207983 */ /* 0x000f280000300a00 */
[----:B------:R-:W4:Y:S04]  /*34630*/  LDL R86, [R1+0x8fc] ;  /* 0x0008fc0001567983 */ /* 0x000f280000100800 */
[----:B0-----:R-:W4:Y:S04]  /*34640*/  LDL R83, [R1+0x904] ;  /* 0x0009040001537983 */ /* 0x001f280000100800 */
[----:B------:R-:W4:Y:S04]  /*34650*/  LDL R87, [R1+0x900] ;  /* 0x0009000001577983 */ /* 0x000f280000100800 */
[----:B------:R0:W-:Y:S04]  /*34660*/  @!P0 STL [R1+0x95c], R39 ;  /* 0x00095c2701008387 */ /* 0x0001e80000100800 */
[----:B0-----:R-:W4:Y:S04]  /*34670*/  LDL R39, [R1+0x8f8] ;  /* 0x0008f80001277983 */ /* 0x001f280000100800 */
        /* <DEDUP_REMOVED lines=17> */
[----:B------:R-:W3:Y:S04]  /*34790*/  LDL.LU.64 R78, [R1+0x1a00] ;  /* 0x001a0000014e7983 */ /* 0x000ee80000300a00 */
[----:B------:R0:W-:Y:S04]  /*347a0*/  @!P1 STL [R1+0x940], R38 ;  /* 0x0009402601009387 */ /* 0x0001e80000100800 */
[----:B--2---:R-:W2:Y:S04]  /*347b0*/  @!P0 LDG.E.U16 R84, desc[UR10][R24.64] ;  /* 0x0000000a18548981 */ /* 0x004ea8000c1e1500 */
[----:B0-----:R-:W2:Y:S04]  /*347c0*/  LDL R38, [R1+0x8ec] ;  /* 0x0008ec0001267983 */ /* 0x001ea80000100800 */
[----:B------:R0:W-:Y:S04]  /*347d0*/  @!P0 STL [R1+0x93c], R89 ;  /* 0x00093c5901008387 */ /* 0x0001e80000100800 */
[----:B----4-:R-:W4:Y:S04]  /*347e0*/  @!P0 LDG.E.U16 R72, desc[UR10][R80.64] ;  /* 0x0000000a50488981 */ /* 0x010f28000c1e1500 */
[----:B------:R-:W4:Y:S04]  /*347f0*/  @!P1 LDG.E.U16 R85, desc[UR10][R18.64] ;  /* 0x0000000a12559981 */ /* 0x000f28000c1e1500 */
[----:B0-----:R-:W4:Y:S04]  /*34800*/  LDL R89, [R1+0x8e8] ;  /* 0x0008e80001597983 */ /* 0x001f280000100800 */
[----:B------:R-:W4:Y:S04]  /*34810*/  LDL.LU.64 R2, [R1+0x19f8] ;  /* 0x0019f80001027983 */ /* 0x000f280000300a00 */
[----:B------:R0:W-:Y:S04]  /*34820*/  @!P1 STL [R1+0x938], R44 ;  /* 0x0009382c01009387 */ /* 0x0001e80000100800 */
[----:B------:R-:W4:Y:S04]  /*34830*/  @!P0 LDG.E.U16 R73, desc[UR10][R16.64] ;  /* 0x0000000a10498981 */ /* 0x000f28000c1e1500 */
[----:B------:R-:W4:Y:S04]  /*34840*/  @!P1 LDG.E.U16 R82, desc[UR10][R68.64] ;  /* 0x0000000a44529981 */ /* 0x000f28000c1e1500 */
[----:B0-----:R-:W4:Y:S04]  /*34850*/  LDL.LU R44, [R1+0x19f0] ;  /* 0x0019f000012c7983 */ /* 0x001f280000300800 */
[----:B------:R-:W4:Y:S04]  /*34860*/  LDL.LU.64 R92, [R1+0x19e8] ;  /* 0x0019e800015c7983 */ /* 0x000f280000300a00 */
[----:B------:R0:W-:Y:S04]  /*34870*/  @!P0 STL [R1+0x934], R45 ;  /* 0x0009342d01008387 */ /* 0x0001e80000100800 */
[----:B------:R-:W4:Y:S04]  /*34880*/  @!P0 LDG.E.U16 R75, desc[UR10][R42.64] ;  /* 0x0000000a2a4b8981 */ /* 0x000f28000c1e1500 */
[----:B0-----:R-:W4:Y:S04]  /*34890*/  LDL.LU R45, [R1+0x19e0] ;  /* 0x0019e000012d7983 */ /* 0x001f280000300800 */
        /* <DEDUP_REMOVED lines=16> */
[----:B0-----:R-:W4:Y:S04]  /*349a0*/  LDL R88, [R1+0x8e4] ;  /* 0x0008e40001587983 */ /* 0x001f280000100800 */
[----:B------:R-:W4:Y:S04]  /*349b0*/  LDL.LU.64 R90, [R1+0x19a0] ;  /* 0x0019a000015a7983 */ /* 0x000f280000300a00 */
[----:B---3--:R-:W3:Y:S04]  /*349c0*/  @!P0 LDG.E.U16 R74, desc[UR10][R22.64] ;  /* 0x0000000a164a8981 */ /* 0x008ee8000c1e1500 */
[----:B--2---:R-:W2:Y:S04]  /*349d0*/  @!P1 LDG.E.U16 R38, desc[UR10][R52.64] ;  /* 0x0000000a34269981 */ /* 0x004ea8000c1e1500 */
[----:B----4-:R-:W4:Y:S04]  /*349e0*/  @!P0 LDG.E.U16 R89, desc[UR10][R34.64] ;  /* 0x0000000a22598981 */ /* 0x010f28000c1e1500 */
[----:B------:R-:W2:Y:S04]  /*349f0*/  @!P1 LDG.E.U16 R88, desc[UR10][R6.64] ;  /* 0x0000000a06589981 */ /* 0x000ea8000c1e1500 */
[----:B------:R0:W-:Y:S04]  /*34a00*/  @!P1 STL [R1+0x920], R37 ;  /* 0x0009202501009387 */ /* 0x0001e80000100800 */
[----:B0-----:R-:W2:Y:S04]  /*34a10*/  LDL.LU R37, [R1+0x1998] ;  /* 0x0019980001257983 */ /* 0x001ea80000300800 */
[----:B------:R-:W2:Y:S04]  /*34a20*/  LDL.LU.64 R24, [R1+0x1990] ;  /* 0x0019900001187983 */ /* 0x000ea80000300a00 */
        /* <DEDUP_REMOVED lines=14> */
[----:B------:R-:W2:Y:S04]  /*34b10*/  LDL R43, [R1+0x8e0] ;  /* 0x0008e000012b7983 */ /* 0x000ea80000100800 */
[----:B------:R-:W2:Y:S04]  /*34b20*/  LDL R42, [R1+0x8dc] ;  /* 0x0008dc00012a7983 */ /* 0x000ea80000100800 */
[----:B------:R0:W-:Y:S04]  /*34b30*/  @!P0 STL [R1+0x908], R75 ;  /* 0x0009084b01008387 */ /* 0x0001e80000100800 */
[----:B0-----:R-:W2:Y:S04]  /*34b40*/  LDL R75, [R1+0x8d8] ;  /* 0x0008d800014b7983 */ /* 0x001ea80000100800 */
[----:B------:R-:W2:Y:S04]  /*34b50*/  LDL.LU.64 R50, [R1+0x1940] ;  /* 0x0019400001327983 */ /* 0x000ea80000300a00 */
[----:B------:R0:W-:Y:S04]  /*34b60*/  @!P1 STL [R1+0x904], R83 ;  /* 0x0009045301009387 */ /* 0x0001e80000100800 */
[----:B0-----:R-:W2:Y:S04]  /*34b70*/  LDL.LU R83, [R1+0x1938] ;  /* 0x0019380001537983 */ /* 0x001ea80000300800 */
[----:B------:R-:W2:Y:S04]  /*34b80*/  LDL.LU.64 R56, [R1+0x1930] ;  /* 0x0019300001387983 */ /* 0x000ea80000300a00 */
[----:B------:R-:W2:Y:S04]  /*34b90*/  LDL.LU.64 R28, [R1+0x1928] ;  /* 0x00192800011c7983 */ /* 0x000ea80000300a00 */
[----:B------:R-:W2:Y:S04]  /*34ba0*/  LDL R22, [R1+0x8d4] ;  /* 0x0008d40001167983 */ /* 0x000ea80000100800 */
[----:B------:R-:W2:Y:S04]  /*34bb0*/  LDL R23, [R1+0x8d0] ;  /* 0x0008d00001177983 */ /* 0x000ea80000100800 */
[----:B------:R0:W-:Y:S04]  /*34bc0*/  @!P1 STL [R1+0x8fc], R86 ;  /* 0x0008fc5601009387 */ /* 0x0001e80000100800 */
[----:B0-----:R-:W2:Y:S04]  /*34bd0*/  LDL R86, [R1+0x8cc] ;  /* 0x0008cc0001567983 */ /* 0x001ea80000100800 */
[----:B------:R0:W-:Y:S04]  /*34be0*/  @!P0 STL [R1+0x900], R87 ;  /* 0x0009005701008387 */ /* 0x0001e80000100800 */
[----:B0-----:R-:W2:Y:S04]  /*34bf0*/  LDL R87, [R1+0x8c8] ;  /* 0x0008c80001577983 */ /* 0x001ea80000100800 */
[----:B------:R0:W-:Y:S04]  /*34c00*/  @!P1 STL [R1+0x8f4], R0 ;  /* 0x0008f40001009387 */ /* 0x0001e80000100800 */
[----:B0-----:R-:W2:Y:S04]  /*34c10*/  LDL R0, [R1+0x8c4] ;  /* 0x0008c40001007983 */ /* 0x001ea80000100800 */
[----:B---3--:R0:W-:Y:S04]  /*34c20*/  @!P0 STL [R1+0x8f0], R74 ;  /* 0x0008f04a01008387 */ /* 0x0081e80000100800 */
[----:B------:R-:W3:Y:S04]  /*34c30*/  LDL R54, [R1+0x8bc] ;  /* 0x0008bc0001367983 */ /* 0x000ee80000100800 */
[----:B------:R-:W3:Y:S04]  /*34c40*/  LDL R55, [R1+0x8b8] ;  /* 0x0008b80001377983 */ /* 0x000ee80000100800 */
[----:B0-----:R-:W3:Y:S04]  /*34c50*/  LDL R74, [R1+0x8c0] ;  /* 0x0008c000014a7983 */ /* 0x001ee80000100800 */
[----:B------:R-:W3:Y:S04]  /*34c60*/  LDL R76, [R1+0x8b4] ;  /* 0x0008b400014c7983 */ /* 0x000ee80000100800 */
[----:B------:R-:W3:Y:S04]  /*34c70*/  LDL R77, [R1+0x8b0] ;  /* 0x0008b000014d7983 */ /* 0x000ee80000100800 */
[----:B------:R-:W3:Y:S04]  /*34c80*/  LDL R52, [R1+0x8ac] ;  /* 0x0008ac0001347983 */ /* 0x000ee80000100800 */
[----:B----4-:R0:W-:Y:S04]  /*34c90*/  @!P0 STL [R1+0x8e8], R89 ;  /* 0x0008e85901008387 */ /* 0x0101e80000100800 */
[----:B------:R-:W4:Y:S04]  /*34ca0*/  LDL R53, [R1+0x8a4] ;  /* 0x0008a40001357983 */ /* 0x000f280000100800 */
[----:B------:R-:W4:Y:S04]  /*34cb0*/  LDL R6, [R1+0x8a0] ;  /* 0x0008a00001067983 */ /* 0x000f280000100800 */
[----:B0-----:R-:W4:Y:S04]  /*34cc0*/  LDL R89, [R1+0x8a8] ;  /* 0x0008a80001597983 */ /* 0x001f280000100800 */
[----:B------:R-:W4:Y:S04]  /*34cd0*/  LDL R7, [R1+0x89c] ;  /* 0x00089c0001077983 */ /* 0x000f280000100800 */
[----:B--2---:R0:W-:Y:S04]  /*34ce0*/  @!P1 STL [R1+0x8ec], R38 ;  /* 0x0008ec2601009387 */ /* 0x0041e80000100800 */
[----:B0-----:R-:W2:Y:S04]  /*34cf0*/  LDL R38, [R1+0x898] ;  /* 0x0008980001267983 */ /* 0x001ea80000100800 */
[----:B------:R0:W-:Y:S04]  /*34d00*/  @!P0 STL [R1+0x8f8], R39 ;  /* 0x0008f82701008387 */ /* 0x0001e80000100800 */
[----:B------:R-:W2:Y:S04]  /*34d10*/  LDL R34, [R1+0x890] ;  /* 0x0008900001227983 */ /* 0x000ea80000100800 */
[----:B0-----:R-:W2:Y:S04]  /*34d20*/  LDL R39, [R1+0x894] ;  /* 0x0008940001277983 */ /* 0x001ea80000100800 */
[----:B------:R0:W-:Y:S04]  /*34d30*/  @!P1 STL [R1+0x8e4], R88 ;  /* 0x0008e45801009387 */ /* 0x0001e80000100800 */
[----:B0-----:R-:W2:Y:S04]  /*34d40*/  LDL R88, [R1+0x88c] ;  /* 0x00088c0001587983 */ /* 0x001ea80000100800 */
[----:B------:R-:W2:Y:S04]  /*34d50*/  @!P0 LDG.E.U16 R43, desc[UR10][R62.64] ;  /* 0x0000000a3e2b8981 */ /* 0x000ea8000c1e1500 */
[----:B------:R-:W2:Y:S04]  /*34d60*/  @!P1 LDG.E.U16 R42, desc[UR10][R66.64] ;  /* 0x0000000a422a9981 */ /* 0x000ea8000c1e1500 */
[----:B------:R-:W2:Y:S04]  /*34d70*/  LDL.LU.64 R62, [R1+0x1920] ;  /* 0x00192000013e7983 */ /* 0x000ea80000300a00 */
[----:B------:R-:W2:Y:S04]  /*34d80*/  LDL.LU.64 R66, [R1+0x1918] ;  /* 0x0019180001427983 */ /* 0x000ea80000300a00 */
[----:B------:R-:W2:Y:S04]  /*34d90*/  @!P0 LDG.E.U16 R75, desc[UR10][R10.64] ;  /* 0x0000000a0a4b8981 */ /* 0x000ea8000c1e1500 */
[----:B------:R-:W2:Y:S04]  /*34da0*/  LDL R35, [R1+0x884] ;  /* 0x0008840001237983 */ /* 0x000ea80000100800 */
[----:B------:R-:W2:Y:S04]  /*34db0*/  LDL R10, [R1+0x880] ;  /* 0x00088000010a7983 */ /* 0x000ea80000100800 */
[----:B------:R-:W2:Y:S04]  /*34dc0*/  LDL R11, [R1+0x87c] ;  /* 0x00087c00010b7983 */ /* 0x000ea80000100800 */
[----:B------:R-:W2:Y:S04]  /*34dd0*/  @!P1 LDG.E.U16 R22, desc[UR10][R60.64] ;  /* 0x0000000a3c169981 */ /* 0x000ea8000c1e1500 */
[----:B------:R-:W2:Y:S04]  /*34de0*/  @!P0 LDG.E.U16 R23, desc[UR10][R48.64] ;  /* 0x0000000a30178981 */ /* 0x000ea8000c1e1500 */
[----:B------:R-:W2:Y:S04]  /*34df0*/  @!P1 LDG.E.U16 R86, desc[UR10][R32.64] ;  /* 0x0000000a20569981 */ /* 0x000ea8000c1e1500 */
[----:B------:R-:W2:Y:S04]  /*34e00*/  @!P0 LDG.E.U16 R87, desc[UR10][R14.64] ;  /* 0x0000000a0e578981 */ /* 0x000ea8000c1e1500 */
[----:B------:R-:W2:Y:S04]  /*34e10*/  @!P1 LDG.E.U16 R0, desc[UR10][R4.64] ;  /* 0x0000000a04009981 */ /* 0x000ea8000c1e1500 */
[----:B---3--:R-:W3:Y:S04]  /*34e20*/  @!P1 LDG.E.U16 R54, desc[UR10][R64.64] ;  /* 0x0000000a40369981 */ /* 0x008ee8000c1e1500 */
[----:B------:R-:W3:Y:S04]  /*34e30*/  @!P0 LDG.E.U16 R55, desc[UR10][R40.64] ;  /* 0x0000000a28378981 */ /* 0x000ee8000c1e1500 */
[----:B------:R-:W3:Y:S04]  /*34e40*/  @!P0 LDG.E.U16 R74, desc[UR10][R70.64] ;  /* 0x0000000a464a8981 */ /* 0x000ee8000c1e1500 */
[----:B------:R-:W3:Y:S04]  /*34e50*/  @!P1 LDG.E.U16 R76, desc[UR10][R30.64] ;  /* 0x0000000a1e4c9981 */ /* 0x000ee8000c1e1500 */
[----:B------:R-:W3:Y:S04]  /*34e60*/  @!P0 LDG.E.U16 R77, desc[UR10][R20.64] ;  /* 0x0000000a144d8981 */ /* 0x000ee8000c1e1500 */
[----:B------:R-:W3:Y:S04]  /*34e70*/  @!P1 LDG.E.U16 R52, desc[UR10][R78.64] ;  /* 0x0000000a4e349981 */ /* 0x000ee8000c1e1500 */
[----:B----4-:R-:W4:Y:S04]  /*34e80*/  @!P1 LDG.E.U16 R53, desc[UR10][R92.64] ;  /* 0x0000000a5c359981 */ /* 0x010f28000c1e1500 */
[----:B------:R-:W3:Y:S04]  /*34e90*/  @!P0 LDG.E.U16 R6, desc[UR10][R44.64] ;  /* 0x0000000a2c068981 */ /* 0x000ee8000c1e1500 */
[----:B------:R-:W3:Y:S04]  /*34ea0*/  @!P0 LDG.E.U16 R89, desc[UR10][R2.64] ;  /* 0x0000000a02598981 */ /* 0x000ee8000c1e1500 */
[----:B------:R-:W4:Y:S04]  /*34eb0*/  @!P1 LDG.E.U16 R7, desc[UR10][R12.64] ;  /* 0x0000000a0c079981 */ /* 0x000f28000c1e1500 */
[----:B--2---:R-:W2:Y:S04]  /*34ec0*/  @!P0 LDG.E.U16 R38, desc[UR10][R58.64] ;  /* 0x0000000a3a268981 */ /* 0x004ea8000c1e1500 */
[----:B------:R-:W2:Y:S04]  /*34ed0*/  @!P0 LDG.E.U16 R34, desc[UR10][R26.64] ;  /* 0x0000000a1a228981 */ /* 0x000ea8000c1e1500 */
[----:B------:R-:W2:Y:S04]  /*34ee0*/  @!P1 LDG.E.U16 R39, desc[UR10][R46.64] ;  /* 0x0000000a2e279981 */ /* 0x000ea8000c1e1500 */
[----:B------:R-:W2:Y:S04]  /*34ef0*/  @!P1 LDG.E.U16 R88, desc[UR10][R8.64] ;  /* 0x0000000a08589981 */ /* 0x000ea8000c1e1500 */
[----:B------:R0:W-:Y:S04]  /*34f00*/  @!P0 STL [R1+0x8e0], R43 ;  /* 0x0008e02b01008387 */ /* 0x0001e80000100800 */
[----:B0-----:R-:W2:Y:S04]  /*34f10*/  LDL R43, [R1+0x878] ;  /* 0x00087800012b7983 */ /* 0x001ea80000100800 */
[----:B------:R0:W-:Y:S04]  /*34f20*/  @!P1 STL [R1+0x8dc], R42 ;  /* 0x0008dc2a01009387 */ /* 0x0001e80000100800 */
[----:B------:R-:W2:Y:S04]  /*34f30*/  @!P1 LDG.E.U16 R35, desc[UR10][R36.64] ;  /* 0x0000000a24239981 */ /* 0x000ea8000c1e1500 */
[----:B0-----:R-:W2:Y:S04]  /*34f40*/  LDL R42, [R1+0x874] ;  /* 0x00087400012a7983 */ /* 0x001ea80000100800 */
[----:B------:R0:W-:Y:S04]  /*34f50*/  @!P0 STL [R1+0x8d8], R75 ;  /* 0x0008d84b01008387 */ /* 0x0001e80000100800 */
[----:B------:R-:W2:Y:S04]  /*34f60*/  @!P0 LDG.E.U16 R10, desc[UR10][R24.64] ;  /* 0x0000000a180a8981 */ /* 0x000ea8000c1e1500 */
[----:B------:R-:W2:Y:S04]  /*34f70*/  @!P1 LDG.E.U16 R11, desc[UR10][R18.64] ;  /* 0x0000000a120b9981 */ /* 0x000ea8000c1e1500 */
[----:B0-----:R-:W2:Y:S04]  /*34f80*/  LDL R75, [R1+0x870] ;  /* 0x00087000014b7983 */ /* 0x001ea80000100800 */
        /* <DEDUP_REMOVED lines=13> */
[----:B------:R-:W2:Y:S04]  /*35060*/  LDL.LU.64 R70, [R1+0x18c8] ;  /* 0x0018c80001467983 */ /* 0x000ea80000300a00 */
[----:B------:R0:W-:Y:S04]  /*35070*/  @!P1 STL [R1+0x8c4], R0 ;  /* 0x0008c40001009387 */ /* 0x0001e80000100800 */
[----:B0-----:R-:W2:Y:S04]  /*35080*/  LDL R0, [R1+0x86c] ;  /* 0x00086c0001007983 */ /* 0x001ea80000100800 */
        /* <DEDUP_REMOVED lines=19> */
[----:B0-----:R-:W3:Y:S04]  /*351c0*/  LDL R89, [R1+0x860] ;  /* 0x0008600001597983 */ /* 0x001ee80000100800 */
[----:B------:R-:W3:Y:S04]  /*351d0*/  LDL.LU.64 R92, [R1+0x1868] ;  /* 0x00186800015c7983 */ /* 0x000ee80000300a00 */
[----:B----4-:R0:W-:Y:S04]  /*351e0*/  @!P1 STL [R1+0x8a4], R53 ;  /* 0x0008a43501009387 */ /* 0x0101e80000100800 */
[----:B0-----:R-:W4:Y:S04]  /*351f0*/  LDL.LU R53, [R1+0x1860] ;  /* 0x0018600001357983 */ /* 0x001f280000300800 */
[----:B------:R-:W4:Y:S04]  /*35200*/  LDL.LU.64 R44, [R1+0x1858] ;  /* 0x00185800012c7983 */ /* 0x000f280000300a00 */
[----:B------:R0:W-:Y:S04]  /*35210*/  @!P0 STL [R1+0x8a0], R6 ;  /* 0x0008a00601008387 */ /* 0x0001e80000100800 */
[----:B0-----:R-:W4:Y:S04]  /*35220*/  LDL.LU R6, [R1+0x1850] ;  /* 0x0018500001067983 */ /* 0x001f280000300800 */
[----:B------:R-:W4:Y:S04]  /*35230*/  LDL.LU.64 R12, [R1+0x1848] ;  /* 0x00184800010c7983 */ /* 0x000f280000300a00 */
[----:B------:R0:W-:Y:S04]  /*35240*/  @!P1 STL [R1+0x89c], R7 ;  /* 0x00089c0701009387 */ /* 0x0001e80000100800 */
[----:B--2---:R-:W2:Y:S04]  /*35250*/  @!P0 LDG.E.U16 R43, desc[UR10][R84.64] ;  /* 0x0000000a542b8981 */ /* 0x004ea8000c1e1500 */
[----:B0-----:R-:W2:Y:S04]  /*35260*/  LDL.LU R7, [R1+0x1840] ;  /* 0x0018400001077983 */ /* 0x001ea80000300800 */
[----:B------:R-:W2:Y:S04]  /*35270*/  LDL.LU.64 R58, [R1+0x1838] ;  /* 0x00183800013a7983 */ /* 0x000ea80000300a00 */
[----:B------:R0:W-:Y:S04]  /*35280*/  @!P0 STL [R1+0x898], R38 ;  /* 0x0008982601008387 */ /* 0x0001e80000100800 */
[----:B------:R-:W2:Y:S04]  /*35290*/  @!P1 LDG.E.U16 R42, desc[UR10][R80.64] ;  /* 0x0000000a502a9981 */ /* 0x000ea8000c1e1500 */
[----:B0-----:R-:W2:Y:S04]  /*352a0*/  LDL.LU R38, [R1+0x1830] ;  /* 0x0018300001267983 */ /* 0x001ea80000300800 */
[----:B------:R-:W2:Y:S04]  /*352b0*/  LDL.LU.64 R46, [R1+0x1828] ;  /* 0x00182800012e7983 */ /* 0x000ea80000300a00 */
[----:B------:R0:W-:Y:S04]  /*352c0*/  @!P1 STL [R1+0x894], R39 ;  /* 0x0008942701009387 */ /* 0x0001e80000100800 */
[----:B------:R-:W2:Y:S04]  /*352d0*/  @!P0 LDG.E.U16 R75, desc[UR10][R16.64] ;  /* 0x0000000a104b8981 */ /* 0x000ea8000c1e1500 */
[----:B0-----:R-:W2:Y:S04]  /*352e0*/  LDL.LU R39, [R1+0x1820] ;  /* 0x0018200001277983 */ /* 0x001ea80000300800 */
[----:B------:R-:W2:Y:S04]  /*352f0*/  LDL.LU.64 R26, [R1+0x1818] ;  /* 0x00181800011a7983 */ /* 0x000ea80000300a00 */
[----:B------:R0:W-:Y:S04]  /*35300*/  @!P0 STL [R1+0x890], R34 ;  /* 0x0008902201008387 */ /* 0x0001e80000100800 */
[----:B0-----:R-:W2:Y:S04]  /*35310*/  LDL.LU R34, [R1+0x1810] ;  /* 0x0018100001227983 */ /* 0x001ea80000300800 */
[----:B------:R-:W2:Y:S04]  /*35320*/  LDL.LU.64 R8, [R1+0x1808] ;  /* 0x0018080001087983 */ /* 0x000ea80000300a00 */
[----:B------:R0:W-:Y:S04]  /*35330*/  @!P1 STL [R1+0x88c], R88 ;  /* 0x00088c5801009387 */ /* 0x0001e80000100800 */
[----:B0-----:R-:W2:Y:S04]  /*35340*/  LDL.LU R88, [R1+0x1800] ;  /* 0x0018000001587983 */ /* 0x001ea80000300800 */
[----:B------:R-:W4:Y:S04]  /*35350*/  @!P1 LDG.E.U16 R0, desc[UR10][R72.64] ;  /* 0x0000000a48009981 */ /* 0x000f28000c1e1500 */
[----:B---3--:R-:W3:Y:S04]  /*35360*/  @!P0 LDG.E.U16 R74, desc[UR10][R68.64] ;  /* 0x0000000a444a8981 */ /* 0x008ee8000c1e1500 */
[----:B------:R-:W3:Y:S04]  /*35370*/  @!P0 LDG.E.U16 R89, desc[UR10][R82.64] ;  /* 0x0000000a52598981 */ /* 0x000ee8000c1e1500 */
[----:B--2---:R-:W2:Y:S04]  /*35380*/  @!P0 LDG.E.U16 R88, desc[UR10][R90.64] ;  /* 0x0000000a5a588981 */ /* 0x004ea8000c1e1500 */
[----:B------:R-:W3:Y:S04]  /*35390*/  LDL.LU.64 R90, [R1+0x17f8] ;  /* 0x0017f800015a7983 */ /* 0x000ee80000300a00 */
[----:B--2---:R0:W-:Y:S04]  /*353a0*/  STL [R1+0x1390], R88 ;  /* 0x0013905801007387 */ /* 0x0041e80000100800 */
[----:B0-----:R-:W2:Y:S04]  /*353b0*/  LDL.LU R88, [R1+0x864] ;  /* 0x0008640001587983 */ /* 0x001ea80000300800 */
        /* <DEDUP_REMOVED lines=10> */
[----:B------:R-:W3:Y:S04]  /*35460*/  LDL R80, [R1+0x854] ;  /* 0x0008540001507983 */ /* 0x000ee80000100800 */
[----:B------:R-:W4:Y:S04]  /*35470*/  LDL R81, [R1+0x850] ;  /* 0x0008500001517983 */ /* 0x000f280000100800 */
[----:B------:R0:W-:Y:S04]  /*35480*/  @!P1 STL [R1+0x874], R42 ;  /* 0x0008742a01009387 */ /* 0x0001e80000100800 */
[----:B0-----:R-:W4:Y:S04]  /*35490*/  LDL R42, [R1+0x84c] ;  /* 0x00084c00012a7983 */ /* 0x001f280000100800 */
[----:B------:R0:W-:Y:S04]  /*354a0*/  @!P0 STL [R1+0x878], R43 ;  /* 0x0008782b01008387 */ /* 0x0001e80000100800 */
[----:B------:R-:W4:Y:S04]  /*354b0*/  LDL R16, [R1+0x844] ;  /* 0x0008440001107983 */ /* 0x000f280000100800 */
[----:B------:R-:W4:Y:S04]  /*354c0*/  LDL R17, [R1+0x840] ;  /* 0x0008400001117983 */ /* 0x000f280000100800 */
[----:B0-----:R-:W4:Y:S04]  /*354d0*/  LDL R43, [R1+0x848] ;  /* 0x00084800012b7983 */ /* 0x001f280000100800 */
[----:B------:R-:W4:Y:S04]  /*354e0*/  LDL.LU.64 R72, [R1+0x17b8] ;  /* 0x0017b80001487983 */ /* 0x000f280000300a00 */
[----:B------:R-:W4:Y:S04]  /*354f0*/  LDL R68, [R1+0x834] ;  /* 0x0008340001447983 */ /* 0x000f280000100800 */
[----:B--2---:R-:W2:Y:S04]  /*35500*/  @!P1 LDG.E.U16 R88, desc[UR10][R50.64] ;  /* 0x0000000a32589981 */ /* 0x004ea8000c1e1500 */
[----:B---3--:R-:W3:Y:S04]  /*35510*/  @!P1 LDG.E.U16 R80, desc[UR10][R62.64] ;  /* 0x0000000a3e509981 */ /* 0x008ee8000c1e1500 */
[----:B----4-:R-:W4:Y:S04]  /*35520*/  @!P0 LDG.E.U16 R81, desc[UR10][R66.64] ;  /* 0x0000000a42518981 */ /* 0x010f28000c1e1500 */
[----:B------:R-:W3:Y:S04]  /*35530*/  @!P1 LDG.E.U16 R42, desc[UR10][R60.64] ;  /* 0x0000000a3c2a9981 */ /* 0x000ee8000c1e1500 */
[----:B------:R-:W3:Y:S04]  /*35540*/  @!P1 LDG.E.U16 R16, desc[UR10][R22.64] ;  /* 0x0000000a16109981 */ /* 0x000ee8000c1e1500 */
[----:B------:R-:W3:Y:S04]  /*35550*/  @!P0 LDG.E.U16 R17, desc[UR10][R32.64] ;  /* 0x0000000a20118981 */ /* 0x000ee8000c1e1500 */
[----:B------:R-:W3:Y:S04]  /*35560*/  @!P0 LDG.E.U16 R43, desc[UR10][R48.64] ;  /* 0x0000000a302b8981 */ /* 0x000ee8000c1e1500 */
[----:B------:R-:W3:Y:S04]  /*35570*/  @!P1 LDG.E.U16 R72, desc[UR10][R56.64] ;  /* 0x0000000a38489981 */ /* 0x000ee8000c1e1500 */
[----:B------:R-:W4:Y:S04]  /*35580*/  @!P0 LDG.E.U16 R73, desc[UR10][R28.64] ;  /* 0x0000000a1c498981 */ /* 0x000f28000c1e1500 */
[----:B------:R0:W-:Y:S04]  /*35590*/  @!P0 STL [R1+0x868], R74 ;  /* 0x0008684a01008387 */ /* 0x0001e80000100800 */
[----:B------:R-:W4:Y:S04]  /*355a0*/  LDL R51, [R1+0x824] ;  /* 0x0008240001337983 */ /* 0x000f280000100800 */
[----:B------:R-:W4:Y:S04]  /*355b0*/  @!P1 LDG.E.U16 R68, desc[UR10][R4.64] ;  /* 0x0000000a04449981 */ /* 0x000f28000c1e1500 */
[----:B0-----:R-:W4:Y:S04]  /*355c0*/  LDL R74, [R1+0x830] ;  /* 0x00083000014a7983 */ /* 0x001f280000100800 */
[----:B------:R0:W-:Y:S04]  /*355d0*/  @!P0 STL [R1+0x870], R75 ;  /* 0x0008704b01008387 */ /* 0x0001e80000100800 */
[----:B0-----:R-:W4:Y:S04]  /*355e0*/  LDL R75, [R1+0x820] ;  /* 0x00082000014b7983 */ /* 0x001f280000100800 */
[----:B--2---:R0:W-:Y:S04]  /*355f0*/  STL [R1+0x1408], R88 ;  /* 0x0014085801007387 */ /* 0x0041e80000100800 */
[----:B---3--:R1:W-:Y:S04]  /*35600*/  STL [R1+0x1394], R72 ;  /* 0x0013944801007387 */ /* 0x0083e80000100800 */
[----:B0-----:R-:W2:Y:S04]  /*35610*/  LDL R88, [R1+0x7f4] ;  /* 0x0007f40001587983 */ /* 0x001ea80000100800 */
[----:B------:R-:W3:Y:S04]  /*35620*/  LDL R69, [R1+0x7f0] ;  /* 0x0007f00001457983 */ /* 0x000ee80000100800 */
[----:B-1----:R-:W3:Y:S04]  /*35630*/  LDL R72, [R1+0x83c] ;  /* 0x00083c0001487983 */ /* 0x002ee80000100800 */
[----:B------:R0:W-:Y:S04]  /*35640*/  @!P1 STL [R1+0x86c], R0 ;  /* 0x00086c0001009387 */ /* 0x0001e80000100800 */
[----:B----4-:R-:W4:Y:S04]  /*35650*/  @!P0 LDG.E.U16 R74, desc[UR10][R70.64] ;  /* 0x0000000a464a8981 */ /* 0x010f28000c1e1500 */
[----:B------:R-:W4:Y:S04]  /*35660*/  @!P1 LDG.E.U16 R51, desc[UR10][R54.64] ;  /* 0x0000000a36339981 */ /* 0x000f28000c1e1500 */
[----:B0-----:R-:W4:Y:S04]  /*35670*/  LDL R0, [R1+0x7c4] ;  /* 0x0007c40001007983 */ /* 0x001f280000100800 */
[----:B------:R0:W-:Y:S04]  /*35680*/  @!P0 STL [R1+0x860], R89 ;  /* 0x0008605901008387 */ /* 0x0001e80000100800 */
[----:B------:R-:W4:Y:S04]  /*35690*/  LDL R57, [R1+0x794] ;  /* 0x0007940001397983 */ /* 0x000f280000100800 */
[----:B------:R-:W4:Y:S04]  /*356a0*/  LDL R56, [R1+0x790] ;  /* 0x0007900001387983 */ /* 0x000f280000100800 */
[----:B0-----:R-:W4:Y:S04]  /*356b0*/  LDL R89, [R1+0x7c0] ;  /* 0x0007c00001597983 */ /* 0x001f280000100800 */
[----:B------:R-:W4:Y:S04]  /*356c0*/  LDL R29, [R1+0x764] ;  /* 0x00076400011d7983 */ /* 0x000f280000100800 */
[----:B------:R-:W4:Y:S04]  /*356d0*/  LDL R28, [R1+0x760] ;  /* 0x00076000011c7983 */ /* 0x000f280000100800 */
[----:B------:R-:W4:Y:S04]  /*356e0*/  LDL.64 R82, [R1] ;  /* 0x0000000001527983 */ /* 0x000f280000100a00 */
[----:B------:R-:W4:Y:S04]  /*356f0*/  LDL R50, [R1+0x734] ;  /* 0x0007340001327983 */ /* 0x000f280000100800 */
[----:B------:R0:W-:Y:S04]  /*35700*/  STL [R1+0x1398], R73 ;  /* 0x0013984901007387 */ /* 0x0001e80000100800 */
[----:B0-----:R-:W4:Y:S04]  /*35710*/  LDL.LU R73, [R1+0x838] ;  /* 0x0008380001497983 */ /* 0x001f280000300800 */
[----:B------:R-:W4:Y:S04]  /*35720*/  LDL.LU.64 R62, [R1+0x17b0] ;  /* 0x0017b000013e7983 */ /* 0x000f280000300a00 */
[----:B--2---:R-:W2:Y:S04]  /*35730*/  @!P1 LDG.E.U16 R88, desc[UR10][R58.64] ;  /* 0x0000000a3a589981 */ /* 0x004ea8000c1e1500 */
[----:B---3--:R-:W3:Y:S04]  /*35740*/  @!P0 LDG.E.U16 R69, desc[UR10][R46.64] ;  /* 0x0000000a2e458981 */ /* 0x008ee8000c1e1500 */
[----:B------:R-:W2:Y:S04]  /*35750*/  @!P1 LDG.E.U16 R72, desc[UR10][R14.64] ;  /* 0x0000000a0e489981 */ /* 0x000ea8000c1e1500 */
[----:B----4-:R-:W4:Y:S04]  /*35760*/  @!P1 LDG.E.U16 R50, desc[UR10][R82.64] ;  /* 0x0000000a52329981 */ /* 0x010f28000c1e1500 */
[----:B------:R-:W2:Y:S04]  /*35770*/  @!P0 LDG.E.U16 R73, desc[UR10][R86.64] ;  /* 0x0000000a56498981 */ /* 0x000ea8000c1e1500 */
[----:B------:R0:W-:Y:S04]  /*35780*/  @!P1 STL [R1+0x854], R80 ;  /* 0x0008545001009387 */ /* 0x0001e80000100800 */
[----:B------:R-:W3:Y:S04]  /*35790*/  @!P1 LDG.E.U16 R0, desc[UR10][R62.64] ;  /* 0x0000000a3e009981 */ /* 0x000ee8000c1e1500 */
[----:B0-----:R-:W3:Y:S04]  /*357a0*/  LDL.LU R80, [R1+0x17a8] ;  /* 0x0017a80001507983 */ /* 0x001ee80000300800 */
[----:B------:R-:W3:Y:S04]  /*357b0*/  LDL.LU.64 R66, [R1+0x17a0] ;  /* 0x0017a00001427983 */ /* 0x000ee80000300a00 */
[----:B------:R0:W-:Y:S04]  /*357c0*/  @!P0 STL [R1+0x850], R81 ;  /* 0x0008505101008387 */ /* 0x0001e80000100800 */
[----:B0-----:R-:W4:Y:S04]  /*357d0*/  LDL.LU R81, [R1+0x1798] ;  /* 0x0017980001517983 */ /* 0x001f280000300800 */
[----:B------:R-:W4:Y:S04]  /*357e0*/  LDL.LU.64 R60, [R1+0x1790] ;  /* 0x00179000013c7983 */ /* 0x000f280000300a00 */
        /* <DEDUP_REMOVED lines=12> */
[----:B------:R-:W4:Y:S04]  /*358b0*/  LDL.LU.64 R86, [R1+0x1748] ;  /* 0x0017480001567983 */ /* 0x000f280000300a00 */
[----:B--2---:R-:W-:Y:S04]  /*358c0*/  STL [R1+0x1430], R73 ;  /* 0x0014304901007387 */ /* 0x004fe80000100800 */
[----:B------:R0:W-:Y:S04]  /*358d0*/  @!P1 STL [R1+0x83c], R72 ;  /* 0x00083c4801009387 */ /* 0x0001e80000100800 */
[----:B0-----:R-:W2:Y:S04]  /*358e0*/  LDL.64 R72, [R1+0x278] ;  /* 0x0002780001487983 */ /* 0x001ea80000100a00 */
[----:B------:R-:W4:Y:S04]  /*358f0*/  LDL.LU.64 R4, [R1+0x1740] ;  /* 0x0017400001047983 */ /* 0x000f280000300a00 */
[----:B------:R0:W-:Y:S04]  /*35900*/  @!P1 STL [R1+0x834], R68 ;  /* 0x0008344401009387 */ /* 0x0001e80000100800 */
[----:B---3--:R-:W3:Y:S04]  /*35910*/  @!P0 LDG.E.U16 R89, desc[UR10][R66.64] ;  /* 0x0000000a42598981 */ /* 0x008ee8000c1e1500 */
[----:B0-----:R-:W3:Y:S04]  /*35920*/  LDL.LU R68, [R1+0x1738] ;  /* 0x0017380001447983 */ /* 0x001ee80000300800 */
[----:B------:R-:W3:Y:S04]  /*35930*/  LDL.LU.64 R70, [R1+0x1730] ;  /* 0x0017300001467983 */ /* 0x000ee80000300a00 */
[----:B------:R0:W-:Y:S04]  /*35940*/  @!P0 STL [R1+0x830], R74 ;  /* 0x0008304a01008387 */ /* 0x0001e80000100800 */
[----:B0-----:R-:W4:Y:S04]  /*35950*/  LDL.LU R74, [R1+0x1728] ;  /* 0x00172800014a7983 */ /* 0x001f280000300800 */
[----:B--2---:R-:W2:Y:S04]  /*35960*/  @!P0 LDG.E.U16 R75, desc[UR10][R72.64] ;  /* 0x0000000a484b8981 */ /* 0x004ea8000c1e1500 */
[----:B---3--:R-:W3:Y:S04]  /*35970*/  @!P1 LDG.E.U16 R57, desc[UR10][R70.64] ;  /* 0x0000000a46399981 */ /* 0x008ee8000c1e1500 */
[----:B----4-:R-:W4:Y:S04]  /*35980*/  @!P1 LDG.E.U16 R74, desc[UR10][R64.64] ;  /* 0x0000000a404a9981 */ /* 0x010f28000c1e1500 */
[----:B------:R-:W3:Y:S04]  /*35990*/  LDL.LU.64 R64, [R1+0x1720] ;  /* 0x0017200001407983 */ /* 0x000ee80000300a00 */
[----:B----4-:R-:W-:Y:S04]  /*359a0*/  STL [R1+0x139c], R74 ;  /* 0x00139c4a01007387 */ /* 0x010fe80000100800 */
[----:B------:R-:W4:Y:S04]  /*359b0*/  LDL.LU.64 R54, [R1+0x1718] ;  /* 0x0017180001367983 */ /* 0x000f280000300a00 */
[----:B--2---:R0:W-:Y:S04]  /*359c0*/  @!P0 STL [R1+0x820], R75 ;  /* 0x0008204b01008387 */ /* 0x0041e80000100800 */
[----:B---3--:R-:W2:Y:S04]  /*359d0*/  @!P0 LDG.E.U16 R56, desc[UR10][R64.64] ;  /* 0x0000000a40388981 */ /* 0x008ea8000c1e1500 */
[----:B0-----:R-:W3:Y:S04]  /*359e0*/  LDL R75, [R1+0x700] ;  /* 0x00070000014b7983 */ /* 0x001ee80000100800 */
[----:B------:R0:W-:Y:S04]  /*359f0*/  @!P1 STL [R1+0x824], R51 ;  /* 0x0008243301009387 */ /* 0x0001e80000100800 */
[----:B0-----:R-:W2:Y:S04]  /*35a00*/  LDL R51, [R1+0x6d4] ;  /* 0x0006d40001337983 */ /* 0x001ea80000100800 */
[----:B------:R-:W2:Y:S04]  /*35a10*/  LDL.LU R74, [R1+0x818] ;  /* 0x00081800014a7983 */ /* 0x000ea80000300800 */
[----:B------:R-:W3:Y:S04]  /*35a20*/  LDL.LU R73, [R1+0x814] ;  /* 0x0008140001497983 */ /* 0x000ee80000300800 */
[----:B------:R-:W4:Y:S04]  /*35a30*/  LDL.LU.64 R58, [R1+0x1710] ;  /* 0x00171000013a7983 */ /* 0x000f280000300a00 */
[----:B------:R-:W4:Y:S04]  /*35a40*/  LDL.LU R72, [R1+0x80c] ;  /* 0x00080c0001487983 */ /* 0x000f280000300800 */
        /* <DEDUP_REMOVED lines=13> */
[----:B--2---:R-:W2:Y:S04]  /*35b20*/  @!P0 LDG.E.U16 R74, desc[UR10][R20.64] ;  /* 0x0000000a144a8981 */ /* 0x004ea8000c1e1500 */
[----:B---3--:R-:W3:Y:S04]  /*35b30*/  @!P1 LDG.E.U16 R73, desc[UR10][R76.64] ;  /* 0x0000000a4c499981 */ /* 0x008ee8000c1e1500 */
[----:B----4-:R-:W4:Y:S04]  /*35b40*/  @!P1 LDG.E.U16 R72, desc[UR10][R2.64] ;  /* 0x0000000a02489981 */ /* 0x010f28000c1e1500 */
[----:B------:R-:W2:Y:S04]  /*35b50*/  @!P0 LDG.E.U16 R88, desc[UR10][R92.64] ;  /* 0x0000000a5c588981 */ /* 0x000ea8000c1e1500 */
[----:B------:R-:W2:Y:S04]  /*35b60*/  @!P1 LDG.E.U16 R29, desc[UR10][R68.64] ;  /* 0x0000000a441d9981 */ /* 0x000ea8000c1e1500 */
[----:B------:R-:W2:Y:S04]  /*35b70*/  @!P0 LDG.E.U16 R28, desc[UR10][R62.64] ;  /* 0x0000000a3e1c8981 */ /* 0x000ea8000c1e1500 */
[----:B------:R-:W3:Y:S04]  /*35b80*/  LDL.LU.64 R68, [R1+0x16c8] ;  /* 0x0016c80001447983 */ /* 0x000ee80000300a00 */
[----:B------:R-:W4:Y:S04]  /*35b90*/  LDL.LU.64 R62, [R1+0x16c0] ;  /* 0x0016c000013e7983 */ /* 0x000f280000300a00 */
[----:B------:R-:W4:Y:S04]  /*35ba0*/  @!P0 LDG.E.U16 R89, desc[UR10][R66.64] ;  /* 0x0000000a42598981 */ /* 0x000f28000c1e1500 */
[----:B------:R-:W4:Y:S04]  /*35bb0*/  @!P1 LDG.E.U16 R0, desc[UR10][R70.64] ;  /* 0x0000000a46009981 */ /* 0x000f28000c1e1500 */
[----:B------:R-:W4:Y:S04]  /*35bc0*/  @!P0 LDG.E.U16 R75, desc[UR10][R64.64] ;  /* 0x0000000a404b8981 */ /* 0x000f28000c1e1500 */
[----:B------:R0:W-:Y:S04]  /*35bd0*/  @!P0 STL [R1+0x790], R56 ;  /* 0x0007903801008387 */ /* 0x0001e80000100800 */
[----:B0-----:R-:W4:Y:S04]  /*35be0*/  LDL R56, [R1+0x810] ;  /* 0x0008100001387983 */ /* 0x001f280000100800 */
[----:B------:R0:W-:Y:S04]  /*35bf0*/  STL [R1+0x13a4], R66 ;  /* 0x0013a44201007387 */ /* 0x0001e80000100800 */
[----:B0-----:R-:W4:Y:S04]  /*35c00*/  LDL.LU R66, [R1+0x81c] ;  /* 0x00081c0001427983 */ /* 0x001f280000300800 */
[----:B------:R-:W-:Y:S04]  /*35c10*/  STL [R1+0x13a0], R67 ;  /* 0x0013a04301007387 */ /* 0x000fe80000100800 */
[----:B------:R0:W-:Y:S04]  /*35c20*/  @!P1 STL [R1+0x794], R57 ;  /* 0x0007943901009387 */ /* 0x0001e80000100800 */
[----:B0-----:R-:W4:Y:S04]  /*35c30*/  LDL R57, [R1+0x804] ;  /* 0x0008040001397983 */ /* 0x001f280000100800 */
[----:B--2---:R0:W-:Y:S04]  /*35c40*/  @!P0 STL [R1+0x760], R28 ;  /* 0x0007601c01008387 */ /* 0x0041e80000100800 */
[----:B---3--:R-:W2:Y:S04]  /*35c50*/  @!P1 LDG.E.U16 R51, desc[UR10][R68.64] ;  /* 0x0000000a44339981 */ /* 0x008ea8000c1e1500 */
[----:B0-----:R-:W3:Y:S04]  /*35c60*/  LDL R28, [R1+0x800] ;  /* 0x00080000011c7983 */ /* 0x001ee80000100800 */
[----:B------:R0:W-:Y:S04]  /*35c70*/  @!P1 STL [R1+0x764], R29 ;  /* 0x0007641d01009387 */ /* 0x0001e80000100800 */
[----:B------:R-:W2:Y:S04]  /*35c80*/  LDL R82, [R1+0x7e8] ;  /* 0x0007e80001527983 */ /* 0x000ea80000100800 */
[----:B------:R-:W2:Y:S04]  /*35c90*/  LDL R83, [R1+0x7bc] ;  /* 0x0007bc0001537983 */ /* 0x000ea80000100800 */
[----:B0-----:R-:W2:Y:S04]  /*35ca0*/  LDL R29, [R1+0x7ec] ;  /* 0x0007ec00011d7983 */ /* 0x001ea80000100800 */
[----:B------:R0:W-:Y:S04]  /*35cb0*/  @!P1 STL [R1+0x734], R50 ;  /* 0x0007343201009387 */ /* 0x0001e80000100800 */
[----:B0-----:R-:W2:Y:S04]  /*35cc0*/  LDL R50, [R1+0x7b8] ;  /* 0x0007b80001327983 */ /* 0x001ea80000100800 */
[----:B----4-:R0:W-:Y:S04]  /*35cd0*/  STL [R1+0x704], R0 ;  /* 0x0007040001007387 */ /* 0x0101e80000100800 */
[----:B0-----:R-:W4:Y:S04]  /*35ce0*/  LDL R0, [R1+0x78c] ;  /* 0x00078c0001007983 */ /* 0x001f280000100800 */
[----:B------:R0:W-:Y:S04]  /*35cf0*/  STL [R1+0x730], R89 ;  /* 0x0007305901007387 */ /* 0x0001e80000100800 */
[----:B------:R-:W4:Y:S04]  /*35d00*/  @!P0 LDG.E.U16 R56, desc[UR10][R78.64] ;  /* 0x0000000a4e388981 */ /* 0x000f28000c1e1500 */
[----:B0-----:R-:W4:Y:S04]  /*35d10*/  LDL R89, [R1+0x788] ;  /* 0x0007880001597983 */ /* 0x001f280000100800 */
[----:B------:R-:W-:Y:S04]  /*35d20*/  STL [R1+0x13ac], R70 ;  /* 0x0013ac4601007387 */ /* 0x000fe80000100800 */
[----:B------:R-:W-:Y:S04]  /*35d30*/  STL [R1+0x13a8], R71 ;  /* 0x0013a84701007387 */ /* 0x000fe80000100800 */
[----:B------:R0:W-:Y:S04]  /*35d40*/  @!P0 STL [R1+0x700], R75 ;  /* 0x0007004b01008387 */ /* 0x0001e80000100800 */
[----:B------:R-:W4:Y:S04]  /*35d50*/  @!P1 LDG.E.U16 R66, desc[UR10][R30.64] ;  /* 0x0000000a1e429981 */ /* 0x000f28000c1e1500 */
[----:B------:R-:W4:Y:S04]  /*35d60*/  @!P1 LDG.E.U16 R57, desc[UR10][R52.64] ;  /* 0x0000000a34399981 */ /* 0x000f28000c1e1500 */
[----:B0-----:R-:W4:Y:S04]  /*35d70*/  LDL.LU R75, [R1+0x16bc] ;  /* 0x0016bc00014b7983 */ /* 0x001f280000300800 */
[----:B------:R-:W-:Y:S04]  /*35d80*/  STL [R1+0x13b4], R64 ;  /* 0x0013b44001007387 */ /* 0x000fe80000100800 */
[----:B---3--:R-:W3:Y:S04]  /*35d90*/  @!P0 LDG.E.U16 R28, desc[UR10][R44.64] ;  /* 0x0000000a2c1c8981 */ /* 0x008ee8000c1e1500 */
[----:B--2---:R-:W2:Y:S04]  /*35da0*/  @!P0 LDG.E.U16 R82, desc[UR10][R26.64] ;  /* 0x0000000a1a528981 */ /* 0x004ea8000c1e1500 */
[----:B------:R-:W2:Y:S04]  /*35db0*/  @!P1 LDG.E.U16 R83, desc[UR10][R80.64] ;  /* 0x0000000a50539981 */ /* 0x000ea8000c1e1500 */
[----:B------:R-:W2:Y:S04]  /*35dc0*/  @!P1 LDG.E.U16 R29, desc[UR10][R38.64] ;  /* 0x0000000a261d9981 */ /* 0x000ea8000c1e1500 */
[----:B------:R-:W2:Y:S04]  /*35dd0*/  @!P0 LDG.E.U16 R50, desc[UR10][R60.64] ;  /* 0x0000000a3c328981 */ /* 0x000ea8000c1e1500 */
[----:B----4-:R-:W4:Y:S04]  /*35de0*/  @!P1 LDG.E.U16 R0, desc[UR10][R54.64] ;  /* 0x0000000a36009981 */ /* 0x010f28000c1e1500 */
[----:B------:R-:W2:Y:S04]  /*35df0*/  @!P0 LDG.E.U16 R89, desc[UR10][R58.64] ;  /* 0x0000000a3a598981 */ /* 0x000ea8000c1e1500 */
[----:B------:R-:W2:Y:S04]  /*35e00*/  @!P0 LDG.E.U16 R75, desc[UR10][R62.64] ;  /* 0x0000000a3e4b8981 */ /* 0x000ea8000c1e1500 */
[----:B------:R-:W-:Y:S04]  /*35e10*/  STL [R1+0x13b0], R65 ;  /* 0x0013b04101007387 */ /* 0x000fe80000100800 */
[----:B------:R0:W-:Y:S04]  /*35e20*/  @!P1 STL [R1+0x6d4], R51 ;  /* 0x0006d43301009387 */ /* 0x0001e80000100800 */
[----:B0-----:R-:W3:Y:S04]  /*35e30*/  LDL R51, [R1+0x72c] ;  /* 0x00072c0001337983 */ /* 0x001ee80000100800 */
[----:B------:R-:W-:Y:S04]  /*35e40*/  STL [R1+0x13bc], R68 ;  /* 0x0013bc4401007387 */ /* 0x000fe80000100800 */
[----:B------:R-:W-:Y:S04]  /*35e50*/  STL [R1+0x13b8], R69 ;  /* 0x0013b84501007387 */ /* 0x000fe80000100800 */
[----:B--2---:R0:W-:Y:S04]  /*35e60*/  STL [R1+0x6d0], R75 ;  /* 0x0006d04b01007387 */ /* 0x0041e80000100800 */
[----:B0-----:R-:W2:Y:S04]  /*35e70*/  LDL.LU R75, [R1+0x16b8] ;  /* 0x0016b800014b7983 */ /* 0x001ea80000300800 */
[----:B--2---:R-:W2:Y:S04]  /*35e80*/  @!P0 LDG.E.U16 R75, desc[UR10][R40.64] ;  /* 0x0000000a284b8981 */ /* 0x004ea8000c1e1500 */
[----:B------:R-:W-:Y:S04]  /*35e90*/  STL [R1+0x13c4], R62 ;  /* 0x0013c43e01007387 */ /* 0x000fe80000100800 */
[----:B------:R-:W-:Y:S04]  /*35ea0*/  STL [R1+0x13c0], R63 ;  /* 0x0013c03f01007387 */ /* 0x000fe80000100800 */
[----:B------:R-:W3:Y:S04]  /*35eb0*/  LDL.LU.64 R40, [R1+0x16b0] ;  /* 0x0016b00001287983 */ /* 0x000ee80000300a00 */
[----:B--2---:R-:W-:Y:S04]  /*35ec0*/  STL [R1+0x13c8], R75 ;  /* 0x0013c84b01007387 */ /* 0x004fe80000100800 */
[----:B------:R-:W2:Y:S04]  /*35ed0*/  LDL.LU.64 R30, [R1+0x16a8] ;  /* 0x0016a800011e7983 */ /* 0x000ea80000300a00 */
[----:B------:R-:W-:Y:S04]  /*35ee0*/  STL [R1+0x148c], R66 ;  /* 0x00148c4201007387 */ /* 0x000fe80000100800 */
[----:B------:R-:W2:Y:S04]  /*35ef0*/  LDL.LU.64 R20, [R1+0x16a0] ;  /* 0x0016a00001147983 */ /* 0x000ea80000300a00 */
[----:B------:R-:W-:Y:S04]  /*35f00*/  STL [R1+0x1490], R74 ;  /* 0x0014904a01007387 */ /* 0x000fe80000100800 */
[----:B------:R-:W2:Y:S04]  /*35f10*/  LDL.LU.64 R76, [R1+0x1698] ;  /* 0x00169800014c7983 */ /* 0x000ea80000300a00 */
[----:B------:R-:W-:Y:S04]  /*35f20*/  STL [R1+0x1488], R73 ;  /* 0x0014884901007387 */ /* 0x000fe80000100800 */
[----:B------:R-:W2:Y:S04]  /*35f30*/  LDL.LU.64 R78, [R1+0x1690] ;  /* 0x00169000014e7983 */ /* 0x000ea80000300a00 */
[----:B------:R0:W-:Y:S04]  /*35f40*/  @!P0 STL [R1+0x810], R56 ;  /* 0x0008103801008387 */ /* 0x0001e80000100800 */
[----:B0-----:R-:W2:Y:S04]  /*35f50*/  LDL.LU R56, [R1+0x1688] ;  /* 0x0016880001387983 */ /* 0x001ea80000300800 */
        /* <DEDUP_REMOVED lines=8> */
[----:B---3--:R0:W-:Y:S04]  /*35fe0*/  @!P0 STL [R1+0x800], R28 ;  /* 0x0008001c01008387 */ /* 0x0081e80000100800 */
[----:B0-----:R-:W3:Y:S04]  /*35ff0*/  LDL.LU R28, [R1+0x1658] ;  /* 0x00165800011c7983 */ /* 0x001ee80000300800 */
[----:B------:R-:W2:Y:S04]  /*36000*/  LDL.LU.64 R38, [R1+0x1650] ;  /* 0x0016500001267983 */ /* 0x000ea80000300a00 */
[----:B------:R0:W-:Y:S04]  /*36010*/  @!P1 STL [R1+0x7ec], R29 ;  /* 0x0007ec1d01009387 */ /* 0x0001e80000100800 */
[----:B0-----:R-:W3:Y:S04]  /*36020*/  LDL.LU R29, [R1+0x1648] ;  /* 0x00164800011d7983 */ /* 0x001ee80000300800 */
        /* <DEDUP_REMOVED lines=8> */
[----:B0-----:R-:W3:Y:S04]  /*360b0*/  LDL.LU R50, [R1+0x1618] ;  /* 0x0016180001327983 */ /* 0x001ee80000300800 */
[----:B------:R-:W3:Y:S04]  /*360c0*/  LDL.LU.64 R54, [R1+0x1610] ;  /* 0x0016100001367983 */ /* 0x000ee80000300a00 */
[----:B----4-:R0:W-:Y:S04]  /*360d0*/  @!P1 STL [R1+0x78c], R0 ;  /* 0x00078c0001009387 */ /* 0x0101e80000100800 */
[----:B0-----:R-:W4:Y:S04]  /*360e0*/  LDL.LU R0, [R1+0x1608] ;  /* 0x0016080001007983 */ /* 0x001f280000300800 */
[----:B------:R-:W3:Y:S04]  /*360f0*/  LDL.LU.64 R58, [R1+0x1600] ;  /* 0x00160000013a7983 */ /* 0x000ee80000300a00 */
[----:B------:R0:W-:Y:S04]  /*36100*/  @!P0 STL [R1+0x788], R89 ;  /* 0x0007885901008387 */ /* 0x0001e80000100800 */
[----:B0-----:R-:W3:Y:S04]  /*36110*/  LDL.LU R89, [R1+0x15f8] ;  /* 0x0015f80001597983 */ /* 0x001ee80000300800 */
[----:B--2---:R-:W2:Y:S04]  /*36120*/  @!P1 LDG.E.U16 R51, desc[UR10][R60.64] ;  /* 0x0000000a3c339981 */ /* 0x004ea8000c1e1500 */
[----:B----4-:R-:W4:Y:S04]  /*36130*/  @!P0 LDG.E.U16 R0, desc[UR10][R56.64] ;  /* 0x0000000a38008981 */ /* 0x010f28000c1e1500 */
[----:B---3--:R-:W3:Y:S04]  /*36140*/  @!P1 LDG.E.U16 R89, desc[UR10][R52.64] ;  /* 0x0000000a34599981 */ /* 0x008ee8000c1e1500 */
[----:B------:R-:W2:Y:S04]  /*36150*/  LDL.LU.64 R52, [R1+0x15f0] ;  /* 0x0015f00001347983 */ /* 0x000ea80000300a00 */
[----:B---3--:R0:W-:Y:S04]  /*36160*/  STL [R1+0x75c], R89 ;  /* 0x00075c5901007387 */ /* 0x0081e80000100800 */
[----:B0-----:R-:W3:Y:S04]  /*36170*/  LDL.LU R89, [R1+0x15e8] ;  /* 0x0015e80001597983 */ /* 0x001ee80000300800 */
[----:B------:R-:W3:Y:S04]  /*36180*/  LDL.LU.64 R56, [R1+0x15e0] ;  /* 0x0015e00001387983 */ /* 0x000ee80000300a00 */
[----:B----4-:R0:W-:Y:S04]  /*36190*/  STL [R1+0x758], R0 ;  /* 0x0007580001007387 */ /* 0x0101e80000100800 */
[----:B0-----:R-:W4:Y:S04]  /*361a0*/  LDL.LU R0, [R1+0x15dc] ;  /* 0x0015dc0001007983 */ /* 0x001f280000300800 */
[----:B--2---:R0:W-:Y:S04]  /*361b0*/  @!P1 STL [R1+0x72c], R51 ;  /* 0x00072c3301009387 */ /* 0x0041e80000100800 */
[----:B0-----:R-:W2:Y:S01]  /*361c0*/  LDL.LU R51, [R1+0x15d8] ;  /* 0x0015d80001337983 */ /* 0x001ea20000300800 */
[----:B------:R-:W-:-:S06]  /*361d0*/  PRMT R50, RZ, 0x7610, R50 ;  /* 0x00007610ff327816 */ /* 0x000fcc0000000032 */
[----:B------:R-:W2:Y:S01]  /*361e0*/  @!P0 LDG.E.U16 R50, desc[UR10][R54.64] ;  /* 0x0000000a36328981 */ /* 0x000ea2000c1e1500 */
[----:B---3--:R-:W-:-:S06]  /*361f0*/  PRMT R89, RZ, 0x7610, R89 ;  /* 0x00007610ff597816 */ /* 0x008fcc0000000059 */
[----:B------:R-:W3:Y:S01]  /*36200*/  @!P1 LDG.E.U16 R89, desc[UR10][R58.64] ;  /* 0x0000000a3a599981 */ /* 0x000ee2000c1e1500 */
[----:B----4-:R-:W-:-:S06]  /*36210*/  PRMT R0, RZ, 0x7610, R0 ;  /* 0x00007610ff007816 */ /* 0x010fcc0000000000 */
[----:B------:R-:W4:Y:S01]  /*36220*/  @!P0 LDG.E.U16 R0, desc[UR10][R52.64] ;  /* 0x0000000a34008981 */ /* 0x000f22000c1e1500 */
[----:B--2---:R-:W-:-:S06]  /*36230*/  PRMT R51, RZ, 0x7610, R51 ;  /* 0x00007610ff337816 */ /* 0x004fcc0000000033 */
[----:B------:R-:W2:Y:S04]  /*36240*/  @!P1 LDG.E.U16 R51, desc[UR10][R56.64] ;  /* 0x0000000a38339981 */ /* 0x000ea8000c1e1500 */
[----:B------:R-:W-:Y:S04]  /*36250*/  STL [R1+0x13d0], R60 ;  /* 0x0013d03c01007387 */ /* 0x000fe80000100800 */
[----:B------:R-:W-:Y:S04]  /*36260*/  STL [R1+0x13cc], R61 ;  /* 0x0013cc3d01007387 */ /* 0x000fe80000100800 */
[----:B------:R0:W-:Y:S04]  /*36270*/  STL [R1+0x728], R50 ;  /* 0x0007283201007387 */ /* 0x0001e80000100800 */
[----:B0-----:R-:W2:Y:S04]  /*36280*/  LDL.LU R50, [R1+0x15d4] ;  /* 0x0015d40001327983 */ /* 0x001ea80000300800 */
[----:B------:R-:W-:Y:S04]  /*36290*/  STL [R1+0x13d8], R54 ;  /* 0x0013d83601007387 */ /* 0x000fe80000100800 */
[----:B------:R-:W-:Y:S04]  /*362a0*/  STL [R1+0x13d4], R55 ;  /* 0x0013d43701007387 */ /* 0x000fe80000100800 */
[----:B---3--:R0:W-:Y:S04]  /*362b0*/  STL [R1+0x6fc], R89 ;  /* 0x0006fc5901007387 */ /* 0x0081e80000100800 */
[----:B0-----:R-:W3:Y:S04]  /*362c0*/  LDL.LU R89, [R1+0x15d0] ;  /* 0x0015d00001597983 */ /* 0x001ee80000300800 */
[----:B------:R-:W-:Y:S04]  /*362d0*/  STL [R1+0x13e0], R58 ;  /* 0x0013e03a01007387 */ /* 0x000fe80000100800 */
[----:B------:R-:W-:Y:S04]  /*362e0*/  STL [R1+0x13dc], R59 ;  /* 0x0013dc3b01007387 */ /* 0x000fe80000100800 */
[----:B----4-:R0:W-:Y:S04]  /*362f0*/  STL [R1+0x6f8], R0 ;  /* 0x0006f80001007387 */ /* 0x0101e80000100800 */
[----:B0-----:R-:W4:Y:S04]  /*36300*/  LDL.LU R0, [R1+0x15cc] ;  /* 0x0015cc0001007983 */ /* 0x001f280000300800 */
[----:B------:R-:W-:Y:S04]  /*36310*/  STL [R1+0x13e8], R52 ;  /* 0x0013e83401007387 */ /* 0x000fe80000100800 */
[----:B------:R-:W-:Y:S04]  /*36320*/  STL [R1+0x13e4], R53 ;  /* 0x0013e43501007387 */ /* 0x000fe80000100800 */
[----:B--2---:R0:W-:Y:S04]  /*36330*/  STL [R1+0x6cc], R51 ;  /* 0x0006cc3301007387 */ /* 0x0041e80000100800 */
[----:B0-----:R-:W2:Y:S01]  /*36340*/  LDL.LU R51, [R1+0x15c8] ;  /* 0x0015c80001337983 */ /* 0x001ea20000300800 */
[----:B------:R-:W-:-:S02]  /*36350*/  PRMT R73, RZ, 0x7610, R73 ;  /* 0x00007610ff497816 */ /* 0x000fc40000000049 */
[----:B---3--:R-:W-:-:S06]  /*36360*/  PRMT R89, RZ, 0x7610, R89 ;  /* 0x00007610ff597816 */ /* 0x008fcc0000000059 */
[----:B------:R-:W3:Y:S01]  /*36370*/  @!P1 LDG.E.U16 R89, desc[UR10][R8.64] ;  /* 0x0000000a08599981 */ /* 0x000ee2000c1e1500 */
[----:B----4-:R-:W-:-:S06]  /*36380*/  PRMT R0, RZ, 0x7610, R0 ;  /* 0x00007610ff007816 */ /* 0x010fcc0000000000 */
[----:B------:R-:W4:Y:S04]  /*36390*/  @!P0 LDG.E.U16 R0, desc[UR10][R90.64] ;  /* 0x0000000a5a008981 */ /* 0x000f28000c1e1500 */
[----:B--2---:R-:W2:Y:S04]  /*363a0*/  @!P0 LDG.E.U16 R73, desc[UR10][R50.64] ;  /* 0x0000000a32498981 */ /* 0x004ea8000c1e1500 */
[----:B------:R-:W-:Y:S04]  /*363b0*/  STL [R1+0x13f0], R56 ;  /* 0x0013f03801007387 */ /* 0x000fe80000100800 */
[----:B------:R-:W-:Y:S04]  /*363c0*/  STL [R1+0x13ec], R57 ;  /* 0x0013ec3901007387 */ /* 0x000fe80000100800 */
[----:B--2---:R-:W-:Y:S04]  /*363d0*/  STL [R1+0x1494], R73 ;  /* 0x0014944901007387 */ /* 0x004fe80000100800 */
[----:B------:R-:W-:Y:S04]  /*363e0*/  STL [R1+0x13f8], R50 ;  /* 0x0013f83201007387 */ /* 0x000fe80000100800 */
[----:B------:R-:W-:Y:S04]  /*363f0*/  STL [R1+0x13f4], R51 ;  /* 0x0013f43301007387 */ /* 0x000fe80000100800 */
[----:B------:R-:W2:Y:S04]  /*36400*/  LDL.LU.64 R8, [R1+0x15c0] ;  /* 0x0015c00001087983 */ /* 0x000ea80000300a00 */
[----:B---3--:R0:W-:Y:S04]  /*36410*/  STL [R1+0x7e4], R89 ;  /* 0x0007e45901007387 */ /* 0x0081e80000100800 */
[----:B0-----:R-:W3:Y:S04]  /*36420*/  LDL.LU R89, [R1+0x15b8] ;  /* 0x0015b80001597983 */ /* 0x001ee80000300800 */
[----:B------:R-:W2:Y:S04]  /*36430*/  LDL.LU.64 R90, [R1+0x15b0] ;  /* 0x0015b000015a7983 */ /* 0x000ea80000300a00 */
[----:B----4-:R0:W-:Y:S04]  /*36440*/  STL [R1+0x7e0], R0 ;  /* 0x0007e00001007387 */ /* 0x0101e80000100800 */
[----:B0-----:R-:W4:Y:S01]  /*36450*/  LDL.LU R0, [R1+0x15a8] ;  /* 0x0015a80001007983 */ /* 0x001f220000300800 */
[----:B---3--:R-:W-:-:S06]  /*36460*/  PRMT R89, RZ, 0x7610, R89 ;  /* 0x00007610ff597816 */ /* 0x008fcc0000000059 */
[----:B------:R-:W3:Y:S01]  /*36470*/  @!P1 LDG.E.U16 R89, desc[UR10][R48.64] ;  /* 0x0000000a30599981 */ /* 0x000ee2000c1e1500 */
[----:B------:R-:W-:Y:S02]  /*36480*/  PRMT R88, RZ, 0x7610, R88 ;  /* 0x00007610ff587816 */ /* 0x000fe40000000058 */
[----:B------:R-:W-:Y:S02]  /*36490*/  PRMT R74, RZ, 0x7610, R74 ;  /* 0x00007610ff4a7816 */ /* 0x000fe4000000004a */
[----:B------:R-:W-:Y:S02]  /*364a0*/  PRMT R73, RZ, 0x7610, R73 ;  /* 0x00007610ff497816 */ /* 0x000fe40000000049 */
[----:B------:R-:W2:Y:S04]  /*364b0*/  @!P1 LDG.E.U16 R88, desc[UR10][R46.64] ;  /* 0x0000000a2e589981 */ /* 0x000ea8000c1e1500 */
[----:B------:R-:W2:Y:S01]  /*364c0*/  LDL.LU.64 R48, [R1+0x15a0] ;  /* 0x0015a00001307983 */ /* 0x000ea20000300a00 */
[----:B----4-:R-:W-:-:S02]  /*364d0*/  PRMT R0, RZ, 0x7610, R0 ;  /* 0x00007610ff007816 */ /* 0x010fc40000000000 */
[----:B------:R-:W-:Y:S01]  /*364e0*/  PRMT R72, RZ, 0x7610, R72 ;  /* 0x00007610ff487816 */ /* 0x000fe20000000048 */
[----:B------:R-:W4:Y:S04]  /*364f0*/  @!P0 LDG.E.U16 R74, desc[UR10][R40.64] ;  /* 0x0000000a284a8981 */ /* 0x000f28000c1e1500 */
[----:B------:R-:W2:Y:S04]  /*36500*/  @!P0 LDG.E.U16 R0, desc[UR10][R42.64] ;  /* 0x0000000a2a008981 */ /* 0x000ea8000c1e1500 */
[----:B------:R-:W4:Y:S04]  /*36510*/  @!P1 LDG.E.U16 R73, desc[UR10][R44.64] ;  /* 0x0000000a2c499981 */ /* 0x000f28000c1e1500 */
[----:B------:R-:W4:Y:S04]  /*36520*/  @!P0 LDG.E.U16 R72, desc[UR10][R38.64] ;  /* 0x0000000a26488981 */ /* 0x000f28000c1e1500 */
[----:B---3--:R0:W-:Y:S04]  /*36530*/  STL [R1+0x7b4], R89 ;  /* 0x0007b45901007387 */ /* 0x0081e80000100800 */
[----:B0-----:R-:W3:Y:S04]  /*36540*/  LDL.LU R89, [R1+0x1598] ;  /* 0x0015980001597983 */ /* 0x001ee80000300800 */
[----:B------:R-:W3:Y:S04]  /*36550*/  LDL.LU.64 R42, [R1+0x1590] ;  /* 0x00159000012a7983 */ /* 0x000ee80000300a00 */
[----:B--2---:R0:W-:Y:S04]  /*36560*/  STL [R1+0x7b0], R0 ;  /* 0x0007b00001007387 */ /* 0x0041e80000100800 */
[----:B0-----:R-:W2:Y:S04]  /*36570*/  LDL.LU R0, [R1+0x1588] ;  /* 0x0015880001007983 */ /* 0x001ea80000300800 */
[----:B------:R-:W2:Y:S04]  /*36580*/  LDL.LU.64 R46, [R1+0x1580] ;  /* 0x00158000012e7983 */ /* 0x000ea80000300a00 */
[----:B------:R-:W4:Y:S04]  /*36590*/  LDL.LU.64 R40, [R1+0x1578] ;  /* 0x0015780001287983 */ /* 0x000f280000300a00 */
[----:B------:R-:W4:Y:S04]  /*365a0*/  LDL.LU.64 R44, [R1+0x1570] ;  /* 0x00157000012c7983 */ /* 0x000f280000300a00 */
[----:B------:R-:W4:Y:S04]  /*365b0*/  LDL.LU.64 R38, [R1+0x1568] ;  /* 0x0015680001267983 */ /* 0x000f280000300a00 */
[----:B------:R-:W-:Y:S01]  /*365c0*/  STL [R1+0x1400], R48 ;  /* 0x0014003001007387 */ /* 0x000fe20000100800 */
[----:B------:R-:W-:-:S03]  /*365d0*/  PRMT R65, RZ, 0x7610, R65 ;  /* 0x00007610ff417816 */ /* 0x000fc60000000041 */
[----:B------:R-:W-:Y:S01]  /*365e0*/  STL [R1+0x13fc], R49 ;  /* 0x0013fc3101007387 */ /* 0x000fe20000100800 */
[----:B------:R-:W-:Y:S02]  /*365f0*/  PRMT R64, RZ, 0x7610, R64 ;  /* 0x00007610ff407816 */ /* 0x000fe40000000040 */
[----:B------:R-:W-:Y:S02]  /*36600*/  PRMT R71, RZ, 0x7610, R71 ;  /* 0x00007610ff477816 */ /* 0x000fe40000000047 */
[----:B------:R-:W-:Y:S02]  /*36610*/  PRMT R56, RZ, 0x7610, R56 ;  /* 0x00007610ff387816 */ /* 0x000fe40000000038 */
[----:B------:R-:W4:Y:S01]  /*36620*/  @!P1 LDG.E.U16 R64, desc[UR10][R36.64] ;  /* 0x0000000a24409981 */ /* 0x000f22000c1e1500 */
[----:B------:R-:W-:Y:S02]  /*36630*/  PRMT R70, RZ, 0x7610, R70 ;  /* 0x00007610ff467816 */ /* 0x000fe40000000046 */
[----:B------:R-:W-:Y:S01]  /*36640*/  PRMT R69, RZ, 0x7610, R69 ;  /* 0x00007610ff457816 */ /* 0x000fe20000000045 */
[----:B------:R-:W4:Y:S04]  /*36650*/  @!P1 LDG.E.U16 R71, desc[UR10][R48.64] ;  /* 0x0000000a30479981 */ /* 0x000f28000c1e1500 */
[----:B------:R-:W4:Y:S04]  /*36660*/  @!P1 LDG.E.U16 R56, desc[UR10][R24.64] ;  /* 0x0000000a18389981 */ /* 0x000f28000c1e1500 */
[----:B---3--:R-:W-:Y:S04]  /*36670*/  STL [R1+0x140c], R42 ;  /* 0x00140c2a01007387 */ /* 0x008fe80000100800 */
[----:B------:R-:W-:Y:S04]  /*36680*/  STL [R1+0x1404], R43 ;  /* 0x0014042b01007387 */ /* 0x000fe80000100800 */
[----:B------:R-:W3:Y:S04]  /*36690*/  @!P0 LDG.E.U16 R70, desc[UR10][R42.64] ;  /* 0x0000000a2a468981 */ /* 0x000ee8000c1e1500 */
[----:B--2---:R-:W-:Y:S04]  /*366a0*/  STL [R1+0x1414], R46 ;  /* 0x0014142e01007387 */ /* 0x004fe80000100800 */
[----:B------:R-:W-:Y:S04]  /*366b0*/  STL [R1+0x1410], R47 ;  /* 0x0014102f01007387 */ /* 0x000fe80000100800 */
[----:B----4-:R-:W-:Y:S04]  /*366c0*/  STL [R1+0x141c], R40 ;  /* 0x00141c2801007387 */ /* 0x010fe80000100800 */
[----:B------:R-:W-:Y:S04]  /*366d0*/  STL [R1+0x1418], R41 ;  /* 0x0014182901007387 */ /* 0x000fe80000100800 */
[----:B------:R-:W-:Y:S04]  /*366e0*/  STL [R1+0x1424], R44 ;  /* 0x0014242c01007387 */ /* 0x000fe80000100800 */
[----:B------:R-:W-:Y:S04]  /*366f0*/  STL [R1+0x1420], R45 ;  /* 0x0014202d01007387 */ /* 0x000fe80000100800 */
[----:B------:R0:W2:Y:S04]  /*36700*/  @!P0 LDG.E.U16 R65, desc[UR10][R38.64] ;  /* 0x0000000a26418981 */ /* 0x0000a8000c1e1500 */
[----:B------:R0:W-:Y:S04]  /*36710*/  STL [R1+0x142c], R38 ;  /* 0x00142c2601007387 */ /* 0x0001e80000100800 */
[----:B------:R-:W-:Y:S04]  /*36720*/  STL [R1+0x784], R88 ;  /* 0x0007845801007387 */ /* 0x000fe80000100800 */
[----:B------:R-:W4:Y:S01]  /*36730*/  @!P1 LDG.E.U16 R69, desc[UR10][R46.64] ;  /* 0x0000000a2e459981 */ /* 0x000f22000c1e1500 */
[----:B0-----:R-:W-:-:S03]  /*36740*/  PRMT R38, RZ, 0x7610, R38 ;  /* 0x00007610ff267816 */ /* 0x001fc60000000026 */
[----:B------:R0:W-:Y:S04]  /*36750*/  STL [R1+0x1428], R39 ;  /* 0x0014282701007387 */ /* 0x0001e80000100800 */
[----:B------:R-:W2:Y:S01]  /*36760*/  @!P0 LDG.E.U16 R38, desc[UR10][R34.64] ;  /* 0x0000000a22268981 */ /* 0x000ea2000c1e1500 */
[----:B0-----:R-:W-:-:S06]  /*36770*/  PRMT R39, RZ, 0x7610, R39 ;  /* 0x00007610ff277816 */ /* 0x001fcc0000000027 */
[----:B------:R-:W3:Y:S01]  /*36780*/  @!P1 LDG.E.U16 R39, desc[UR10][R22.64] ;  /* 0x0000000a16279981 */ /* 0x000ee2000c1e1500 */
[----:B------:R-:W-:-:S03]  /*36790*/  PRMT R66, RZ, 0x7610, R66 ;  /* 0x00007610ff427816 */ /* 0x000fc60000000042 */
[----:B------:R-:W-:Y:S04]  /*367a0*/  STL [R1+0x780], R74 ;  /* 0x0007804a01007387 */ /* 0x000fe80000100800 */
[----:B------:R-:W4:Y:S04]  /*367b0*/  LDL.LU.64 R36, [R1+0x1560] ;  /* 0x0015600001247983 */ /* 0x000f280000300a00 */
[----:B------:R-:W-:Y:S04]  /*367c0*/  STL [R1+0x143c], R64 ;  /* 0x00143c4001007387 */ /* 0x000fe80000100800 */
[----:B------:R0:W-:Y:S04]  /*367d0*/  STL [R1+0x754], R73 ;  /* 0x0007544901007387 */ /* 0x0001e80000100800 */
[----:B------:R-:W4:Y:S04]  /*367e0*/  LDL.LU.64 R34, [R1+0x1558] ;  /* 0x0015580001227983 */ /* 0x000f280000300a00 */
[----:B------:R1:W-:Y:S04]  /*367f0*/  STL [R1+0x750], R72 ;  /* 0x0007504801007387 */ /* 0x0003e80000100800 */
[----:B------:R0:W4:Y:S01]  /*36800*/  @!P1 LDG.E.U16 R66, desc[UR10][R44.64] ;  /* 0x0000000a2c429981 */ /* 0x000122000c1e1500 */
[----:B------:R-:W-:-:S06]  /*36810*/  PRMT R67, RZ, 0x7610, R67 ;  /* 0x00007610ff437816 */ /* 0x000fcc0000000043 */
[----:B------:R1:W4:Y:S01]  /*36820*/  @!P0 LDG.E.U16 R67, desc[UR10][R40.64] ;  /* 0x0000000a28438981 */ /* 0x000322000c1e1500 */
[----:B0-----:R-:W-:-:S06]  /*36830*/  PRMT R44, RZ, 0x7610, R44 ;  /* 0x00007610ff2c7816 */ /* 0x001fcc000000002c */
[----:B------:R-:W4:Y:S04]  /*36840*/  @!P0 LDG.E.U16 R44, desc[UR10][R32.64] ;  /* 0x0000000a202c8981 */ /* 0x000f28000c1e1500 */
[----:B--2---:R-:W-:Y:S04]  /*36850*/  STL [R1+0x1440], R38 ;  /* 0x0014402601007387 */ /* 0x004fe80000100800 */
[----:B------:R-:W-:Y:S04]  /*36860*/  STL [R1+0x724], R71 ;  /* 0x0007244701007387 */ /* 0x000fe80000100800 */
[----:B------:R-:W2:Y:S04]  /*36870*/  LDL.LU.64 R24, [R1+0x1550] ;  /* 0x0015500001187983 */ /* 0x000ea80000300a00 */
[----:B------:R-:W-:Y:S04]  /*36880*/  STL [R1+0x1444], R56 ;  /* 0x0014443801007387 */ /* 0x000fe80000100800 */
[----:B---3--:R-:W-:Y:S04]  /*36890*/  STL [R1+0x720], R70 ;  /* 0x0007204601007387 */ /* 0x008fe80000100800 */
[----:B------:R-:W3:Y:S04]  /*368a0*/  LDL.LU.64 R22, [R1+0x1548] ;  /* 0x0015480001167983 */ /* 0x000ee80000300a00 */
[----:B------:R-:W-:Y:S04]  /*368b0*/  STL [R1+0x1448], R39 ;  /* 0x0014482701007387 */ /* 0x000fe80000100800 */
[----:B----4-:R-:W-:Y:S04]  /*368c0*/  STL [R1+0x6f4], R69 ;  /* 0x0006f44501007387 */ /* 0x010fe80000100800 */
[----:B------:R-:W4:Y:S01]  /*368d0*/  LDL.LU.64 R32, [R1+0x1540] ;  /* 0x0015400001207983 */ /* 0x000f220000300a00 */
[----:B------:R-:W-:-:S02]  /*368e0*/  PRMT R45, RZ, 0x7610, R45 ;  /* 0x00007610ff2d7816 */ /* 0x000fc4000000002d */
[----:B-1----:R-:W-:Y:S02]  /*368f0*/  PRMT R40, RZ, 0x7610, R40 ;  /* 0x00007610ff287816 */ /* 0x002fe40000000028 */
[----:B------:R-:W-:Y:S02]  /*36900*/  PRMT R63, RZ, 0x7610, R63 ;  /* 0x00007610ff3f7816 */ /* 0x000fe4000000003f */
[----:B------:R-:W2:Y:S01]  /*36910*/  @!P1 LDG.E.U16 R45, desc[UR10][R30.64] ;  /* 0x0000000a1e2d9981 */ /* 0x000ea2000c1e1500 */
[----:B------:R-:W-:Y:S02]  /*36920*/  PRMT R51, RZ, 0x7610, R51 ;  /* 0x00007610ff337816 */ /* 0x000fe40000000033 */
[----:B------:R-:W-:Y:S01]  /*36930*/  PRMT R50, RZ, 0x7610, R50 ;  /* 0x00007610ff327816 */ /* 0x000fe20000000032 */
[----:B------:R-:W3:Y:S01]  /*36940*/  @!P0 LDG.E.U16 R40, desc[UR10][R20.64] ;  /* 0x0000000a14288981 */ /* 0x000ee2000c1e1500 */
[----:B------:R-:W-:-:S03]  /*36950*/  PRMT R49, RZ, 0x7610, R49 ;  /* 0x00007610ff317816 */ /* 0x000fc60000000031 */
[----:B------:R-:W3:Y:S01]  /*36960*/  @!P1 LDG.E.U16 R63, desc[UR10][R28.64] ;  /* 0x0000000a1c3f9981 */ /* 0x000ee2000c1e1500 */
[----:B------:R-:W-:-:S03]  /*36970*/  PRMT R48, RZ, 0x7610, R48 ;  /* 0x00007610ff307816 */ /* 0x000fc60000000030 */
[----:B------:R-:W3:Y:S04]  /*36980*/  @!P0 LDG.E.U16 R51, desc[UR10][R26.64] ;  /* 0x0000000a1a338981 */ /* 0x000ee8000c1e1500 */
[----:B------:R-:W3:Y:S04]  /*36990*/  @!P1 LDG.E.U16 R50, desc[UR10][R36.64] ;  /* 0x0000000a24329981 */ /* 0x000ee8000c1e1500 */
[----:B------:R-:W3:Y:S04]  /*369a0*/  @!P0 LDG.E.U16 R49, desc[UR10][R34.64] ;  /* 0x0000000a22318981 */ /* 0x000ee8000c1e1500 */
[----:B------:R-:W-:Y:S04]  /*369b0*/  STL [R1+0x144c], R44 ;  /* 0x00144c2c01007387 */ /* 0x000fe80000100800 */
[----:B------:R-:W-:Y:S04]  /*369c0*/  STL [R1+0x6f0], R67 ;  /* 0x0006f04301007387 */ /* 0x000fe80000100800 */
[----:B------:R-:W3:Y:S04]  /*369d0*/  LDL.LU.64 R30, [R1+0x1538] ;  /* 0x00153800011e7983 */ /* 0x000ee80000300a00 */
[----:B----4-:R-:W4:Y:S04]  /*369e0*/  @!P1 LDG.E.U16 R48, desc[UR10][R32.64] ;  /* 0x0000000a20309981 */ /* 0x010f28000c1e1500 */
[----:B--2---:R-:W-:Y:S04]  /*369f0*/  STL [R1+0x1450], R45 ;  /* 0x0014502d01007387 */ /* 0x004fe80000100800 */
[----:B------:R0:W-:Y:S04]  /*36a00*/  STL [R1+0x6c4], R66 ;  /* 0x0006c44201007387 */ /* 0x0001e80000100800 */
[----:B------:R-:W2:Y:S04]  /*36a10*/  LDL.LU.64 R20, [R1+0x1530] ;  /* 0x0015300001147983 */ /* 0x000ea80000300a00 */
[----:B---3--:R-:W-:Y:S04]  /*36a20*/  STL [R1+0x1454], R40 ;  /* 0x0014542801007387 */ /* 0x008fe80000100800 */
[----:B------:R1:W-:Y:S04]  /*36a30*/  STL [R1+0x6c0], R65 ;  /* 0x0006c04101007387 */ /* 0x0003e80000100800 */
[----:B------:R-:W3:Y:S04]  /*36a40*/  LDL.LU.64 R28, [R1+0x1528] ;  /* 0x00152800011c7983 */ /* 0x000ee80000300a00 */
[----:B------:R-:W-:Y:S04]  /*36a50*/  STL [R1+0x1458], R63 ;  /* 0x0014583f01007387 */ /* 0x000fe80000100800 */
[----:B------:R-:W2:Y:S04]  /*36a60*/  LDL.LU.64 R26, [R1+0x1520] ;  /* 0x00152000011a7983 */ /* 0x000ea80000300a00 */
[----:B------:R0:W-:Y:S01]  /*36a70*/  STL [R1+0x145c], R51 ;  /* 0x00145c3301007387 */ /* 0x0001e20000100800 */
[----:B------:R-:W-:-:S03]  /*36a80*/  PRMT R57, RZ, 0x7610, R57 ;  /* 0x00007610ff397816 */ /* 0x000fc60000000039 */
[----:B------:R-:W-:Y:S01]  /*36a90*/  STL [R1+0x1468], R50 ;  /* 0x0014683201007387 */ /* 0x000fe20000100800 */
[----:B------:R-:W-:-:S03]  /*36aa0*/  PRMT R52, RZ, 0x7610, R52 ;  /* 0x00007610ff347816 */ /* 0x000fc60000000034 */
[----:B------:R-:W-:Y:S01]  /*36ab0*/  STL [R1+0x1464], R36 ;  /* 0x0014642401007387 */ /* 0x000fe20000100800 */
[----:B------:R-:W-:-:S03]  /*36ac0*/  PRMT R53, RZ, 0x7610, R53 ;  /* 0x00007610ff357816 */ /* 0x000fc60000000035 */
[----:B------:R-:W-:Y:S01]  /*36ad0*/  STL [R1+0x1460], R37 ;  /* 0x0014602501007387 */ /* 0x000fe20000100800 */
[----:B------:R-:W-:-:S03]  /*36ae0*/  PRMT R58, RZ, 0x7610, R58 ;  /* 0x00007610ff3a7816 */ /* 0x000fc6000000003a */
[----:B------:R-:W-:Y:S04]  /*36af0*/  STL [R1+0x1474], R49 ;  /* 0x0014743101007387 */ /* 0x000fe80000100800 */
[----:B------:R-:W-:Y:S01]  /*36b00*/  STL [R1+0x1470], R34 ;  /* 0x0014702201007387 */ /* 0x000fe20000100800 */
[----:B------:R-:W-:-:S03]  /*36b10*/  PRMT R59, RZ, 0x7610, R59 ;  /* 0x00007610ff3b7816 */ /* 0x000fc6000000003b */
[----:B------:R-:W-:Y:S01]  /*36b20*/  STL [R1+0x146c], R35 ;  /* 0x00146c2301007387 */ /* 0x000fe20000100800 */
[----:B------:R-:W-:-:S03]  /*36b30*/  PRMT R54, RZ, 0x7610, R54 ;  /* 0x00007610ff367816 */ /* 0x000fc60000000036 */
[----:B------:R-:W2:Y:S04]  /*36b40*/  @!P0 LDG.E.U16 R57, desc[UR10][R18.64] ;  /* 0x0000000a12398981 */ /* 0x000ea8000c1e1500 */
[----:B------:R-:W2:Y:S04]  /*36b50*/  @!P1 LDG.E.U16 R52, desc[UR10][R16.64] ;  /* 0x0000000a10349981 */ /* 0x000ea8000c1e1500 */
[----:B------:R-:W2:Y:S04]  /*36b60*/  @!P0 LDG.E.U16 R53, desc[UR10][R14.64] ;  /* 0x0000000a0e358981 */ /* 0x000ea8000c1e1500 */
[----:B------:R0:W2:Y:S04]  /*36b70*/  @!P1 LDG.E.U16 R58, desc[UR10][R76.64] ;  /* 0x0000000a4c3a9981 */ /* 0x0000a8000c1e1500 */
[----:B------:R0:W2:Y:S04]  /*36b80*/  @!P0 LDG.E.U16 R59, desc[UR10][R78.64] ;  /* 0x0000000a4e3b8981 */ /* 0x0000a8000c1e1500 */
[----:B------:R0:W2:Y:S01]  /*36b90*/  @!P1 LDG.E.U16 R54, desc[UR10][R80.64] ;  /* 0x0000000a50369981 */ /* 0x0000a2000c1e1500 */
[----:B------:R-:W-:-:S06]  /*36ba0*/  PRMT R55, RZ, 0x7610, R55 ;  /* 0x00007610ff377816 */ /* 0x000fcc0000000037 */
[----:B------:R0:W2:Y:S04]  /*36bb0*/  @!P0 LDG.E.U16 R55, desc[UR10][R82.64] ;  /* 0x0000000a52378981 */ /* 0x0000a8000c1e1500 */
[----:B----4-:R-:W-:Y:S04]  /*36bc0*/  STL [R1+0x1480], R48 ;  /* 0x0014803001007387 */ /* 0x010fe80000100800 */
[----:B------:R-:W-:Y:S04]  /*36bd0*/  STL [R1+0x147c], R32 ;  /* 0x00147c2001007387 */ /* 0x000fe80000100800 */
[----:B------:R-:W-:Y:S04]  /*36be0*/  STL [R1+0x1478], R33 ;  /* 0x0014782101007387 */ /* 0x000fe80000100800 */
[----:B------:R-:W-:Y:S04]  /*36bf0*/  STL [R1+0x1484], R31 ;  /* 0x0014841f01007387 */ /* 0x000fe80000100800 */
[----:B------:R-:W4:Y:S04]  /*36c00*/  LDL.LU.64 R18, [R1+0x1518] ;  /* 0x0015180001127983 */ /* 0x000f280000300a00 */
[----:B------:R-:W2:Y:S04]  /*36c10*/  LDL.LU.64 R16, [R1+0x1510] ;  /* 0x0015100001107983 */ /* 0x000ea80000300a00 */
[----:B------:R-:W2:Y:S04]  /*36c20*/  LDL.LU.64 R14, [R1+0x1508] ;  /* 0x00150800010e7983 */ /* 0x000ea80000300a00 */
[----:B------:R-:W0:Y:S04]  /*36c30*/  LDL.LU.64 R76, [R1+0x1500] ;  /* 0x00150000014c7983 */ /* 0x000e280000300a00 */
[----:B------:R-:W2:Y:S04]  /*36c40*/  LDL.LU.64 R78, [R1+0x14f8] ;  /* 0x0014f800014e7983 */ /* 0x000ea80000300a00 */
[----:B------:R-:W3:Y:S04]  /*36c50*/  LDL.LU.64 R80, [R1+0x14f0] ;  /* 0x0014f00001507983 */ /* 0x000ee80000300a00 */
[----:B------:R-:W4:Y:S01]  /*36c60*/  LDL.LU.64 R82, [R1+0x14e8] ;  /* 0x0014e80001527983 */ /* 0x000f220000300a00 */
[----:B0-----:R-:W-:-:S02]  /*36c70*/  PRMT R76, RZ, 0x7610, R76 ;  /* 0x00007610ff4c7816 */ /* 0x001fc4000000004c */
[----:B------:R-:W-:Y:S02]  /*36c80*/  PRMT R77, RZ, 0x7610, R77 ;  /* 0x00007610ff4d7816 */ /* 0x000fe4000000004d */
[----:B--2---:R-:W-:Y:S02]  /*36c90*/  PRMT R78, RZ, 0x7610, R78 ;  /* 0x00007610ff4e7816 */ /* 0x004fe4000000004e */
[----:B------:R-:W-:Y:S01]  /*36ca0*/  PRMT R79, RZ, 0x7610, R79 ;  /* 0x00007610ff4f7816 */ /* 0x000fe2000000004f */
[----:B------:R-:W2:Y:S01]  /*36cb0*/  @!P1 LDG.E.U16 R76, desc[UR10][R12.64] ;  /* 0x0000000a0c4c9981 */ /* 0x000ea2000c1e1500 */
[----:B---3--:R-:W-:-:S03]  /*36cc0*/  PRMT R80, RZ, 0x7610, R80 ;  /* 0x00007610ff507816 */ /* 0x008fc60000000050 */
[----:B------:R-:W3:Y:S04]  /*36cd0*/  @!P0 LDG.E.U16 R77, desc[UR10][R6.64] ;  /* 0x0000000a064d8981 */ /* 0x000ee8000c1e1500 */
[----:B------:R-:W2:Y:S04]  /*36ce0*/  @!P1 LDG.E.U16 R78, desc[UR10][R10.64] ;  /* 0x0000000a0a4e9981 */ /* 0x000ea8000c1e1500 */
[----:B------:R-:W2:Y:S04]  /*36cf0*/  LDL.LU.64 R12, [R1+0x14e0] ;  /* 0x0014e000010c7983 */ /* 0x000ea80000300a00 */
[----:B------:R-:W2:Y:S04]  /*36d00*/  LDL.LU.64 R6, [R1+0x14d8] ;  /* 0x0014d80001067983 */ /* 0x000ea80000300a00 */
[----:B------:R-:W2:Y:S04]  /*36d10*/  LDL.LU.64 R10, [R1+0x14d0] ;  /* 0x0014d000010a7983 */ /* 0x000ea80000300a00 */
[----:B------:R0:W2:Y:S04]  /*36d20*/  @!P0 LDG.E.U16 R79, desc[UR10][R84.64] ;  /* 0x0000000a544f8981 */ /* 0x0000a8000c1e1500 */
[----:B------:R-:W2:Y:S01]  /*36d30*/  @!P1 LDG.E.U16 R80, desc[UR10][R86.64] ;  /* 0x0000000a56509981 */ /* 0x000ea2000c1e1500 */
[----:B------:R-:W-:-:S03]  /*36d40*/  PRMT R81, RZ, 0x7610, R81 ;  /* 0x00007610ff517816 */ /* 0x000fc60000000051 */
[----:B------:R-:W0:Y:S04]  /*36d50*/  LDL.LU.64 R84, [R1+0x14c8] ;  /* 0x0014c80001547983 */ /* 0x000e280000300a00 */
[----:B------:R-:W2:Y:S04]  /*36d60*/  LDL.LU.64 R86, [R1+0x14c0] ;  /* 0x0014c00001567983 */ /* 0x000ea80000300a00 */
[----:B------:R-:W2:Y:S01]  /*36d70*/  LDL.LU R42, [R1+0x910] ;  /* 0x00091000012a7983 */ /* 0x000ea20000300800 */
[----:B----4-:R-:W-:-:S03]  /*36d80*/  PRMT R82, RZ, 0x7610, R82 ;  /* 0x00007610ff527816 */ /* 0x010fc60000000052 */
[----:B------:R-:W4:Y:S04]  /*36d90*/  LDL.LU R73, [R1+0x8e4] ;  /* 0x0008e40001497983 */ /* 0x000f280000300800 */
        /* <DEDUP_REMOVED lines=8> */
[----:B------:R-:W2:Y:S04]  /*36e20*/  @!P0 LDG.E.U16 R81, desc[UR10][R4.64] ;  /* 0x0000000a04518981 */ /* 0x000ea8000c1e1500 */
[----:B------:R-:W2:Y:S04]  /*36e30*/  @!P1 LDG.E.U16 R82, desc[UR10][R2.64] ;  /* 0x0000000a02529981 */ /* 0x000ea8000c1e1500 */
[----:B------:R-:W2:Y:S04]  /*36e40*/  LDL.LU.64 R4, [R1+0x14b8] ;  /* 0x0014b80001047983 */ /* 0x000ea80000300a00 */
[----:B------:R-:W2:Y:S01]  /*36e50*/  LDL.LU.64 R2, [R1+0x14b0] ;  /* 0x0014b00001027983 */ /* 0x000ea20000300a00 */
[----:B------:R-:W-:-:S02]  /*36e60*/  PRMT R83, RZ, 0x7610, R83 ;  /* 0x00007610ff537816 */ /* 0x000fc40000000053 */
[----:B------:R-:W-:-:S04]  /*36e70*/  PRMT R43, RZ, 0x7610, R43 ;  /* 0x00007610ff2b7816 */ /* 0x000fc8000000002b */
[----:B------:R-:W3:Y:S04]  /*36e80*/  @!P0 LDG.E.U16 R83, desc[UR10][R92.64] ;  /* 0x0000000a5c538981 */ /* 0x000ee8000c1e1500 */
[----:B------:R1:W3:Y:S04]  /*36e90*/  @!P0 LDG.E.U16 R43, desc[UR10][R30.64] ;  /* 0x0000000a1e2b8981 */ /* 0x0002e8000c1e1500 */
[----:B------:R-:W3:Y:S01]  /*36ea0*/  LDL.LU.64 R92, [R1+0x14a8] ;  /* 0x0014a800015c7983 */ /* 0x000ee20000300a00 */
[----:B0-----:R-:W-:Y:S02]  /*36eb0*/  PRMT R84, RZ, 0x7610, R84 ;  /* 0x00007610ff547816 */ /* 0x001fe40000000054 */
[----:B------:R-:W-:-:S04]  /*36ec0*/  PRMT R85, RZ, 0x7610, R85 ;  /* 0x00007610ff557816 */ /* 0x000fc80000000055 */
[----:B------:R-:W3:Y:S04]  /*36ed0*/  @!P1 LDG.E.U16 R84, desc[UR10][R8.64] ;  /* 0x0000000a08549981 */ /* 0x000ee8000c1e1500 */
[----:B------:R-:W3:Y:S04]  /*36ee0*/  @!P0 LDG.E.U16 R85, desc[UR10][R90.64] ;  /* 0x0000000a5a558981 */ /* 0x000ee8000c1e1500 */
[----:B------:R-:W3:Y:S04]  /*36ef0*/  LDL.LU.64 R8, [R1+0x14a0] ;  /* 0x0014a00001087983 */ /* 0x000ee80000300a00 */
[----:B------:R-:W3:Y:S04]  /*36f00*/  LDL.LU.64 R90, [R1+0x1498] ;  /* 0x00149800015a7983 */ /* 0x000ee80000300a00 */
[----:B------:R-:W3:Y:S01]  /*36f10*/  LDL.LU R67, [R1+0x820] ;  /* 0x0008200001437983 */ /* 0x000ee20000300800 */
[----:B--2---:R-:W-:-:S05]  /*36f20*/  LOP3.LUT R51, R2, 0x20, RZ, 0x3c, !PT ;  /* 0x0000002002337812 */ /* 0x004fca00078e3cff */
[----:B------:R-:W-:Y:S04]  /*36f30*/  STS.U16 [R51+UR9+0x18d00], R42 ;  /* 0x018d002a33007988 */ /* 0x000fe80008000409 */
[----:B----4-:R0:W-:Y:S04]  /*36f40*/  STS.U16 [R51+UR9+0x11100], R73 ;  /* 0x0111004933007988 */ /* 0x0101e80008000409 */
[----:B------:R-:W-:Y:S04]  /*36f50*/  STS.U16 [R51+UR9+0x19100], R88 ;  /* 0x0191005833007988 */ /* 0x000fe80008000409 */
[----:B------:R-:W-:Y:S04]  /*36f60*/  STS.U16 [R51+UR9+0x11500], R72 ;  /* 0x0115004833007988 */ /* 0x000fe80008000409 */
[----:B------:R2:W-:Y:S04]  /*36f70*/  STS.U16 [R51+UR9+0x19500], R74 ;  /* 0x0195004a33007988 */ /* 0x0005e80008000409 */
[----:B0-----:R-:W4:Y:S04]  /*36f80*/  LDL.LU R73, [R1+0x7f4] ;  /* 0x0007f40001497983 */ /* 0x001f280000300800 */
[----:B------:R0:W-:Y:S04]  /*36f90*/  STS.U16 [R51+UR9+0x11900], R66 ;  /* 0x0119004233007988 */ /* 0x0001e80008000409 */
[----:B--2---:R-:W2:Y:S04]  /*36fa0*/  LDL.LU R74, [R1+0x7f0] ;  /* 0x0007f000014a7983 */ /* 0x004ea80000300800 */
        /* <DEDUP_REMOVED lines=23> */
[----:B------:R0:W-:Y:S04]  /*37120*/  STS.U16 [R51+UR9+0x11d00], R65 ;  /* 0x011d004133007988 */ /* 0x0001e80008000409 */
[----:B------:R-:W2:Y:S04]  /*37130*/  LDL.LU R72, [R1+0x8ac] ;  /* 0x0008ac0001487983 */ /* 0x000ea80000300800 */
[----:B------:R1:W-:Y:S04]  /*37140*/  STS.U16 [R51+UR9+0x19d00], R71 ;  /* 0x019d004733007988 */ /* 0x0003e80008000409 */
[----:B0-----:R-:W2:Y:S04]  /*37150*/  LDL.LU R69, [R1+0x8a8] ;  /* 0x0008a80001457983 */ /* 0x001ea80000300800 */
[----:B------:R0:W-:Y:S04]  /*37160*/  STS.U16 [R51+UR9+0x12100], R70 ;  /* 0x0121004633007988 */ /* 0x0001e80008000409 */
[----:B------:R-:W2:Y:S04]  /*37170*/  LDL.LU R65, [R1+0x87c] ;  /* 0x00087c0001417983 */ /* 0x000ea80000300800 */
[----:B-1----:R-:W2:Y:S04]  /*37180*/  LDL.LU R71, [R1+0x878] ;  /* 0x0008780001477983 */ /* 0x002ea80000300800 */
[----:B0-----:R-:W2:Y:S04]  /*37190*/  LDL.LU R70, [R1+0x84c] ;  /* 0x00084c0001467983 */ /* 0x001ea80000300800 */
[----:B---3--:R0:W-:Y:S04]  /*371a0*/  STS.U16 [R51+UR9+0x1a100], R67 ;  /* 0x01a1004333007988 */ /* 0x0081e80008000409 */
[----:B0-----:R-:W3:Y:S04]  /*371b0*/  LDL.LU R67, [R1+0x848] ;  /* 0x0008480001437983 */ /* 0x001ee80000300800 */
[----:B----4-:R0:W-:Y:S04]  /*371c0*/  STS.U16 [R51+UR9+0x12500], R73 ;  /* 0x0125004933007988 */ /* 0x0101e80008000409 */
[----:B--2---:R1:W-:Y:S04]  /*371d0*/  STS.U16 [R51+UR9+0x1a500], R74 ;  /* 0x01a5004a33007988 */ /* 0x0043e80008000409 */
[----:B0-----:R-:W2:Y:S04]  /*371e0*/  LDL.LU R73, [R1+0x1494] ;  /* 0x0014940001497983 */ /* 0x001ea80000300800 */
[----:B------:R0:W-:Y:S04]  /*371f0*/  STS.U16 [R51+UR9+0x12900], R66 ;  /* 0x0129004233007988 */ /* 0x0001e80008000409 */
[----:B-1----:R-:W4:Y:S04]  /*37200*/  LDL.LU R74, [R1+0x1490] ;  /* 0x00149000014a7983 */ /* 0x002f280000300800 */
[----:B------:R1:W-:Y:S04]  /*37210*/  STS.U16 [R51+UR9+0x1a900], R31 ;  /* 0x01a9001f33007988 */ /* 0x0003e80008000409 */
[----:B0-----:R-:W2:Y:S04]  /*37220*/  LDL.LU R66, [R1+0x148c] ;  /* 0x00148c0001427983 */ /* 0x001ea80000300800 */
[----:B------:R0:W-:Y:S04]  /*37230*/  STS.U16 [R51+UR9+0x12d00], R33 ;  /* 0x012d002133007988 */ /* 0x0001e80008000409 */
[----:B------:R0:W-:Y:S01]  /*37240*/  STS.U16 [R51+UR9+0x1ad00], R32 ;  /* 0x01ad002033007988 */ /* 0x0001e20008000409 */
[----:B-1----:R-:W-:-:S03]  /*37250*/  LOP3.LUT R31, R2, 0x30, RZ, 0x3c, !PT ;  /* 0x00000030021f7812 */ /* 0x002fc600078e3cff */
[----:B------:R1:W-:Y:S04]  /*37260*/  STS.U16 [R51+UR9+0x13100], R48 ;  /* 0x0131003033007988 */ /* 0x0003e80008000409 */
[----:B0-----:R-:W4:Y:S04]  /*37270*/  LDL.LU R33, [R1+0x7ec] ;  /* 0x0007ec0001217983 */ /* 0x001f280000300800 */
[----:B------:R0:W-:Y:S04]  /*37280*/  STS.U16 [R51+UR9+0x1b100], R35 ;  /* 0x01b1002333007988 */ /* 0x0001e80008000409 */
[----:B------:R-:W4:Y:S04]  /*37290*/  LDL.LU R32, [R1+0x7e8] ;  /* 0x0007e80001207983 */ /* 0x000f280000300800 */
[----:B------:R0:W-:Y:S04]  /*372a0*/  STS.U16 [R51+UR9+0x13500], R34 ;  /* 0x0135002233007988 */ /* 0x0001e80008000409 */
[----:B-1----:R-:W4:Y:S04]  /*372b0*/  LDL.LU R48, [R1+0x7bc] ;  /* 0x0007bc0001307983 */ /* 0x002f280000300800 */
        /* <DEDUP_REMOVED lines=10> */
[----:B------:R-:W-:Y:S04]  /*37360*/  STS.U16 [R31+UR9+0x10180], R40 ;  /* 0x010180281f007988 */ /* 0x000fe80008000409 */
[----:B-1----:R-:W4:Y:S04]  /*37370*/  LDL.LU R50, [R1+0x72c] ;  /* 0x00072c0001327983 */ /* 0x002f280000300800 */
[----:B------:R1:W-:Y:S04]  /*37380*/  STS.U16 [R31+UR9+0x18180], R45 ;  /* 0x0181802d1f007988 */ /* 0x0003e80008000409 */
[----:B0-----:R-:W4:Y:S04]  /*37390*/  LDL.LU R51, [R1+0x728] ;  /* 0x0007280001337983 */ /* 0x001f280000300800 */
[----:B-1----:R-:W4:Y:S04]  /*373a0*/  LDL.LU R45, [R1+0x6fc] ;  /* 0x0006fc00012d7983 */ /* 0x002f280000300800 */
[----:B------:R-:W4:Y:S04]  /*373b0*/  LDL.LU R63, [R1+0x6f8] ;  /* 0x0006f800013f7983 */ /* 0x000f280000300800 */
[----:B------:R-:W4:Y:S04]  /*373c0*/  LDL.LU R40, [R1+0x6cc] ;  /* 0x0006cc0001287983 */ /* 0x000f280000300800 */
[----:B------:R0:W-:Y:S04]  /*373d0*/  STS.U16 [R31+UR9+0x10580], R44 ;  /* 0x0105802c1f007988 */ /* 0x0001e80008000409 */
        /* <DEDUP_REMOVED lines=25> */
[----:B---3--:R0:W-:Y:S04]  /*37570*/  STS.U16 [R31+UR9+0x19d80], R67 ;  /* 0x019d80431f007988 */ /* 0x0081e80008000409 */
[----:B0-----:R-:W3:Y:S04]  /*37580*/  LDL.LU R67, [R1+0x870] ;  /* 0x0008700001437983 */ /* 0x001ee80000300800 */
[----:B--2---:R0:W-:Y:S04]  /*37590*/  STS.U16 [R31+UR9+0x12180], R66 ;  /* 0x012180421f007988 */ /* 0x0041e80008000409 */
[----:B----4-:R1:W-:Y:S04]  /*375a0*/  STS.U16 [R31+UR9+0x1a180], R74 ;  /* 0x01a1804a1f007988 */ /* 0x0103e80008000409 */
[----:B0-----:R-:W2:Y:S04]  /*375b0*/  LDL.LU R66, [R1+0x844] ;  /* 0x0008440001427983 */ /* 0x001ea80000300800 */
[----:B-1----:R-:W4:Y:S04]  /*375c0*/  LDL.LU R74, [R1+0x840] ;  /* 0x00084000014a7983 */ /* 0x002f280000300800 */
        /* <DEDUP_REMOVED lines=14> */
[----:B0-----:R-:W4:Y:S01]  /*376b0*/  LDL.LU R73, [R1+0x1488] ;  /* 0x0014880001497983 */ /* 0x001f220000300800 */
[----:B------:R-:W-:-:S03]  /*376c0*/  LOP3.LUT R45, R2, 0x40, RZ, 0x3c, !PT ;  /* 0x00000040022d7812 */ /* 0x000fc600078e3cff */
        /* <DEDUP_REMOVED lines=10> */
[----:B------:R-:W-:Y:S04]  /*37770*/  STS.U16 [R45+UR9+0x10200], R44 ;  /* 0x0102002c2d007988 */ /* 0x000fe80008000409 */
[----:B------:R-:W-:Y:S04]  /*37780*/  STS.U16 [R45+UR9+0x18200], R39 ;  /* 0x018200272d007988 */ /* 0x000fe80008000409 */
[----:B------:R-:W-:Y:S04]  /*37790*/  STS.U16 [R45+UR9+0x10600], R56 ;  /* 0x010600382d007988 */ /* 0x000fe80008000409 */
[----:B------:R-:W-:Y:S04]  /*377a0*/  STS.U16 [R45+UR9+0x18600], R38 ;  /* 0x018600262d007988 */ /* 0x000fe80008000409 */
[----:B------:R-:W-:Y:S04]  /*377b0*/  STS.U16 [R45+UR9+0x10a00], R64 ;  /* 0x010a00402d007988 */ /* 0x000fe80008000409 */
[----:B------:R0:W-:Y:S04]  /*377c0*/  STS.U16 [R45+UR9+0x18a00], R46 ;  /* 0x018a002e2d007988 */ /* 0x0001e80008000409 */
[----:B------:R-:W4:Y:S04]  /*377d0*/  LDL.LU R51, [R1+0x720] ;  /* 0x0007200001337983 */ /* 0x000f280000300800 */
[----:B------:R-:W-:Y:S04]  /*377e0*/  STS.U16 [R45+UR9+0x10e00], R42 ;  /* 0x010e002a2d007988 */ /* 0x000fe80008000409 */
[----:B0-----:R-:W4:Y:S04]  /*377f0*/  LDL.LU R46, [R1+0x6f4] ;  /* 0x0006f400012e7983 */ /* 0x001f280000300800 */
[----:B------:R0:W-:Y:S04]  /*37800*/  STS.U16 [R45+UR9+0x18e00], R88 ;  /* 0x018e00582d007988 */ /* 0x0001e80008000409 */
[----:B------:R-:W4:Y:S04]  /*37810*/  LDL.LU R63, [R1+0x6f0] ;  /* 0x0006f000013f7983 */ /* 0x000f280000300800 */
[----:B------:R1:W-:Y:S04]  /*37820*/  STS.U16 [R45+UR9+0x11200], R72 ;  /* 0x011200482d007988 */ /* 0x0003e80008000409 */
[----:B------:R-:W4:Y:S04]  /*37830*/  LDL.LU R40, [R1+0x6c4] ;  /* 0x0006c40001287983 */ /* 0x000f280000300800 */
[----:B------:R-:W-:Y:S04]  /*37840*/  STS.U16 [R45+UR9+0x19200], R69 ;  /* 0x019200452d007988 */ /* 0x000fe80008000409 */
[----:B------:R-:W4:Y:S04]  /*37850*/  LDL.LU R44, [R1+0x6c0] ;  /* 0x0006c000012c7983 */ /* 0x000f280000300800 */
[----:B------:R-:W-:Y:S04]  /*37860*/  STS.U16 [R45+UR9+0x11600], R65 ;  /* 0x011600412d007988 */ /* 0x000fe80008000409 */
[----:B------:R-:W-:Y:S04]  /*37870*/  STS.U16 [R45+UR9+0x19600], R71 ;  /* 0x019600472d007988 */ /* 0x000fe80008000409 */
[----:B------:R-:W4:Y:S04]  /*37880*/  LDL.LU R39, [R1+0x978] ;  /* 0x0009780001277983 */ /* 0x000f280000300800 */
[----:B------:R-:W-:Y:S04]  /*37890*/  STS.U16 [R45+UR9+0x11a00], R70 ;  /* 0x011a00462d007988 */ /* 0x000fe80008000409 */
[----:B------:R-:W4:Y:S04]  /*378a0*/  LDL.LU R56, [R1+0x974] ;  /* 0x0009740001387983 */ /* 0x000f280000300800 */
[----:B---3--:R-:W-:Y:S04]  /*378b0*/  STS.U16 [R45+UR9+0x19a00], R67 ;  /* 0x019a00432d007988 */ /* 0x008fe80008000409 */
[----:B------:R-:W3:Y:S04]  /*378c0*/  LDL.LU R38, [R1+0x950] ;  /* 0x0009500001267983 */ /* 0x000ee80000300800 */
[----:B------:R-:W3:Y:S04]  /*378d0*/  LDL.LU R64, [R1+0x94c] ;  /* 0x00094c0001407983 */ /* 0x000ee80000300800 */
[----:B0-----:R-:W3:Y:S04]  /*378e0*/  LDL.LU R88, [R1+0x928] ;  /* 0x0009280001587983 */ /* 0x001ee80000300800 */
[----:B-1----:R-:W3:Y:S04]  /*378f0*/  LDL.LU R72, [R1+0x924] ;  /* 0x0009240001487983 */ /* 0x002ee80000300800 */
[----:B--2---:R-:W-:Y:S04]  /*37900*/  STS.U16 [R45+UR9+0x11e00], R66 ;  /* 0x011e00422d007988 */ /* 0x004fe80008000409 */
[----:B----4-:R-:W-:Y:S04]  /*37910*/  STS.U16 [R45+UR9+0x19e00], R74 ;  /* 0x019e004a2d007988 */ /* 0x010fe80008000409 */
[----:B------:R0:W-:Y:S04]  /*37920*/  STS.U16 [R45+UR9+0x12200], R73 ;  /* 0x012200492d007988 */ /* 0x0001e80008000409 */
[----:B0-----:R-:W2:Y:S04]  /*37930*/  LDL.LU R73, [R1+0x8fc] ;  /* 0x0008fc0001497983 */ /* 0x001ea80000300800 */
        /* <DEDUP_REMOVED lines=11> */
[----:B0-----:R0:W5:Y:S04]  /*379f0*/  LDL.LU R31, [R1+0x1484] ;  /* 0x00148400011f7983 */ /* 0x0011680000300800 */
[----:B------:R0:W-:Y:S04]  /*37a00*/  STS.U16 [R45+UR9+0x12a00], R33 ;  /* 0x012a00212d007988 */ /* 0x0001e80008000409 */
[----:B-1----:R-:W4:Y:S04]  /*37a10*/  LDL.LU R48, [R1+0x1480] ;  /* 0x0014800001307983 */ /* 0x002f280000300800 */
[----:B------:R1:W-:Y:S04]  /*37a20*/  STS.U16 [R45+UR9+0x1aa00], R49 ;  /* 0x01aa00312d007988 */ /* 0x0003e80008000409 */
[----:B------:R0:W5:Y:S04]  /*37a30*/  LDL.LU R32, [R1+0x147c] ;  /* 0x00147c0001207983 */ /* 0x0001680000300800 */
        /* <DEDUP_REMOVED lines=14> */
[----:B-1----:R-:W4:Y:S01]  /*37b20*/  LDL.LU R51, [R1+0x145c] ;  /* 0x00145c0001337983 */ /* 0x002f220000300800 */
[----:B------:R-:W-:-:S03]  /*37b30*/  LOP3.LUT R46, R2, 0x50, RZ, 0x3c, !PT ;  /* 0x00000050022e7812 */ /* 0x000fc600078e3cff */
[----:B------:R1:W-:Y:S04]  /*37b40*/  STS.U16 [R45+UR9+0x1ba00], R63 ;  /* 0x01ba003f2d007988 */ /* 0x0003e80008000409 */
[----:B------:R0:W-:Y:S04]  /*37b50*/  STS.U16 [R45+UR9+0x13e00], R40 ;  /* 0x013e00282d007988 */ /* 0x0001e80008000409 */
[----:B------:R3:W-:Y:S04]  /*37b60*/  STS.U16 [R45+UR9+0x1be00], R44 ;  /* 0x01be002c2d007988 */ /* 0x0007e80008000409 */
[----:B-1----:R-:W4:Y:S04]  /*37b70*/  LDL.LU R63, [R1+0x1458] ;  /* 0x00145800013f7983 */ /* 0x002f280000300800 */
[----:B0-----:R-:W4:Y:S04]  /*37b80*/  LDL.LU R40, [R1+0x1454] ;  /* 0x0014540001287983 */ /* 0x001f280000300800 */
[----:B---3--:R-:W3:Y:S04]  /*37b90*/  LDL.LU R45, [R1+0x1450] ;  /* 0x00145000012d7983 */ /* 0x008ee80000300800 */
        /* <DEDUP_REMOVED lines=14> */
[----:B0-----:R-:W2:Y:S01]  /*37c80*/  LDL.LU R73, [R1+0x1430] ;  /* 0x0014300001497983 */ /* 0x001ea20000300800 */
[----:B------:R-:W-:-:S03]  /*37c90*/  PRMT R41, RZ, 0x7610, R41 ;  /* 0x00007610ff297816 */ /* 0x000fc60000000029 */
[----:B----4-:R0:W-:Y:S01]  /*37ca0*/  STS.U16 [R46+UR9+0x18e80], R42 ;  /* 0x018e802a2e007988 */ /* 0x0101e20008000409 */
[----:B------:R-:W-:-:S03]  /*37cb0*/  PRMT R47, RZ, 0x7610, R47 ;  /* 0x00007610ff2f7816 */ /* 0x000fc6000000002f */
[----:B------:R-:W-:Y:S04]  /*37cc0*/  STS.U16 [R46+UR9+0x11280], R69 ;  /* 0x011280452e007988 */ /* 0x000fe80008000409 */
[----:B------:R-:W-:Y:S04]  /*37cd0*/  STS.U16 [R46+UR9+0x19280], R65 ;  /* 0x019280412e007988 */ /* 0x000fe80008000409 */
[----:B------:R-:W-:Y:S04]  /*37ce0*/  STS.U16 [R46+UR9+0x11680], R71 ;  /* 0x011680472e007988 */ /* 0x000fe80008000409 */
[----:B------:R-:W-:Y:S04]  /*37cf0*/  STS.U16 [R46+UR9+0x19680], R70 ;  /* 0x019680462e007988 */ /* 0x000fe80008000409 */
[----:B------:R-:W-:Y:S04]  /*37d00*/  STS.U16 [R46+UR9+0x11a80], R67 ;  /* 0x011a80432e007988 */ /* 0x000fe80008000409 */
[----:B------:R-:W-:Y:S04]  /*37d10*/  STS.U16 [R46+UR9+0x19a80], R66 ;  /* 0x019a80422e007988 */ /* 0x000fe80008000409 */
[----:B------:R-:W4:Y:S04]  /*37d20*/  @!P1 LDG.E.U16 R41, desc[UR10][R28.64] ;  /* 0x0000000a1c299981 */ /* 0x000f28000c1e1500 */
[----:B------:R-:W-:Y:S04]  /*37d30*/  STS.U16 [R46+UR9+0x11e80], R74 ;  /* 0x011e804a2e007988 */ /* 0x000fe80008000409 */
[----:B------:R-:W4:Y:S04]  /*37d40*/  @!P0 LDG.E.U16 R47, desc[UR10][R26.64] ;  /* 0x0000000a1a2f8981 */ /* 0x000f28000c1e1500 */
[----:B0-----:R-:W4:Y:S04]  /*37d50*/  LDL.LU R42, [R1+0x970] ;  /* 0x00097000012a7983 */ /* 0x001f280000300800 */
[----:B--2---:R-:W-:Y:S04]  /*37d60*/  STS.U16 [R46+UR9+0x19e80], R73 ;  /* 0x019e80492e007988 */ /* 0x004fe80008000409 */
[----:B---3--:R-:W-:Y:S04]  /*37d70*/  STS.U16 [R46+UR9+0x12280], R72 ;  /* 0x012280482e007988 */ /* 0x008fe80008000409 */
[----:B------:R0:W-:Y:S04]  /*37d80*/  STS.U16 [R46+UR9+0x1a280], R88 ;  /* 0x01a280582e007988 */ /* 0x0001e80008000409 */
[----:B0-----:R-:W2:Y:S04]  /*37d90*/  LDL.LU R88, [R1+0x96c] ;  /* 0x00096c0001587983 */ /* 0x001ea80000300800 */
[----:B------:R-:W3:Y:S04]  /*37da0*/  LDL.LU R69, [R1+0x948] ;  /* 0x0009480001457983 */ /* 0x000ee80000300800 */
[----:B------:R0:W-:Y:S04]  /*37db0*/  STS.U16 [R46+UR9+0x12680], R64 ;  /* 0x012680402e007988 */ /* 0x0001e80008000409 */
[----:B------:R-:W3:Y:S04]  /*37dc0*/  LDL.LU R65, [R1+0x944] ;  /* 0x0009440001417983 */ /* 0x000ee80000300800 */
[----:B------:R1:W-:Y:S04]  /*37dd0*/  STS.U16 [R46+UR9+0x1a680], R38 ;  /* 0x01a680262e007988 */ /* 0x0003e80008000409 */
[----:B0-----:R-:W3:Y:S04]  /*37de0*/  LDL.LU R64, [R1+0x920] ;  /* 0x0009200001407983 */ /* 0x001ee80000300800 */
[----:B------:R-:W3:Y:S04]  /*37df0*/  LDL.LU R71, [R1+0x91c] ;  /* 0x00091c0001477983 */ /* 0x000ee80000300800 */
[----:B------:R-:W3:Y:S04]  /*37e00*/  LDL.LU R70, [R1+0x8f4] ;  /* 0x0008f40001467983 */ /* 0x000ee80000300800 */
[----:B------:R-:W3:Y:S04]  /*37e10*/  LDL.LU R67, [R1+0x8f0] ;  /* 0x0008f00001437983 */ /* 0x000ee80000300800 */
[----:B------:R0:W-:Y:S04]  /*37e20*/  STS.U16 [R46+UR9+0x12a80], R39 ;  /* 0x012a80272e007988 */ /* 0x0001e80008000409 */
[----:B------:R-:W3:Y:S04]  /*37e30*/  LDL.LU R66, [R1+0x8c4] ;  /* 0x0008c40001427983 */ /* 0x000ee80000300800 */
[----:B------:R0:W-:Y:S04]  /*37e40*/  STS.U16 [R46+UR9+0x1aa80], R44 ;  /* 0x01aa802c2e007988 */ /* 0x0001e80008000409 */
[----:B------:R-:W3:Y:S04]  /*37e50*/  LDL.LU R74, [R1+0x8c0] ;  /* 0x0008c000014a7983 */ /* 0x000ee80000300800 */
[----:B------:R0:W-:Y:S04]  /*37e60*/  STS.U16 [R46+UR9+0x12e80], R45 ;  /* 0x012e802d2e007988 */ /* 0x0001e80008000409 */
[----:B------:R-:W3:Y:S04]  /*37e70*/  LDL.LU R73, [R1+0x894] ;  /* 0x0008940001497983 */ /* 0x000ee80000300800 */
[----:B------:R-:W-:Y:S04]  /*37e80*/  STS.U16 [R46+UR9+0x1ae80], R40 ;  /* 0x01ae80282e007988 */ /* 0x000fe80008000409 */
[----:B------:R-:W3:Y:S04]  /*37e90*/  LDL.LU R72, [R1+0x890] ;  /* 0x0008900001487983 */ /* 0x000ee80000300800 */
[----:B------:R0:W-:Y:S04]  /*37ea0*/  STS.U16 [R46+UR9+0x13280], R63 ;  /* 0x0132803f2e007988 */ /* 0x0001e80008000409 */
[----:B-1----:R1:W5:Y:S04]  /*37eb0*/  LDL.LU R38, [R1+0x142c] ;  /* 0x00142c0001267983 */ /* 0x0023680000300800 */
[----:B------:R-:W-:Y:S04]  /*37ec0*/  STS.U16 [R46+UR9+0x1b280], R51 ;  /* 0x01b280332e007988 */ /* 0x000fe80008000409 */
[----:B0-----:R1:W5:Y:S04]  /*37ed0*/  LDL.LU R39, [R1+0x1428] ;  /* 0x0014280001277983 */ /* 0x0013680000300800 */
[----:B------:R-:W-:Y:S04]  /*37ee0*/  STS.U16 [R46+UR9+0x13680], R50 ;  /* 0x013680322e007988 */ /* 0x000fe80008000409 */
[----:B------:R1:W5:Y:S04]  /*37ef0*/  LDL.LU R44, [R1+0x1424] ;  /* 0x00142400012c7983 */ /* 0x0003680000300800 */
[----:B------:R-:W-:Y:S04]  /*37f00*/  STS.U16 [R46+UR9+0x1b680], R49 ;  /* 0x01b680312e007988 */ /* 0x000fe80008000409 */
[----:B------:R1:W5:Y:S04]  /*37f10*/  LDL.LU R45, [R1+0x1420] ;  /* 0x00142000012d7983 */ /* 0x0003680000300800 */
[----:B------:R-:W-:Y:S01]  /*37f20*/  STS.U16 [R46+UR9+0x13a80], R48 ;  /* 0x013a80302e007988 */ /* 0x000fe20008000409 */
[----:B------:R-:W-:-:S03]  /*37f30*/  LOP3.LUT R63, R2, 0x60, RZ, 0x3c, !PT ;  /* 0x00000060023f7812 */ /* 0x000fc600078e3cff */
[----:B------:R1:W5:Y:S04]  /*37f40*/  LDL.LU R40, [R1+0x141c] ;  /* 0x00141c0001287983 */ /* 0x0003680000300800 */
[----:B------:R0:W-:Y:S04]  /*37f50*/  STS.U16 [R46+UR9+0x1ba80], R43 ;  /* 0x01ba802b2e007988 */ /* 0x0001e80008000409 */
[----:B----4-:R4:W-:Y:S04]  /*37f60*/  STS.U16 [R46+UR9+0x13e80], R41 ;  /* 0x013e80292e007988 */ /* 0x0109e80008000409 */
[----:B0-----:R-:W3:Y:S04]  /*37f70*/  LDL.LU R43, [R1+0x860] ;  /* 0x00086000012b7983 */ /* 0x001ee80000300800 */
[----:B------:R-:W3:Y:S04]  /*37f80*/  LDL.LU R48, [R1+0x834] ;  /* 0x0008340001307983 */ /* 0x000ee80000300800 */
[----:B------:R-:W3:Y:S04]  /*37f90*/  LDL.LU R49, [R1+0x830] ;  /* 0x0008300001317983 */ /* 0x000ee80000300800 */
[----:B------:R-:W3:Y:S04]  /*37fa0*/  LDL.LU R50, [R1+0x804] ;  /* 0x0008040001327983 */ /* 0x000ee80000300800 */
[----:B------:R-:W3:Y:S04]  /*37fb0*/  LDL.LU R51, [R1+0x800] ;  /* 0x0008000001337983 */ /* 0x000ee80000300800 */
[----:B----4-:R1:W5:Y:S04]  /*37fc0*/  LDL.LU R41, [R1+0x1418] ;  /* 0x0014180001297983 */ /* 0x0103680000300800 */
[----:B------:R0:W-:Y:S04]  /*37fd0*/  STS.U16 [R46+UR9+0x1be80], R47 ;  /* 0x01be802f2e007988 */ /* 0x0001e80008000409 */
[----:B------:R4:W-:Y:S04]  /*37fe0*/  STS.U16 [R63+UR9+0x10300], R42 ;  /* 0x0103002a3f007988 */ /* 0x0009e80008000409 */
[----:B0-----:R1:W5:Y:S04]  /*37ff0*/  LDL.LU R46, [R1+0x1414] ;  /* 0x00141400012e7983 */ /* 0x0013680000300800 */
[----:B------:R1:W5:Y:S04]  /*38000*/  LDL.LU R47, [R1+0x1410] ;  /* 0x00141000012f7983 */ /* 0x0003680000300800 */
[----:B----4-:R1:W5:Y:S04]  /*38010*/  LDL.LU R42, [R1+0x140c] ;  /* 0x00140c00012a7983 */ /* 0x0103680000300800 */
[----:B--2---:R0:W-:Y:S04]  /*38020*/  STS.U16 [R63+UR9+0x18300], R88 ;  /* 0x018300583f007988 */ /* 0x0041e80008000409 */
[----:B0-----:R-:W2:Y:S01]  /*38030*/  LDL.LU R88, [R1+0x1408] ;  /* 0x0014080001587983 */ /* 0x001ea20000300800 */
[----:B------:R-:W-:-:S02]  /*38040*/  PRMT R60, RZ, 0x7610, R60 ;  /* 0x00007610ff3c7816 */ /* 0x000fc4000000003c */
[----:B------:R-:W-:Y:S02]  /*38050*/  PRMT R61, RZ, 0x7610, R61 ;  /* 0x00007610ff3d7816 */ /* 0x000fe4000000003d */
[----:B------:R-:W-:Y:S02]  /*38060*/  PRMT R0, RZ, 0x7610, R0 ;  /* 0x00007610ff007816 */ /* 0x000fe40000000000 */
[----:B------:R-:W-:Y:S01]  /*38070*/  PRMT R75, RZ, 0x7610, R75 ;  /* 0x00007610ff4b7816 */ /* 0x000fe2000000004b */
[----:B------:R-:W4:Y:S01]  /*38080*/  @!P1 LDG.E.U16 R60, desc[UR10][R24.64] ;  /* 0x0000000a183c9981 */ /* 0x000f22000c1e1500 */
[----:B------:R-:W-:Y:S02]  /*38090*/  PRMT R62, RZ, 0x7610, R62 ;  /* 0x00007610ff3e7816 */ /* 0x000fe4000000003e */
[----:B------:R-:W-:Y:S01]  /*380a0*/  PRMT R68, RZ, 0x7610, R68 ;  /* 0x00007610ff447816 */ /* 0x000fe20000000044 */
[----:B------:R-:W4:Y:S04]  /*380b0*/  @!P0 LDG.E.U16 R61, desc[UR10][R22.64] ;  /* 0x0000000a163d8981 */ /* 0x000f28000c1e1500 */
[----:B------:R-:W4:Y:S04]  /*380c0*/  @!P1 LDG.E.U16 R0, desc[UR10][R20.64] ;  /* 0x0000000a14009981 */ /* 0x000f28000c1e1500 */
[----:B------:R-:W4:Y:S04]  /*380d0*/  @!P0 LDG.E.U16 R75, desc[UR10][R18.64] ;  /* 0x0000000a124b8981 */ /* 0x000f28000c1e1500 */
[----:B------:R-:W4:Y:S04]  /*380e0*/  @!P1 LDG.E.U16 R62, desc[UR10][R16.64] ;  /* 0x0000000a103e9981 */ /* 0x000f28000c1e1500 */
[----:B------:R-:W4:Y:S04]  /*380f0*/  @!P0 LDG.E.U16 R68, desc[UR10][R14.64] ;  /* 0x0000000a0e448981 */ /* 0x000f28000c1e1500 */
[----:B---3--:R0:W-:Y:S04]  /*38100*/  STS.U16 [R63+UR9+0x10700], R69 ;  /* 0x010700453f007988 */ /* 0x0081e80008000409 */
[----:B------:R-:W-:Y:S04]  /*38110*/  STS.U16 [R63+UR9+0x18700], R65 ;  /* 0x018700413f007988 */ /* 0x000fe80008000409 */
[----:B------:R3:W-:Y:S04]  /*38120*/  STS.U16 [R63+UR9+0x10b00], R64 ;  /* 0x010b00403f007988 */ /* 0x0007e80008000409 */
[----:B0-----:R-:W4:Y:S04]  /*38130*/  LDL.LU R69, [R1+0x968] ;  /* 0x0009680001457983 */ /* 0x001f280000300800 */
[----:B------:R-:W-:Y:S04]  /*38140*/  STS.U16 [R63+UR9+0x18b00], R71 ;  /* 0x018b00473f007988 */ /* 0x000fe80008000409 */
[----:B---3--:R-:W3:Y:S04]  /*38150*/  LDL.LU R64, [R1+0x964] ;  /* 0x0009640001407983 */ /* 0x008ee80000300800 */
[----:B------:R0:W-:Y:S04]  /*38160*/  STS.U16 [R63+UR9+0x10f00], R70 ;  /* 0x010f00463f007988 */ /* 0x0001e80008000409 */
[----:B------:R-:W3:Y:S04]  /*38170*/  LDL.LU R65, [R1+0x940] ;  /* 0x0009400001417983 */ /* 0x000ee80000300800 */
[----:B------:R-:W-:Y:S04]  /*38180*/  STS.U16 [R63+UR9+0x18f00], R67 ;  /* 0x018f00433f007988 */ /* 0x000fe80008000409 */
[----:B0-----:R-:W3:Y:S04]  /*38190*/  LDL.LU R70, [R1+0x93c] ;  /* 0x00093c0001467983 */ /* 0x001ee80000300800 */
[----:B------:R0:W-:Y:S04]  /*381a0*/  STS.U16 [R63+UR9+0x11300], R66 ;  /* 0x011300423f007988 */ /* 0x0001e80008000409 */
[----:B------:R-:W3:Y:S04]  /*381b0*/  LDL.LU R71, [R1+0x918] ;  /* 0x0009180001477983 */ /* 0x000ee80000300800 */
[----:B------:R1:W-:Y:S04]  /*381c0*/  STS.U16 [R63+UR9+0x19300], R74 ;  /* 0x0193004a3f007988 */ /* 0x0003e80008000409 */
[----:B0-----:R-:W3:Y:S04]  /*381d0*/  LDL.LU R66, [R1+0x914] ;  /* 0x0009140001427983 */ /* 0x001ee80000300800 */
[----:B------:R-:W3:Y:S04]  /*381e0*/  LDL.LU R67, [R1+0x8ec] ;  /* 0x0008ec0001437983 */ /* 0x000ee80000300800 */
[----:B------:R0:W-:Y:S04]  /*381f0*/  STS.U16 [R63+UR9+0x11700], R73 ;  /* 0x011700493f007988 */ /* 0x0001e80008000409 */
[----:B-1----:R-:W3:Y:S04]  /*38200*/  LDL.LU R74, [R1+0x8e8] ;  /* 0x0008e800014a7983 */ /* 0x002ee80000300800 */
[----:B------:R1:W-:Y:S04]  /*38210*/  STS.U16 [R63+UR9+0x19700], R72 ;  /* 0x019700483f007988 */ /* 0x0003e80008000409 */
[----:B0-----:R-:W3:Y:S04]  /*38220*/  LDL.LU R73, [R1+0x8bc] ;  /* 0x0008bc0001497983 */ /* 0x001ee80000300800 */
[----:B-1----:R-:W3:Y:S04]  /*38230*/  LDL.LU R72, [R1+0x8b8] ;  /* 0x0008b80001487983 */ /* 0x002ee80000300800 */
[----:B--2---:R0:W-:Y:S04]  /*38240*/  STS.U16 [R63+UR9+0x11b00], R88 ;  /* 0x011b00583f007988 */ /* 0x0041e80008000409 */
[----:B0-----:R-:W2:Y:S04]  /*38250*/  LDL.LU R88, [R1+0x88c] ;  /* 0x00088c0001587983 */ /* 0x001ea80000300800 */
[----:B------:R0:W-:Y:S04]  /*38260*/  STS.U16 [R63+UR9+0x19b00], R43 ;  /* 0x019b002b3f007988 */ /* 0x0001e80008000409 */
[----:B------:R1:W-:Y:S04]  /*38270*/  STS.U16 [R63+UR9+0x11f00], R48 ;  /* 0x011f00303f007988 */ /* 0x0003e80008000409 */
[----:B------:R1:W-:Y:S04]  /*38280*/  STS.U16 [R63+UR9+0x19f00], R49 ;  /* 0x019f00313f007988 */ /* 0x0003e80008000409 */
[----:B0-----:R0:W5:Y:S04]  /*38290*/  LDL.LU R43, [R1+0x1404] ;  /* 0x00140400012b7983 */ /* 0x0011680000300800 */
[----:B------:R0:W-:Y:S04]  /*382a0*/  STS.U16 [R63+UR9+0x12300], R50 ;  /* 0x012300323f007988 */ /* 0x0001e80008000409 */
[----:B-1----:R1:W5:Y:S04]  /*382b0*/  LDL.LU R48, [R1+0x1400] ;  /* 0x0014000001307983 */ /* 0x0023680000300800 */
[----:B------:R0:W-:Y:S04]  /*382c0*/  STS.U16 [R63+UR9+0x1a300], R51 ;  /* 0x01a300333f007988 */ /* 0x0001e80008000409 */
[----:B------:R1:W5:Y:S04]  /*382d0*/  LDL.LU R49, [R1+0x13fc] ;  /* 0x0013fc0001317983 */ /* 0x0003680000300800 */
[----:B------:R1:W-:Y:S04]  /*382e0*/  STS.U16 [R63+UR9+0x12700], R56 ;  /* 0x012700383f007988 */ /* 0x0003e80008000409 */
[----:B0-----:R0:W5:Y:S04]  /*382f0*/  LDL.LU R50, [R1+0x13f8] ;  /* 0x0013f80001327983 */ /* 0x0011680000300800 */
[----:B------:R0:W-:Y:S04]  /*38300*/  STS.U16 [R63+UR9+0x1a700], R57 ;  /* 0x01a700393f007988 */ /* 0x0001e80008000409 */
[----:B------:R0:W5:Y:S04]  /*38310*/  LDL.LU R51, [R1+0x13f4] ;  /* 0x0013f40001337983 */ /* 0x0001680000300800 */
[----:B------:R0:W-:Y:S04]  /*38320*/  STS.U16 [R63+UR9+0x12b00], R52 ;  /* 0x012b00343f007988 */ /* 0x0001e80008000409 */
[----:B-1----:R1:W5:Y:S04]  /*38330*/  LDL.LU R56, [R1+0x13f0] ;  /* 0x0013f00001387983 */ /* 0x0023680000300800 */
        /* <DEDUP_REMOVED lines=10> */
[----:B----4-:R4:W-:Y:S04]  /*383e0*/  STS.U16 [R63+UR9+0x13700], R60 ;  /* 0x0137003c3f007988 */ /* 0x0109e80008000409 */
[----:B-1----:R1:W5:Y:S04]  /*383f0*/  LDL.LU R54, [R1+0x13d8] ;  /* 0x0013d80001367983 */ /* 0x0023680000300800 */
[----:B------:R1:W-:Y:S04]  /*38400*/  STS.U16 [R63+UR9+0x1b700], R61 ;  /* 0x01b7003d3f007988 */ /* 0x0003e80008000409 */
[----:B0-----:R0:W5:Y:S04]  /*38410*/  LDL.LU R55, [R1+0x13d4] ;  /* 0x0013d40001377983 */ /* 0x0011680000300800 */
[----:B------:R0:W-:Y:S04]  /*38420*/  STS.U16 [R63+UR9+0x13b00], R0 ;  /* 0x013b00003f007988 */ /* 0x0001e80008000409 */
[----:B----4-:R4:W5:Y:S04]  /*38430*/  LDL.LU R60, [R1+0x13d0] ;  /* 0x0013d000013c7983 */ /* 0x0109680000300800 */
[----:B-1----:R4:W5:Y:S01]  /*38440*/  LDL.LU R61, [R1+0x13cc] ;  /* 0x0013cc00013d7983 */ /* 0x0029620000300800 */
[----:B0-----:R-:W-:-:S03]  /*38450*/  LOP3.LUT R0, R2, 0x70, RZ, 0x3c, !PT ;  /* 0x0000007002007812 */ /* 0x001fc600078e3cff */
[----:B------:R0:W-:Y:S04]  /*38460*/  STS.U16 [R63+UR9+0x1bb00], R75 ;  /* 0x01bb004b3f007988 */ /* 0x0001e80008000409 */
[----:B------:R1:W-:Y:S04]  /*38470*/  STS.U16 [R63+UR9+0x13f00], R62 ;  /* 0x013f003e3f007988 */ /* 0x0003e80008000409 */
[----:B------:R3:W-:Y:S04]  /*38480*/  STS.U16 [R63+UR9+0x1bf00], R68 ;  /* 0x01bf00443f007988 */ /* 0x0007e80008000409 */
[----:B0-----:R-:W4:Y:S04]  /*38490*/  LDL.LU R75, [R1+0x13c8] ;  /* 0x0013c800014b7983 */ /* 0x001f280000300800 */
[----:B-1----:R0:W5:Y:S04]  /*384a0*/  LDL.LU R62, [R1+0x13c4] ;  /* 0x0013c400013e7983 */ /* 0x0021680000300800 */
[----:B---3--:R0:W5:Y:S04]  /*384b0*/  LDL.LU R63, [R1+0x13c0] ;  /* 0x0013c000013f7983 */ /* 0x0081680000300800 */
[----:B------:R0:W5:Y:S04]  /*384c0*/  LDL.LU R68, [R1+0x13bc] ;  /* 0x0013bc0001447983 */ /* 0x0001680000300800 */
[----:B------:R1:W-:Y:S04]  /*384d0*/  STS.U16 [R0+UR9+0x10380], R69 ;  /* 0x0103804500007988 */ /* 0x0003e80008000409 */
[----:B------:R3:W-:Y:S04]  /*384e0*/  STS.U16 [R0+UR9+0x18380], R64 ;  /* 0x0183804000007988 */ /* 0x0007e80008000409 */
[----:B------:R0:W-:Y:S04]  /*384f0*/  STS.U16 [R0+UR9+0x10780], R65 ;  /* 0x0107804100007988 */ /* 0x0001e80008000409 */
[----:B-1----:R1:W5:Y:S04]  /*38500*/  LDL.LU R69, [R1+0x13b8] ;  /* 0x0013b80001457983 */ /* 0x0023680000300800 */
[----:B---3--:R1:W5:Y:S04]  /*38510*/  LDL.LU R64, [R1+0x13b4] ;  /* 0x0013b40001407983 */ /* 0x0083680000300800 */
[----:B0-----:R1:W5:Y:S04]  /*38520*/  LDL.LU R65, [R1+0x13b0] ;  /* 0x0013b00001417983 */ /* 0x0013680000300800 */
[----:B------:R0:W-:Y:S04]  /*38530*/  STS.U16 [R0+UR9+0x18780], R70 ;  /* 0x0187804600007988 */ /* 0x0001e80008000409 */
[----:B------:R3:W-:Y:S04]  /*38540*/  STS.U16 [R0+UR9+0x10b80], R71 ;  /* 0x010b804700007988 */ /* 0x0007e80008000409 */
[----:B------:R1:W-:Y:S04]  /*38550*/  STS.U16 [R0+UR9+0x18b80], R66 ;  /* 0x018b804200007988 */ /* 0x0003e80008000409 */
[----:B0-----:R0:W5:Y:S04]  /*38560*/  LDL.LU R70, [R1+0x13ac] ;  /* 0x0013ac0001467983 */ /* 0x0011680000300800 */
[----:B---3--:R0:W5:Y:S04]  /*38570*/  LDL.LU R71, [R1+0x13a8] ;  /* 0x0013a80001477983 */ /* 0x0081680000300800 */
[----:B-1----:R0:W5:Y:S04]  /*38580*/  LDL.LU R66, [R1+0x13a4] ;  /* 0x0013a40001427983 */ /* 0x0021680000300800 */
[----:B------:R1:W-:Y:S04]  /*38590*/  STS.U16 [R0+UR9+0x10f80], R67 ;  /* 0x010f804300007988 */ /* 0x0003e80008000409 */
[----:B------:R3:W-:Y:S04]  /*385a0*/  STS.U16 [R0+UR9+0x18f80], R74 ;  /* 0x018f804a00007988 */ /* 0x0007e80008000409 */
[----:B------:R0:W-:Y:S04]  /*385b0*/  STS.U16 [R0+UR9+0x11380], R73 ;  /* 0x0113804900007988 */ /* 0x0001e80008000409 */
[----:B-1----:R1:W5:Y:S04]  /*385c0*/  LDL.LU R67, [R1+0x13a0] ;  /* 0x0013a00001437983 */ /* 0x0023680000300800 */
[----:B---3--:R-:W3:Y:S04]  /*385d0*/  LDL.LU R74, [R1+0x139c] ;  /* 0x00139c00014a7983 */ /* 0x008ee80000300800 */
[----:B0-----:R-:W3:Y:S04]  /*385e0*/  LDL.LU R73, [R1+0x1398] ;  /* 0x0013980001497983 */ /* 0x001ee80000300800 */
[----:B------:R0:W-:Y:S04]  /*385f0*/  STS.U16 [R0+UR9+0x19380], R72 ;  /* 0x0193804800007988 */ /* 0x0001e80008000409 */
[----:B0-----:R-:W3:Y:S01]  /*38600*/  LDL.LU R72, [R1+0x1394] ;  /* 0x0013940001487983 */ /* 0x001ee20000300800 */
[----:B------:R-:W-:-:S02]  /*38610*/  PRMT R86, RZ, 0x7610, R86 ;  /* 0x00007610ff567816 */ /* 0x000fc40000000056 */
[----:B------:R-:W-:Y:S02]  /*38620*/  PRMT R87, RZ, 0x7610, R87 ;  /* 0x00007610ff577816 */ /* 0x000fe40000000057 */
[----:B------:R-:W-:Y:S02]  /*38630*/  PRMT R3, RZ, 0x7610, R3 ;  /* 0x00007610ff037816 */ /* 0x000fe40000000003 */
[----:B------:R-:W-:Y:S01]  /*38640*/  PRMT R93, RZ, 0x7610, R93 ;  /* 0x00007610ff5d7816 */ /* 0x000fe2000000005d */
[----:B------:R-:W3:Y:S01]  /*38650*/  @!P1 LDG.E.U16 R86, desc[UR10][R12.64] ;  /* 0x0000000a0c569981 */ /* 0x000ee2000c1e1500 */
[----:B------:R-:W-:Y:S02]  /*38660*/  PRMT R92, RZ, 0x7610, R92 ;  /* 0x00007610ff5c7816 */ /* 0x000fe4000000005c */
[----:B------:R-:W-:Y:S01]  /*38670*/  PRMT R89, RZ, 0x7610, R89 ;  /* 0x00007610ff597816 */ /* 0x000fe20000000059 */
[----:B------:R-:W3:Y:S04]  /*38680*/  @!P0 LDG.E.U16 R87, desc[UR10][R6.64] ;  /* 0x0000000a06578981 */ /* 0x000ee8000c1e1500 */
[----:B------:R-:W3:Y:S04]  /*38690*/  @!P1 LDG.E.U16 R3, desc[UR10][R10.64] ;  /* 0x0000000a0a039981 */ /* 0x000ee8000c1e1500 */
[----:B------:R-:W3:Y:S04]  /*386a0*/  @!P0 LDG.E.U16 R93, desc[UR10][R4.64] ;  /* 0x0000000a045d8981 */ /* 0x000ee8000c1e1500 */
[----:B------:R-:W3:Y:S04]  /*386b0*/  @!P1 LDG.E.U16 R92, desc[UR10][R8.64] ;  /* 0x0000000a085c9981 */ /* 0x000ee8000c1e1500 */
[----:B------:R-:W3:Y:S04]  /*386c0*/  @!P0 LDG.E.U16 R89, desc[UR10][R90.64] ;  /* 0x0000000a5a598981 */ /* 0x000ee8000c1e1500 */
[----:B--2---:R0:W-:Y:S04]  /*386d0*/  STS.U16 [R0+UR9+0x11780], R88 ;  /* 0x0117805800007988 */ /* 0x0041e80008000409 */
[----:B0-----:R-:W2:Y:S04]  /*386e0*/  LDL.LU R88, [R1+0x1390] ;  /* 0x0013900001587983 */ /* 0x001ea80000300800 */
[----:B--2---:R0:W-:Y:S04]  /*386f0*/  STS.U16 [R0+UR9+0x19780], R88 ;  /* 0x0197805800007988 */ /* 0x0041e80008000409 */
[----:B---3--:R2:W-:Y:S04]  /*38700*/  STS.U16 [R0+UR9+0x11b80], R72 ;  /* 0x011b804800007988 */ /* 0x0085e80008000409 */
[----:B------:R3:W-:Y:S04]  /*38710*/  STS.U16 [R0+UR9+0x19b80], R73 ;  /* 0x019b804900007988 */ /* 0x0007e80008000409 */
[----:B0-----:R1:W5:Y:S04]  /*38720*/  LDL.LU R88, [R1+0x138c] ;  /* 0x00138c0001587983 */ /* 0x0013680000300800 */
[----:B--2---:R1:W5:Y:S04]  /*38730*/  LDL.LU R72, [R1+0x1388] ;  /* 0x0013880001487983 */ /* 0x0043680000300800 */
[----:B---3--:R1:W5:Y:S04]  /*38740*/  LDL.LU R73, [R1+0x1384] ;  /* 0x0013840001497983 */ /* 0x0083680000300800 */
[----:B------:R0:W-:Y:S04]  /*38750*/  STS.U16 [R0+UR9+0x11f80], R74 ;  /* 0x011f804a00007988 */ /* 0x0001e80008000409 */
[----:B----4-:R2:W-:Y:S04]  /*38760*/  STS.U16 [R0+UR9+0x19f80], R75 ;  /* 0x019f804b00007988 */ /* 0x0105e80008000409 */
[----:B------:R3:W-:Y:S04]  /*38770*/  STS.U16 [R0+UR9+0x12380], R76 ;  /* 0x0123804c00007988 */ /* 0x0007e80008000409 */
[----:B0-----:R1:W5:Y:S04]  /*38780*/  LDL.LU R74, [R1+0x1380] ;  /* 0x00138000014a7983 */ /* 0x0013680000300800 */
[----:B--2---:R1:W5:Y:S04]  /*38790*/  LDL.LU R75, [R1+0x137c] ;  /* 0x00137c00014b7983 */ /* 0x0043680000300800 */
[----:B---3--:R1:W5:Y:S04]  /*387a0*/  LDL.LU R76, [R1+0x1378] ;  /* 0x00137800014c7983 */ /* 0x0083680000300800 */
[----:B------:R0:W-:Y:S04]  /*387b0*/  STS.U16 [R0+UR9+0x1a380], R77 ;  /* 0x01a3804d00007988 */ /* 0x0001e80008000409 */
[----:B------:R2:W-:Y:S04]  /*387c0*/  STS.U16 [R0+UR9+0x12780], R78 ;  /* 0x0127804e00007988 */ /* 0x0005e80008000409 */
        /* <DEDUP_REMOVED lines=26> */
[----:B--2---:R1:W5:Y:S01]  /*38970*/  LDL.LU R92, [R1+0x1340] ;  /* 0x00134000015c7983 */ /* 0x0043620000300800 */
[----:B---3--:R-:W0:Y:S03]  /*38980*/  LDC R89, c[0x0][0x3ac] ;  /* 0x0000eb00ff597b82 */ /* 0x008e260000000800 */
[----:B------:R1:W5:Y:S01]  /*38990*/  LDL.LU R0, [R1+0x133c] ;  /* 0x00133c0001007983 */ /* 0x0003620000300800 */
[----:B------:R2:W-:Y:S06]  /*389a0*/  MEMBAR.ALL.CTA ;  /* 0x0000000000007992 */ /* 0x0005ec0000008000 */
[----:B--2---:R-:W2:Y:S01]  /*389b0*/  FENCE.VIEW.ASYNC.S ;  /* 0x00000000000073c6 */ /* 0x004ea20000000000 */
[----:B------:R-:W-:-:S04]  /*389c0*/  ULEA UR4, UR76, UR9, 0x3 ;  /* 0x000000094c047291 */ /* 0x000fc8000f8e18ff */
[----:B------:R-:W-:Y:S01]  /*389d0*/  UIADD3 UR4, UPT, UPT, UR4, 0x30000, URZ ;  /* 0x0003000004047890 */ /* 0x000fe2000fffe0ff */
[----:B0-----:R-:W-:-:S04]  /*389e0*/  IMAD.SHL.U32 R89, R89, 0x100, RZ ;  /* 0x0000010059597824 */ /* 0x001fc800078e00ff */
[----:B------:R-:W-:Y:S01]  /*389f0*/  IMAD.SHL.U32 R89, R89, 0x2, RZ ;  /* 0x0000000259597824 */ /* 0x000fe200078e00ff */
[----:B--2---:R-:W-:Y:S06]  /*38a00*/  BAR.SYNC.DEFER_BLOCKING 0x0 ;  /* 0x0000000000007b1d */ /* 0x004fec0000010000 */
[----:B-1----:R-:W-:Y:S05]  /*38a10*/  BRA.U UP1, `(.L_x_9) ;  /* 0x0000000101807547 */ /* 0x002fea000b800000 */
[----:B-----5:R0:W-:Y:S01]  /*38a20*/  STL [R1+0x133c], R0 ;  /* 0x00133c0001007387 */ /* 0x0201e20000100800 */
[----:B------:R-:W-:Y:S01]  /*38a30*/  MOV.SPILL R89, UR6 ;  /* 0x0000000600597c02 */ /* 0x000fe20009000f00 */
[----:B------:R-:W-:Y:S01]  /*38a40*/  UMOV UR73, 0x40004040 ;  /* 0x4000404000497882 */ /* 0x000fe20000000000 */
[----:B------:R-:W-:Y:S01]  /*38a50*/  UMOV UR6, 0x0 ;  /* 0x0000000000067882 */ /* 0x000fe20000000000 */
[----:B------:R-:W-:Y:S01]  /*38a60*/  UMOV UR75, 0x40004040 ;  /* 0x40004040004b7882 */ /* 0x000fe20000000000 */
[----:B0-----:R-:W-:Y:S01]  /*38a70*/  MOV.SPILL R0, UR7 ;  /* 0x0000000700007c02 */ /* 0x001fe20009000f00 */
[----:B------:R-:W-:Y:S02]  /*38a80*/  UMOV UR7, 0x4208490 ;  /* 0x0420849000077882 */ /* 0x000fe40000000000 */
[----:B------:R-:W-:Y:S01]  /*38a90*/  UTCHMMA gdesc[UR72], gdesc[UR74], tmem[UR8], tmem[UR6], idesc[UR7], UPT ;  /* 0x00ff064a480075ea */ /* 0x000fe2000b800008 */
        /* <DEDUP_REMOVED lines=14> */
[----:B------:R0:W-:Y:S02]  /*38b80*/  UTCHMMA gdesc[UR68], gdesc[UR70], tmem[UR8], tmem[UR6], idesc[UR7], UPT ;  /* 0x00ff0646440075ea */ /* 0x0001e4000b800008 */
[----:B0-----:R-:W-:-:S02]  /*38b90*/  R2UR.FILL UR7, R0 ;  /* 0x00000000000772ca */ /* 0x001fc400004e0000 */
[----:B------:R0:W5:Y:S01]  /*38ba0*/  LDL.LU R0, [R1+0x133c] ;  /* 0x00133c0001007983 */ /* 0x0001620000300800 */
[----:B------:R-:W-:Y:S01]  /*38bb0*/  R2UR.FILL UR6, R89 ;  /* 0x00000000590672ca */ /* 0x000fe200004e0000 */
[----:B------:R-:W-:Y:S01]  /*38bc0*/  UMOV UR5, URZ ;  /* 0x000000ff00057c82 */ /* 0x000fe20008000000 */
[----:B------:R-:W1:Y:S01]  /*38bd0*/  LDC R89, c[0x0][0x3ac] ;  /* 0x0000eb00ff597b82 */ /* 0x000e620000000800 */
[----:B------:R-:W-:Y:S02]  /*38be0*/  UMOV UR5, UR4 ;  /* 0x0000000400057c82 */ /* 0x000fe40008000000 */
[----:B------:R0:W-:Y:S01]  /*38bf0*/  UTCBAR [UR5], URZ ;  /* 0x000000ff050073e9 */ /* 0x0001e200080000ff */
[----:B-1----:R-:W-:-:S04]  /*38c00*/  IMAD.SHL.U32 R89, R89, 0x100, RZ ;  /* 0x0000010059597824 */ /* 0x002fc800078e00ff */
[----:B0-----:R-:W-:-:S07]  /*38c10*/  IMAD.SHL.U32 R89, R89, 0x2, RZ ;  /* 0x0000000259597824 */ /* 0x001fce00078e00ff */
.L_x_9:
[----:B------:R-:W-:Y:S01]  /*38c20*/  UIADD3 UR76, UPT, UPT, UR76, 0x1, URZ ;  /* 0x000000014c4c7890 */ /* 0x000fe2000fffe0ff */
[----:B------:R-:W-:-:S03]  /*38c30*/  UMOV UR5, UR7 ;  /* 0x0000000700057c82 */ /* 0x000fc60008000000 */
[----:B------:R-:W-:-:S04]  /*38c40*/  UISETP.GT.AND UP2, UPT, UR76, 0x1, UPT ;  /* 0x000000014c00788c */ /* 0x000fc8000bf44270 */
[----:B------:R-:W-:Y:S02]  /*38c50*/  USEL UR73, URZ, 0x1, !UP2 ;  /* 0x00000001ff497887 */ /* 0x000fe4000d000000 */
[----:B------:R-:W-:Y:S02]  /*38c60*/  USEL UR76, UR76, URZ, !UP2 ;  /* 0x000000ff4c4c7287 */ /* 0x000fe4000d000000 */
[----:B------:R-:W-:Y:S02]  /*38c70*/  UISETP.NE.U32.AND UP2, UPT, UR6, UR77, UPT ;  /* 0x0000004d0600728c */ /* 0x000fe4000bf45070 */
[----:B------:R-:W-:-:S07]  /*38c80*/  ULOP3.LUT UR73, UR7, UR73, URZ, 0x3c, !UPT ;  /* 0x0000004907497292 */ /* 0x000fce000f8e3cff */
[----:B------:R-:W-:Y:S01]  /*38c90*/  UMOV UR7, UR73 ;  /* 0x0000004900077c82 */ /* 0x000fe20008000000 */
[----:B------:R-:W-:Y:S05]  /*38ca0*/  BRA.U UP2, `(.L_x_10) ;  /* 0xfffffe3d02a47547 */ /* 0x000fea000b83ffff */
.L_x_7:
[----:B-----5:R-:W2:Y:S02]  /*38cb0*/  LDL.LU R93, [R1+0x1334] ;  /* 0x00133400015d7983 */ /* 0x020ea40000300800 */
[----:B--2---:R-:W-:-:S13]  /*38cc0*/  R2UR UR6, R93 ;  /* 0x000000005d0672ca */ /* 0x004fda00000e0000 */
[----:B------:R-:W-:-:S09]  /*38cd0*/  UISETP.GE.AND UP1, UPT, UR6, 0x100, UPT ;  /* 0x000001000600788c */ /* 0x000fd2000bf26270 */
[----:B------:R-:W-:Y:S05]  /*38ce0*/  BRA.U !UP1, `(.L_x_11) ;  /* 0x0000000109107547 */ /* 0x000fea000b800000 */
[----:B------:R-:W-:-:S06]  /*38cf0*/  USHF.L.U32 UR5, UR5, 0x1f, URZ ;  /* 0x0000001f05057899 */ /* 0x000fcc00080006ff */
[----:B------:R-:W-:-:S04]  /*38d00*/  IMAD.U32 R2, RZ, RZ, UR5 ;  /* 0x00000005ff027e24 */ /* 0x000fc8000f8e00ff */
[----:B------:R-:W0:Y:S02]  /*38d10*/  SYNCS.PHASECHK.TRANS64.TRYWAIT P0, [UR4], R2 ;  /* 0x00000002ff0075a7 */ /* 0x000e240008001104 */
[----:B0-----:R-:W-:Y:S05]  /*38d20*/  @!P0 BRA `(.L_x_12) ;  /* 0x0000002000a48947 */ /* 0x001fea0003800000 */
.L_x_11:
[----:B------:R-:W2:Y:S01]  /*38d30*/  LDL.LU R3, [R1+0x1338] ;  /* 0x0013380001037983 */ /* 0x000ea20000300800 */
[----:B------:R-:W0:Y:S03]  /*38d40*/  LDCU UR5, c[0x0][0x3b8] ;  /* 0x00007700ff0577ac */ /* 0x000e260008000800 */
[----:B------:R-:W3:Y:S01]  /*38d50*/  LDL.LU R76, [R1+0x1330] ;  /* 0x00133000014c7983 */ /* 0x000ee20000300800 */
[----:B------:R-:W1:Y:S01]  /*38d60*/  LDCU.128 UR12, c[0x0][0x390] ;  /* 0x00007200ff0c77ac */ /* 0x000e620008000c00 */
[----:B------:R-:W-:Y:S06]  /*38d70*/  BAR.SYNC.DEFER_BLOCKING 0x0 ;  /* 0x0000000000007b1d */ /* 0x000fec0000010000 */
[----:B------:R-:W4:Y:S01]  /*38d80*/  S2R R77, SR_TID.X ;  /* 0x00000000004d7919 */ /* 0x000f220000002100 */
[----:B------:R-:W5:Y:S02]  /*38d90*/  @!P2 SYNCS.CCTL.IV [UR9+0x30000] ;  /* 0x03000000ff00a9b1 */ /* 0x000f640008000009 */
[----:B-----5:R-:W-:Y:S06]  /*38da0*/  BAR.SYNC.DEFER_BLOCKING 0x0 ;  /* 0x0000000000007b1d */ /* 0x020fec0000010000 */
[----:B------:R-:W5:Y:S01]  /*38db0*/  S2R R78, SR_TID.X ;  /* 0x00000000004e7919 */ /* 0x000f620000002100 */
[----:B----4-:R-:W-:-:S02]  /*38dc0*/  IMAD.SHL.U32 R2, R77, 0x10, RZ ;  /* 0x000000104d027824 */ /* 0x010fc400078e00ff */
[----:B------:R-:W-:-:S03]  /*38dd0*/  IMAD.SHL.U32 R68, R77, 0x80, RZ ;  /* 0x000000804d447824 */ /* 0x000fc600078e00ff */
[----:B------:R-:W-:Y:S02]  /*38de0*/  LOP3.LUT R2, R2, 0xf0, RZ, 0xc0, !PT ;  /* 0x000000f002027812 */ /* 0x000fe400078ec0ff */
[----:B------:R-:W-:Y:S01]  /*38df0*/  LOP3.LUT R69, R68, 0x800, RZ, 0xc0, !PT ;  /* 0x0000080044457812 */ /* 0x000fe200078ec0ff */
[----:B------:R-:W4:Y:S03]  /*38e00*/  @!P2 SYNCS.CCTL.IV [UR9+0x30008] ;  /* 0x03000800ff00a9b1 */ /* 0x000f260008000009 */
[----:B------:R-:W-:Y:S02]  /*38e10*/  IADD3 R2, PT, PT, R2, UR9, R69 ;  /* 0x0000000902027c10 */ /* 0x000fe4000fffe045 */
[----:B-----5:R-:W-:Y:S02]  /*38e20*/  LOP3.LUT R78, R78, 0x7f, RZ, 0xc0, !PT ;  /* 0x0000007f4e4e7812 */ /* 0x020fe400078ec0ff */
[----:B--2---:R-:W-:-:S13]  /*38e30*/  R2UR UR4, R3 ;  /* 0x00000000030472ca */ /* 0x004fda00000e0000 */
[----:B------:R-:W-:Y:S01]  /*38e40*/  LDTM.16dp32bit_t0_t15.x64 R4, tmem[UR4] ;  /* 0x00000004000479ee */ /* 0x000fe20008b00000 */
[----:B------:R-:W2:Y:S01]  /*38e50*/  LDTM.16dp32bit_t16_t31.x64 R4, tmem[UR4+0x40] ;  /* 0x00004004000479ee */ /* 0x000ea20008b20000 */
[----:B------:R-:W-:Y:S01]  /*38e60*/  IMAD.SHL.U32 R3, R77, 0x8, RZ ;  /* 0x000000084d037824 */ /* 0x000fe200078e00ff */
[----:B------:R-:W-:Y:S01]  /*38e70*/  NOP ;  /* 0x0000000000007918 */ /* 0x000fe20000000000 */
[----:B------:R-:W3:Y:S03]  /*38e80*/  LDCU UR4, c[0x0][0x3b4] ;  /* 0x00007680ff0477ac */ /* 0x000ee60008000800 */
[----:B------:R-:W-:-:S05]  /*38e90*/  LOP3.LUT R3, R3, 0x300, RZ, 0xc0, !PT ;  /* 0x0000030003037812 */ /* 0x000fca00078ec0ff */
[----:B------:R-:W-:Y:S01]  /*38ea0*/  IMAD.IADD R2, R3, 0x1, R2 ;  /* 0x0000000103027824 */ /* 0x000fe200078e0202 */
[----:B--2---:R-:W-:Y:S02]  /*38eb0*/  F2FP.BF16.F32.PACK_AB R72, R6, R4 ;  /* 0x000000040648723e */ /* 0x004fe400000010ff */
[----:B------:R-:W-:Y:S02]  /*38ec0*/  F2FP.BF16.F32.PACK_AB R68, R7, R5 ;  /* 0x000000050744723e */ /* 0x000fe400000010ff */
[----:B------:R-:W-:Y:S02]  /*38ed0*/  F2FP.BF16.F32.PACK_AB R73, R10, R8 ;  /* 0x000000080a49723e */ /* 0x000fe400000010ff */
[----:B------:R-:W-:Y:S02]  /*38ee0*/  F2FP.BF16.F32.PACK_AB R69, R11, R9 ;  /* 0x000000090b45723e */ /* 0x000fe400000010ff */
[----:B------:R-:W-:Y:S02]  /*38ef0*/  F2FP.BF16.F32.PACK_AB R74, R14, R12 ;  /* 0x0000000c0e4a723e */ /* 0x000fe400000010ff */
[----:B------:R-:W-:-:S02]  /*38f00*/  F2FP.BF16.F32.PACK_AB R75, R18, R16 ;  /* 0x00000010124b723e */ /* 0x000fc400000010ff */
[----:B------:R-:W-:Y:S02]  /*38f10*/  F2FP.BF16.F32.PACK_AB R70, R15, R13 ;  /* 0x0000000d0f46723e */ /* 0x000fe400000010ff */
[----:B------:R-:W-:Y:S01]  /*38f20*/  F2FP.BF16.F32.PACK_AB R71, R19, R17 ;  /* 0x000000111347723e */ /* 0x000fe200000010ff */
[----:B----4-:R-:W-:Y:S04]  /*38f30*/  STS.128 [R2], R72 ;  /* 0x0000004802007388 */ /* 0x010fe80000000c00 */
[----:B------:R-:W-:Y:S01]  /*38f40*/  STS.128 [R2+0x400], R68 ;  /* 0x0004004402007388 */ /* 0x000fe20000000c00 */
[----:B------:R-:W-:Y:S01]  /*38f50*/  LEA R3, R78, UR9, 0x4 ;  /* 0x000000094e037c11 */ /* 0x000fe2000f8e20ff */
[----:B------:R-:W-:Y:S01]  /*38f60*/  BAR.SYNC.DEFER_BLOCKING 0x0 ;  /* 0x0000000000007b1d */ /* 0x000fe20000010000 */
[----:B------:R-:W-:-:S02]  /*38f70*/  F2FP.BF16.F32.PACK_AB R4, R23, R21 ;  /* 0x000000151704723e */ /* 0x000fc400000010ff */
[----:B------:R-:W-:Y:S02]  /*38f80*/  F2FP.BF16.F32.PACK_AB R21, R26, R24 ;  /* 0x000000181a15723e */ /* 0x000fe400000010ff */
[----:B------:R-:W-:Y:S01]  /*38f90*/  F2FP.BF16.F32.PACK_AB R5, R27, R25 ;  /* 0x000000191b05723e */ /* 0x000fe200000010ff */
[----:B------:R-:W2:Y:S04]  /*38fa0*/  LDS.128 R16, [R3] ;  /* 0x0000000003107984 */ /* 0x000ea80000000c00 */
[----:B------:R-:W-:Y:S01]  /*38fb0*/  LDS.128 R24, [R3+0x800] ;  /* 0x0008000003187984 */ /* 0x000fe20000000c00 */
[----:B------:R-:W-:Y:S02]  /*38fc0*/  F2FP.BF16.F32.PACK_AB R20, R22, R20 ;  /* 0x000000141614723e */ /* 0x000fe400000010ff */
[----:B------:R-:W-:-:S02]  /*38fd0*/  F2FP.BF16.F32.PACK_AB R22, R30, R28 ;  /* 0x0000001c1e16723e */ /* 0x000fc400000010ff */
[----:B------:R-:W-:Y:S01]  /*38fe0*/  F2FP.BF16.F32.PACK_AB R6, R31, R29 ;  /* 0x0000001d1f06723e */ /* 0x000fe200000010ff */
[----:B------:R-:W-:Y:S01]  /*38ff0*/  BAR.SYNC.DEFER_BLOCKING 0x0 ;  /* 0x0000000000007b1d */ /* 0x000fe20000010000 */
[----:B------:R-:W-:Y:S02]  /*39000*/  F2FP.BF16.F32.PACK_AB R23, R34, R32 ;  /* 0x000000202217723e */ /* 0x000fe400000010ff */
[----:B------:R-:W-:-:S03]  /*39010*/  F2FP.BF16.F32.PACK_AB R7, R35, R33 ;  /* 0x000000212307723e */ /* 0x000fc600000010ff */
[----:B------:R-:W-:Y:S04]  /*39020*/  STS.128 [R2], R20 ;  /* 0x0000001402007388 */ /* 0x000fe80000000c00 */
[----:B------:R0:W-:Y:S01]  /*39030*/  STS.128 [R2+0x400], R4 ;  /* 0x0004000402007388 */ /* 0x0001e20000000c00 */
[----:B------:R-:W-:Y:S01]  /*39040*/  BAR.SYNC.DEFER_BLOCKING 0x0 ;  /* 0x0000000000007b1d */ /* 0x000fe20000010000 */
[----:B------:R-:W-:Y:S02]  /*39050*/  F2FP.BF16.F32.PACK_AB R36, R38, R36 ;  /* 0x000000242624723e */ /* 0x000fe400000010ff */
[----:B------:R-:W-:-:S03]  /*39060*/  F2FP.BF16.F32.PACK_AB R8, R39, R37 ;  /* 0x000000252708723e */ /* 0x000fc600000010ff */
[----:B------:R-:W4:Y:S04]  /*39070*/  LDS.128 R32, [R3] ;  /* 0x0000000003207984 */ /* 0x000f280000000c00 */
[----:B------:R-:W-:Y:S01]  /*39080*/  LDS.128 R28, [R3+0x800] ;  /* 0x00080000031c7984 */ /* 0x000fe20000000c00 */
[----:B------:R-:W-:Y:S02]  /*39090*/  F2FP.BF16.F32.PACK_AB R37, R42, R40 ;  /* 0x000000282a25723e */ /* 0x000fe400000010ff */
[----:B------:R-:W-:Y:S02]  /*390a0*/  F2FP.BF16.F32.PACK_AB R9, R43, R41 ;  /* 0x000000292b09723e */ /* 0x000fe400000010ff */
[----:B------:R-:W-:Y:S02]  /*390b0*/  F2FP.BF16.F32.PACK_AB R38, R46, R44 ;  /* 0x0000002c2e26723e */ /* 0x000fe400000010ff */
[----:B------:R-:W-:-:S02]  /*390c0*/  F2FP.BF16.F32.PACK_AB R10, R47, R45 ;  /* 0x0000002d2f0a723e */ /* 0x000fc400000010ff */
[----:B------:R-:W-:Y:S01]  /*390d0*/  F2FP.BF16.F32.PACK_AB R39, R50, R48 ;  /* 0x000000303227723e */ /* 0x000fe200000010ff */
[----:B------:R-:W-:Y:S01]  /*390e0*/  BAR.SYNC.DEFER_BLOCKING 0x0 ;  /* 0x0000000000007b1d */ /* 0x000fe20000010000 */
[----:B------:R-:W-:Y:S02]  /*390f0*/  F2FP.BF16.F32.PACK_AB R11, R51, R49 ;  /* 0x00000031330b723e */ /* 0x000fe400000010ff */
[----:B------:R-:W-:-:S04]  /*39100*/  SHF.R.U32.HI R41, RZ, 0x6, R77 ;  /* 0x00000006ff297819 */ /* 0x000fc8000001164d */
[----:B------:R-:W-:Y:S01]  /*39110*/  SGXT.U32 R41, R41, 0x1 ;  /* 0x000000012929781a */ /* 0x000fe20000000000 */
[----:B---3--:R-:W-:-:S03]  /*39120*/  IMAD R40, R76, UR4, RZ ;  /* 0x000000044c287c24 */ /* 0x008fc6000f8e02ff */
[----:B------:R-:W-:Y:S01]  /*39130*/  LOP3.LUT R43, R0, R41, RZ, 0xfc, !PT ;  /* 0x00000029002b7212 */ /* 0x000fe200078efcff */
[----:B------:R3:W-:Y:S04]  /*39140*/  STS.128 [R2], R36 ;  /* 0x0000002402007388 */ /* 0x0007e80000000c00 */
[----:B------:R-:W-:Y:S01]  /*39150*/  STS.128 [R2+0x400], R8 ;  /* 0x0004000802007388 */ /* 0x000fe20000000c00 */
[----:B------:R-:W-:Y:S01]  /*39160*/  BAR.SYNC.DEFER_BLOCKING 0x0 ;  /* 0x0000000000007b1d */ /* 0x000fe20000010000 */
[----:B0-----:R-:W-:Y:S01]  /*39170*/  IMAD R4, R43, UR5, RZ ;  /* 0x000000052b047c24 */ /* 0x001fe2000f8e02ff */
[----:B-1----:R-:W-:Y:S02]  /*39180*/  LEA R21, P1, R40, UR12, 0x1 ;  /* 0x0000000c28157c11 */ /* 0x002fe4000f8208ff */
[----:B------:R-:W-:-:S02]  /*39190*/  LOP3.LUT R5, R0, 0x4, R41, 0xfe, !PT ;  /* 0x0000000400057812 */ /* 0x000fc400078efe29 */
[----:B------:R-:W-:Y:S02]  /*391a0*/  ISETP.GE.AND P0, PT, R76, UR14, PT ;  /* 0x0000000e4c007c0c */ /* 0x000fe4000bf06270 */
[----:B------:R-:W-:Y:S02]  /*391b0*/  LEA.HI.X.SX32 R20, R40, UR13, 0x1, P1 ;  /* 0x0000000d28147c11 */ /* 0x000fe400088f0eff */
[C---:B------:R-:W-:Y:S01]  /*391c0*/  LEA R22, P4, R4.reuse, R21, 0x1 ;  /* 0x0000001504167211 */ /* 0x040fe200078808ff */
[C---:B---3--:R-:W-:Y:S01]  /*391d0*/  IMAD R39, R5.reuse, UR5, RZ ;  /* 0x0000000505277c24 */ /* 0x048fe2000f8e02ff */
[----:B------:R-:W-:Y:S02]  /*391e0*/  ISETP.LT.AND P1, PT, R5, UR15, !P0 ;  /* 0x0000000f05007c0c */ /* 0x000fe4000c721270 */
[----:B------:R-:W-:Y:S01]  /*391f0*/  LEA.HI.X.SX32 R23, R4, R20, 0x1, P4 ;  /* 0x0000001404177211 */ /* 0x000fe200020f0eff */
[----:B------:R-:W0:Y:S04]  /*39200*/  LDS.128 R8, [R3] ;  /* 0x0000000003087984 */ /* 0x000e280000000c00 */
[----:B------:R-:W-:Y:S01]  /*39210*/  LDS.128 R4, [R3+0x800] ;  /* 0x0008000003047984 */ /* 0x000fe20000000c00 */
[----:B------:R-:W-:-:S02]  /*39220*/  F2FP.BF16.F32.PACK_AB R52, R54, R52 ;  /* 0x000000343634723e */ /* 0x000fc400000010ff */
[----:B------:R-:W-:Y:S02]  /*39230*/  F2FP.BF16.F32.PACK_AB R12, R55, R53 ;  /* 0x00000035370c723e */ /* 0x000fe400000010ff */
[----:B------:R-:W-:Y:S02]  /*39240*/  F2FP.BF16.F32.PACK_AB R53, R58, R56 ;  /* 0x000000383a35723e */ /* 0x000fe400000010ff */
[----:B------:R-:W-:Y:S02]  /*39250*/  F2FP.BF16.F32.PACK_AB R13, R59, R57 ;  /* 0x000000393b0d723e */ /* 0x000fe400000010ff */
[----:B------:R-:W-:Y:S02]  /*39260*/  F2FP.BF16.F32.PACK_AB R54, R62, R60 ;  /* 0x0000003c3e36723e */ /* 0x000fe400000010ff */
[----:B------:R-:W-:Y:S02]  /*39270*/  F2FP.BF16.F32.PACK_AB R14, R63, R61 ;  /* 0x0000003d3f0e723e */ /* 0x000fe400000010ff */
[----:B------:R-:W-:Y:S01]  /*39280*/  F2FP.BF16.F32.PACK_AB R55, R66, R64 ;  /* 0x000000404237723e */ /* 0x000fe200000010ff */
[----:B------:R-:W-:Y:S01]  /*39290*/  BAR.SYNC.DEFER_BLOCKING 0x0 ;  /* 0x0000000000007b1d */ /* 0x000fe20000010000 */
[----:B------:R-:W-:-:S02]  /*392a0*/  F2FP.BF16.F32.PACK_AB R15, R67, R65 ;  /* 0x00000041430f723e */ /* 0x000fc400000010ff */
[----:B------:R-:W-:Y:S02]  /*392b0*/  LOP3.LUT R42, R0, 0x2, R41, 0xfe, !PT ;  /* 0x00000002002a7812 */ /* 0x000fe400078efe29 */
[----:B------:R-:W-:Y:S02]  /*392c0*/  ISETP.LT.AND P3, PT, R43, UR15, !P0 ;  /* 0x0000000f2b007c0c */ /* 0x000fe4000c761270 */
[C---:B------:R-:W-:Y:S01]  /*392d0*/  ISETP.LT.AND P2, PT, R42.reuse, UR15, !P0 ;  /* 0x0000000f2a007c0c */ /* 0x040fe2000c741270 */
[----:B------:R-:W-:Y:S01]  /*392e0*/  IMAD R42, R42, UR5, RZ ;  /* 0x000000052a2a7c24 */ /* 0x000fe2000f8e02ff */
[----:B------:R-:W-:Y:S04]  /*392f0*/  STS.128 [R2], R52 ;  /* 0x0000003402007388 */ /* 0x000fe80000000c00 */
[----:B------:R1:W-:Y:S01]  /*39300*/  STS.128 [R2+0x400], R12 ;  /* 0x0004000c02007388 */ /* 0x0003e20000000c00 */
[----:B------:R-:W-:Y:S01]  /*39310*/  BAR.SYNC.DEFER_BLOCKING 0x0 ;  /* 0x0000000000007b1d */ /* 0x000fe20000010000 */
[----:B------:R-:W-:-:S04]  /*39320*/  LEA R36, P5, R42, R21, 0x1 ;  /* 0x000000152a247211 */ /* 0x000fc800078a08ff */
[-C--:B------:R-:W-:Y:S02]  /*39330*/  LEA.HI.X.SX32 R37, R42, R20.reuse, 0x1, P5 ;  /* 0x000000142a257211 */ /* 0x080fe400028f0eff */
[----:B--2---:R-:W-:Y:S02]  /*39340*/  PRMT R42, R16, 0x7632, R42 ;  /* 0x00007632102a7816 */ /* 0x004fe4000000002a */
[C-C-:B------:R-:W-:Y:S02]  /*39350*/  LOP3.LUT R40, R0.reuse, 0x6, R41.reuse, 0xfe, !PT ;  /* 0x0000000600287812 */ /* 0x140fe400078efe29 */
[C---:B------:R-:W-:Y:S02]  /*39360*/  LEA R38, P4, R39.reuse, R21, 0x1 ;  /* 0x0000001527267211 */ /* 0x040fe400078808ff */
[--C-:B-1----:R-:W-:Y:S02]  /*39370*/  LOP3.LUT R2, R0, 0x8, R41.reuse, 0xfe, !PT ;  /* 0x0000000800027812 */ /* 0x102fe400078efe29 */
[----:B------:R-:W-:Y:S01]  /*39380*/  LEA.HI.X.SX32 R39, R39, R20, 0x1, P4 ;  /* 0x0000001427277211 */ /* 0x000fe200020f0eff */
[----:B------:R1:W-:Y:S04]  /*39390*/  @P3 STG.E.U16 desc[UR10][R22.64], R16 ;  /* 0x0000001016003986 */ /* 0x0003e8000c10150a */
[----:B------:R2:W-:Y:S01]  /*393a0*/  @P2 STG.E.U16 desc[UR10][R36.64], R42 ;  /* 0x0000002a24002986 */ /* 0x0005e2000c10150a */
[C---:B------:R-:W-:Y:S01]  /*393b0*/  ISETP.LT.AND P2, PT, R40.reuse, UR15, !P0 ;  /* 0x0000000f28007c0c */ /* 0x040fe2000c741270 */
[----:B------:R-:W-:Y:S01]  /*393c0*/  IMAD R40, R40, UR5, RZ ;  /* 0x0000000528287c24 */ /* 0x000fe2000f8e02ff */
[----:B------:R-:W-:-:S02]  /*393d0*/  LOP3.LUT R14, R0, 0xc, R41, 0xfe, !PT ;  /* 0x0000000c000e7812 */ /* 0x000fc400078efe29 */
[----:B------:R-:W-:Y:S02]  /*393e0*/  LOP3.LUT R15, R0, 0xa, R41, 0xfe, !PT ;  /* 0x0000000a000f7812 */ /* 0x000fe400078efe29 */
[-C--:B------:R-:W-:Y:S02]  /*393f0*/  LEA R12, P4, R40, R21.reuse, 0x1 ;  /* 0x00000015280c7211 */ /* 0x080fe400078808ff */
[C---:B------:R-:W-:Y:S01]  /*39400*/  ISETP.LT.AND P3, PT, R2.reuse, UR15, !P0 ;  /* 0x0000000f02007c0c */ /* 0x040fe2000c761270 */
[----:B------:R-:W-:Y:S01]  /*39410*/  IMAD R2, R2, UR5, RZ ;  /* 0x0000000502027c24 */ /* 0x000fe2000f8e02ff */
[----:B------:R-:W-:Y:S01]  /*39420*/  LEA.HI.X.SX32 R13, R40, R20, 0x1, P4 ;  /* 0x00000014280d7211 */ /* 0x000fe200020f0eff */
[----:B-1----:R-:W-:Y:S01]  /*39430*/  IMAD R23, R15, UR5, RZ ;  /* 0x000000050f177c24 */ /* 0x002fe2000f8e02ff */
[----:B--2---:R-:W-:Y:S01]  /*39440*/  PRMT R37, R17, 0x7632, R37 ;  /* 0x0000763211257816 */ /* 0x004fe20000000025 */
[C---:B------:R-:W-:Y:S01]  /*39450*/  IMAD R36, R14.reuse, UR5, RZ ;  /* 0x000000050e247c24 */ /* 0x040fe2000f8e02ff */
[----:B------:R-:W-:Y:S01]  /*39460*/  ISETP.LT.AND P4, PT, R14, UR15, !P0 ;  /* 0x0000000f0e007c0c */ /* 0x000fe2000c781270 */
[----:B------:R1:W-:Y:S01]  /*39470*/  @P1 STG.E.U16 desc[UR10][R38.64], R17 ;  /* 0x0000001126001986 */ /* 0x0003e2000c10150a */
[----:B------:R-:W-:-:S02]  /*39480*/  LEA R14, P5, R2, R21, 0x1 ;  /* 0x00000015020e7211 */ /* 0x000fc400078a08ff */
[----:B------:R-:W-:Y:S01]  /*39490*/  ISETP.LT.AND P1, PT, R15, UR15, !P0 ;  /* 0x0000000f0f007c0c */ /* 0x000fe2000c721270 */
[----:B------:R2:W-:Y:S01]  /*394a0*/  @P2 STG.E.U16 desc[UR10][R12.64], R37 ;  /* 0x000000250c002986 */ /* 0x0005e2000c10150a */
[CC--:B------:R-:W-:Y:S02]  /*394b0*/  LEA R16, P2, R23.reuse, R21.reuse, 0x1 ;  /* 0x0000001517107211 */ /* 0x0c0fe400078408ff */
[-C--:B------:R-:W-:Y:S02]  /*394c0*/  LEA.HI.X.SX32 R15, R2, R20.reuse, 0x1, P5 ;  /* 0x00000014020f7211 */ /* 0x080fe400028f0eff */
[----:B------:R-:W-:Y:S02]  /*394d0*/  LOP3.LUT R2, R0, 0xe, R41, 0xfe, !PT ;  /* 0x0000000e00027812 */ /* 0x000fe400078efe29 */
[----:B------:R-:W-:Y:S02]  /*394e0*/  LEA R22, P6, R36, R21, 0x1 ;  /* 0x0000001524167211 */ /* 0x000fe400078c08ff */
[----:B-1----:R-:W-:-:S02]  /*394f0*/  LEA.HI.X.SX32 R17, R23, R20, 0x1, P2 ;  /* 0x0000001417117211 */ /* 0x002fc400010f0eff */
[----:B------:R-:W-:Y:S02]  /*39500*/  PRMT R38, R18, 0x7632, R38 ;  /* 0x0000763212267816 */ /* 0x000fe40000000026 */
[C---:B------:R-:W-:Y:S01]  /*39510*/  ISETP.LT.AND P2, PT, R2.reuse, UR15, !P0 ;  /* 0x0000000f02007c0c */ /* 0x040fe2000c741270 */
[----:B------:R-:W-:Y:S01]  /*39520*/  IMAD R2, R2, UR5, RZ ;  /* 0x0000000502027c24 */ /* 0x000fe2000f8e02ff */
[----:B------:R-:W-:Y:S01]  /*39530*/  LEA.HI.X.SX32 R23, R36, R20, 0x1, P6 ;  /* 0x0000001424177211 */ /* 0x000fe200030f0eff */
[----:B------:R1:W-:Y:S01]  /*39540*/  @P3 STG.E.U16 desc[UR10][R14.64], R18 ;  /* 0x000000120e003986 */ /* 0x0003e2000c10150a */
[C-C-:B--2---:R-:W-:Y:S02]  /*39550*/  LOP3.LUT R13, R0.reuse, 0x12, R41.reuse, 0xfe, !PT ;  /* 0x00000012000d7812 */ /* 0x144fe400078efe29 */
[----:B------:R-:W-:Y:S01]  /*39560*/  LOP3.LUT R36, R0, 0x10, R41, 0xfe, !PT ;  /* 0x0000001000247812 */ /* 0x000fe200078efe29 */
[----:B------:R2:W-:Y:S01]  /*39570*/  @P1 STG.E.U16 desc[UR10][R16.64], R38 ;  /* 0x0000002610001986 */ /* 0x0005e2000c10150a */
[----:B------:R-:W-:-:S02]  /*39580*/  LEA R12, P1, R2, R21, 0x1 ;  /* 0x00000015020c7211 */ /* 0x000fc400078208ff */
[----:B------:R-:W-:Y:S01]  /*39590*/  ISETP.LT.AND P3, PT, R36, UR15, !P0 ;  /* 0x0000000f24007c0c */ /* 0x000fe2000c761270 */
[----:B------:R3:W-:Y:S01]  /*395a0*/  @P4 STG.E.U16 desc[UR10][R22.64], R19 ;  /* 0x0000001316004986 */ /* 0x0007e2000c10150a */
[----:B------:R-:W-:Y:S02]  /*395b0*/  ISETP.LT.AND P4, PT, R13, UR15, !P0 ;  /* 0x0000000f0d007c0c */ /* 0x000fe4000c781270 */
[----:B-1----:R-:W-:Y:S01]  /*395c0*/  LOP3.LUT R15, R0, 0x14, R41, 0xfe, !PT ;  /* 0x00000014000f7812 */ /* 0x002fe200078efe29 */
[----:B------:R-:W-:Y:S01]  /*395d0*/  IMAD R36, R36, UR5, RZ ;  /* 0x0000000524247c24 */ /* 0x000fe2000f8e02ff */
[----:B------:R-:W-:Y:S01]  /*395e0*/  PRMT R39, R19, 0x7632, R39 ;  /* 0x0000763213277816 */ /* 0x000fe20000000027 */
[----:B--2---:R-:W-:Y:S01]  /*395f0*/  IMAD R17, R13, UR5, RZ ;  /* 0x000000050d117c24 */ /* 0x004fe2000f8e02ff */
[----:B------:R-:W-:Y:S01]  /*39600*/  LEA.HI.X.SX32 R13, R2, R20, 0x1, P1 ;  /* 0x00000014020d7211 */ /* 0x000fe200008f0eff */
[----:B------:R-:W-:Y:S01]  /*39610*/  IMAD R2, R15, UR5, RZ ;  /* 0x000000050f027c24 */ /* 0x000fe2000f8e02ff */
[----:B------:R-:W-:-:S02]  /*39620*/  LEA R14, P5, R36, R21, 0x1 ;  /* 0x00000015240e7211 */ /* 0x000fc400078a08ff */
[-C--:B------:R-:W-:Y:S01]  /*39630*/  LEA R16, P6, R17, R21.reuse, 0x1 ;  /* 0x0000001511107211 */ /* 0x080fe200078c08ff */
[----:B------:R1:W-:Y:S01]  /*39640*/  @P2 STG.E.U16 desc[UR10][R12.64], R39 ;  /* 0x000000270c002986 */ /* 0x0003e2000c10150a */
[----:B------:R-:W-:Y:S02]  /*39650*/  LEA R18, P2, R2, R21, 0x1 ;  /* 0x0000001502127211 */ /* 0x000fe400078408ff */
[----:B---3--:R-:W-:Y:S02]  /*39660*/  LOP3.LUT R22, R0, 0x16, R41, 0xfe, !PT ;  /* 0x0000001600167812 */ /* 0x008fe400078efe29 */
[----:B------:R-:W-:Y:S02]  /*39670*/  ISETP.LT.AND P1, PT, R15, UR15, !P0 ;  /* 0x0000000f0f007c0c */ /* 0x000fe4000c721270 */
[-C--:B------:R-:W-:Y:S02]  /*39680*/  LEA.HI.X.SX32 R15, R36, R20.reuse, 0x1, P5 ;  /* 0x00000014240f7211 */ /* 0x080fe400028f0eff */
[----:B------:R-:W-:-:S02]  /*39690*/  LEA.HI.X.SX32 R17, R17, R20, 0x1, P6 ;  /* 0x0000001411117211 */ /* 0x000fc400030f0eff */
[----:B----4-:R-:W-:Y:S02]  /*396a0*/  PRMT R36, R32, 0x7632, R36 ;  /* 0x0000763220247816 */ /* 0x010fe40000000024 */
[----:B------:R-:W-:Y:S01]  /*396b0*/  LEA.HI.X.SX32 R19, R2, R20, 0x1, P2 ;  /* 0x0000001402137211 */ /* 0x000fe200010f0eff */
[C---:B------:R-:W-:Y:S01]  /*396c0*/  IMAD R2, R22.reuse, UR5, RZ ;  /* 0x0000000516027c24 */ /* 0x040fe2000f8e02ff */
[----:B------:R-:W-:Y:S01]  /*396d0*/  ISETP.LT.AND P2, PT, R22, UR15, !P0 ;  /* 0x0000000f16007c0c */ /* 0x000fe2000c741270 */
[----:B------:R2:W-:Y:S01]  /*396e0*/  @P3 STG.E.U16 desc[UR10][R14.64], R32 ;  /* 0x000000200e003986 */ /* 0x0005e2000c10150a */
[C-C-:B-1----:R-:W-:Y:S02]  /*396f0*/  LOP3.LUT R13, R0.reuse, 0x18, R41.reuse, 0xfe, !PT ;  /* 0x00000018000d7812 */ /* 0x142fe400078efe29 */
[----:B------:R-:W-:Y:S01]  /*39700*/  LOP3.LUT R23, R0, 0x1a, R41, 0xfe, !PT ;  /* 0x0000001a00177812 */ /* 0x000fe200078efe29 */
[----:B------:R1:W-:Y:S01]  /*39710*/  @P4 STG.E.U16 desc[UR10][R16.64], R36 ;  /* 0x0000002410004986 */ /* 0x0003e2000c10150a */
[----:B------:R-:W-:-:S02]  /*39720*/  LEA R12, P4, R2, R21, 0x1 ;  /* 0x00000015020c7211 */ /* 0x000fc400078808ff */
[C---:B------:R-:W-:Y:S01]  /*39730*/  ISETP.LT.AND P3, PT, R13.reuse, UR15, !P0 ;  /* 0x0000000f0d007c0c */ /* 0x040fe2000c761270 */
[----:B--2---:R-:W-:Y:S01]  /*39740*/  IMAD R15, R13, UR5, RZ ;  /* 0x000000050d0f7c24 */ /* 0x004fe2000f8e02ff */
[----:B------:R-:W-:Y:S01]  /*39750*/  LEA.HI.X.SX32 R13, R2, R20, 0x1, P4 ;  /* 0x00000014020d7211 */ /* 0x000fe200020f0eff */
[----:B------:R-:W-:Y:S01]  /*39760*/  IMAD R2, R23, UR5, RZ ;  /* 0x0000000517027c24 */ /* 0x000fe2000f8e02ff */
[----:B-1----:R-:W-:Y:S01]  /*39770*/  PRMT R17, R33, 0x7632, R17 ;  /* 0x0000763221117816 */ /* 0x002fe20000000011 */
[----:B------:R1:W-:Y:S01]  /*39780*/  @P1 STG.E.U16 desc[UR10][R18.64], R33 ;  /* 0x0000002112001986 */ /* 0x0003e2000c10150a */
[----:B------:R-:W-:-:S03]  /*39790*/  LOP3.LUT R22, R0, 0x1c, R41, 0xfe, !PT ;  /* 0x0000001c00167812 */ /* 0x000fc600078efe29 */
[----:B------:R2:W-:Y:S01]  /*397a0*/  @P2 STG.E.U16 desc[UR10][R12.64], R17 ;  /* 0x000000110c002986 */ /* 0x0005e2000c10150a */
[-C--:B------:R-:W-:Y:S02]  /*397b0*/  LEA R16, P2, R2, R21.reuse, 0x1 ;  /* 0x0000001502107211 */ /* 0x080fe400078408ff */
[----:B------:R-:W-:Y:S02]  /*397c0*/  ISETP.LT.AND P1, PT, R23, UR15, !P0 ;  /* 0x0000000f17007c0c */ /* 0x000fe4000c721270 */
[C---:B------:R-:W-:Y:S02]  /*397d0*/  ISETP.LT.AND P4, PT, R22.reuse, UR15, !P0 ;  /* 0x0000000f16007c0c */ /* 0x040fe4000c781270 */
[----:B------:R-:W-:Y:S01]  /*397e0*/  LEA R14, P5, R15, R21, 0x1 ;  /* 0x000000150f0e7211 */ /* 0x000fe200078a08ff */
[----:B-1----:R-:W-:Y:S01]  /*397f0*/  IMAD R19, R22, UR5, RZ ;  /* 0x0000000516137c24 */ /* 0x002fe2000f8e02ff */
[----:B--2---:R-:W-:Y:S02]  /*39800*/  LEA.HI.X.SX32 R17, R2, R20, 0x1, P2 ;  /* 0x0000001402117211 */ /* 0x004fe400010f0eff */
[----:B------:R-:W-:-:S02]  /*39810*/  LOP3.LUT R2, R0, 0x1e, R41, 0xfe, !PT ;  /* 0x0000001e00027812 */ /* 0x000fc400078efe29 */
[----:B------:R-:W-:Y:S02]  /*39820*/  LEA R18, P6, R19, R21, 0x1 ;  /* 0x0000001513127211 */ /* 0x000fe400078c08ff */
[-C--:B------:R-:W-:Y:S02]  /*39830*/  LEA.HI.X.SX32 R15, R15, R20.reuse, 0x1, P5 ;  /* 0x000000140f0f7211 */ /* 0x080fe400028f0eff */
[----:B------:R-:W-:Y:S02]  /*39840*/  PRMT R23, R34, 0x7632, R23 ;  /* 0x0000763222177816 */ /* 0x000fe40000000017 */
[C---:B------:R-:W-:Y:S01]  /*39850*/  ISETP.LT.AND P2, PT, R2.reuse, UR15, !P0 ;  /* 0x0000000f02007c0c */ /* 0x040fe2000c741270 */
[----:B------:R-:W-:Y:S01]  /*39860*/  IMAD R2, R2, UR5, RZ ;  /* 0x0000000502027c24 */ /* 0x000fe2000f8e02ff */
[----:B------:R-:W-:Y:S01]  /*39870*/  LOP3.LUT R22, R0, 0x20, R41, 0xfe, !PT ;  /* 0x0000002000167812 */ /* 0x000fe200078efe29 */
[----:B------:R1:W-:Y:S01]  /*39880*/  @P3 STG.E.U16 desc[UR10][R14.64], R34 ;  /* 0x000000220e003986 */ /* 0x0003e2000c10150a */
[----:B------:R-:W-:-:S02]  /*39890*/  LEA.HI.X.SX32 R19, R19, R20, 0x1, P6 ;  /* 0x0000001413137211 */ /* 0x000fc400030f0eff */
[--C-:B------:R-:W-:Y:S01]  /*398a0*/  LOP3.LUT R13, R0, 0x22, R41.reuse, 0xfe, !PT ;  /* 0x00000022000d7812 */ /* 0x100fe200078efe29 */
[----:B------:R2:W-:Y:S01]  /*398b0*/  @P1 STG.E.U16 desc[UR10][R16.64], R23 ;  /* 0x0000001710001986 */ /* 0x0005e2000c10150a */
[C---:B------:R-:W-:Y:S01]  /*398c0*/  ISETP.LT.AND P3, PT, R22.reuse, UR15, !P0 ;  /* 0x0000000f16007c0c */ /* 0x040fe2000c761270 */
[----:B------:R-:W-:Y:S01]  /*398d0*/  IMAD R22, R22, UR5, RZ ;  /* 0x0000000516167c24 */ /* 0x000fe2000f8e02ff */
[-C--:B------:R-:W-:Y:S01]  /*398e0*/  LEA R12, P1, R2, R21.reuse, 0x1 ;  /* 0x00000015020c7211 */ /* 0x080fe200078208ff */
[----:B------:R3:W-:Y:S01]  /*398f0*/  @P4 STG.E.U16 desc[UR10][R18.64], R35 ;  /* 0x0000002312004986 */ /* 0x0007e2000c10150a */
[----:B------:R-:W-:Y:S02]  /*39900*/  ISETP.LT.AND P4, PT, R13, UR15, !P0 ;  /* 0x0000000f0d007c0c */ /* 0x000fe4000c781270 */
[----:B-1----:R-:W-:Y:S02]  /*39910*/  LOP3.LUT R15, R0, 0x24, R41, 0xfe, !PT ;  /* 0x00000024000f7812 */ /* 0x002fe400078efe29 */
[----:B------:R-:W-:Y:S01]  /*39920*/  PRMT R33, R35, 0x7632, R33 ;  /* 0x0000763223217816 */ /* 0x000fe20000000021 */
[----:B--2---:R-:W-:Y:S01]  /*39930*/  IMAD R17, R13, UR5, RZ ;  /* 0x000000050d117c24 */ /* 0x004fe2000f8e02ff */
[----:B------:R-:W-:Y:S01]  /*39940*/  LEA.HI.X.SX32 R13, R2, R20, 0x1, P1 ;  /* 0x00000014020d7211 */ /* 0x000fe200008f0eff */
[----:B------:R-:W-:Y:S01]  /*39950*/  IMAD R2, R15, UR5, RZ ;  /* 0x000000050f027c24 */ /* 0x000fe2000f8e02ff */
[----:B------:R-:W-:-:S02]  /*39960*/  LEA R14, P5, R22, R21, 0x1 ;  /* 0x00000015160e7211 */ /* 0x000fc400078a08ff */
[----:B------:R-:W-:Y:S01]  /*39970*/  ISETP.LT.AND P1, PT, R15, UR15, !P0 ;  /* 0x0000000f0f007c0c */ /* 0x000fe2000c721270 */
[----:B------:R1:W-:Y:S01]  /*39980*/  @P2 STG.E.U16 desc[UR10][R12.64], R33 ;  /* 0x000000210c002986 */ /* 0x0003e2000c10150a */
[-C--:B------:R-:W-:Y:S02]  /*39990*/  LEA.HI.X.SX32 R15, R22, R20.reuse, 0x1, P5 ;  /* 0x00000014160f7211 */ /* 0x080fe400028f0eff */
[CC--:B------:R-:W-:Y:S02]  /*399a0*/  LEA R16, P6, R17.reuse, R21.reuse, 0x1 ;  /* 0x0000001511107211 */ /* 0x0c0fe400078c08ff */
[----:B---3--:R-:W-:Y:S02]  /*399b0*/  LEA R18, P2, R2, R21, 0x1 ;  /* 0x0000001502127211 */ /* 0x008fe400078408ff */
[----:B------:R-:W-:Y:S02]  /*399c0*/  LOP3.LUT R22, R0, 0x26, R41, 0xfe, !PT ;  /* 0x0000002600167812 */ /* 0x000fe400078efe29 */
[----:B------:R-:W-:-:S02]  /*399d0*/  LEA.HI.X.SX32 R17, R17, R20, 0x1, P6 ;  /* 0x0000001411117211 */ /* 0x000fc400030f0eff */
[----:B0-----:R-:W-:Y:S02]  /*399e0*/  PRMT R23, R8, 0x7632, R23 ;  /* 0x0000763208177816 */ /* 0x001fe40000000017 */
[----:B------:R-:W-:Y:S01]  /*399f0*/  LEA.HI.X.SX32 R19, R2, R20, 0x1, P2 ;  /* 0x0000001402137211 */ /* 0x000fe200010f0eff */
[C---:B------:R-:W-:Y:S01]  /*39a00*/  IMAD R2, R22.reuse, UR5, RZ ;  /* 0x0000000516027c24 */ /* 0x040fe2000f8e02ff */
[----:B------:R-:W-:Y:S01]  /*39a10*/  @P3 STG.E.U16 desc[UR10][R14.64], R8 ;  /* 0x000000080e003986 */ /* 0x000fe2000c10150a */
[----:B------:R-:W-:Y:S02]  /*39a20*/  ISETP.LT.AND P2, PT, R22, UR15, !P0 ;  /* 0x0000000f16007c0c */ /* 0x000fe4000c741270 */
[C-C-:B-1----:R-:W-:Y:S01]  /*39a30*/  LOP3.LUT R12, R0.reuse, 0x2c, R41.reuse, 0xfe, !PT ;  /* 0x0000002c000c7812 */ /* 0x142fe200078efe29 */
[----:B------:R0:W-:Y:S01]  /*39a40*/  @P4 STG.E.U16 desc[UR10][R16.64], R23 ;  /* 0x0000001710004986 */ /* 0x0001e2000c10150a */
[----:B------:R-:W-:Y:S02]  /*39a50*/  LOP3.LUT R13, R0, 0x2a, R41, 0xfe, !PT ;  /* 0x0000002a000d7812 */ /* 0x000fe400078efe29 */
[----:B------:R-:W-:Y:S01]  /*39a60*/  LEA R22, P4, R2, R21, 0x1 ;  /* 0x0000001502167211 */ /* 0x000fe200078808ff */
[----:B------:R1:W-:Y:S01]  /*39a70*/  @P1 STG.E.U16 desc[UR10][R18.64], R9 ;  /* 0x0000000912001986 */ /* 0x0003e2000c10150a */
[----:B------:R-:W-:-:S02]  /*39a80*/  ISETP.LT.AND P1, PT, R13, UR15, !P0 ;  /* 0x0000000f0d007c0c */ /* 0x000fc4000c721270 */
[----:B0-----:R-:W-:Y:S01]  /*39a90*/  LEA.HI.X.SX32 R23, R2, R20, 0x1, P4 ;  /* 0x0000001402177211 */ /* 0x001fe200020f0eff */
[----:B------:R-:W-:Y:S01]  /*39aa0*/  IMAD R17, R13, UR5, RZ ;  /* 0x000000050d117c24 */ /* 0x000fe2000f8e02ff */
[C---:B------:R-:W-:Y:S01]  /*39ab0*/  ISETP.LT.AND P4, PT, R12.reuse, UR15, !P0 ;  /* 0x0000000f0c007c0c */ /* 0x040fe2000c781270 */
[----:B------:R-:W-:Y:S02]  /*39ac0*/  IMAD R2, R12, UR5, RZ ;  /* 0x000000050c027c24 */ /* 0x000fe4000f8e02ff */
[----:B------:R-:W0:Y:S01]  /*39ad0*/  LDS.128 R12, [R3] ;  /* 0x00000000030c7984 */ /* 0x000e220000000c00 */
[----:B------:R-:W-:Y:S02]  /*39ae0*/  LOP3.LUT R32, R0, 0x28, R41, 0xfe, !PT ;  /* 0x0000002800207812 */ /* 0x000fe400078efe29 */
[----:B-1----:R-:W-:Y:S02]  /*39af0*/  PRMT R19, R9, 0x7632, R19 ;  /* 0x0000763209137816 */ /* 0x002fe40000000013 */
[C---:B------:R-:W-:Y:S01]  /*39b00*/  ISETP.LT.AND P3, PT, R32.reuse, UR15, !P0 ;  /* 0x0000000f20007c0c */ /* 0x040fe2000c761270 */
[----:B------:R-:W-:Y:S01]  /*39b10*/  IMAD R32, R32, UR5, RZ ;  /* 0x0000000520207c24 */ /* 0x000fe2000f8e02ff */
[-C--:B------:R-:W-:Y:S01]  /*39b20*/  LEA R18, P6, R2, R21.reuse, 0x1 ;  /* 0x0000001502127211 */ /* 0x080fe200078c08ff */
[----:B------:R1:W-:Y:S01]  /*39b30*/  @P2 STG.E.U16 desc[UR10][R22.64], R19 ;  /* 0x0000001316002986 */ /* 0x0003e2000c10150a */
[----:B------:R-:W-:-:S02]  /*39b40*/  LEA R16, P2, R17, R21, 0x1 ;  /* 0x0000001511107211 */ /* 0x000fc400078408ff */
[C---:B------:R-:W-:Y:S02]  /*39b50*/  LEA R8, P5, R32.reuse, R21, 0x1 ;  /* 0x0000001520087211 */ /* 0x040fe400078a08ff */
[-C--:B------:R-:W-:Y:S02]  /*39b60*/  LEA.HI.X.SX32 R17, R17, R20.reuse, 0x1, P2 ;  /* 0x0000001411117211 */ /* 0x080fe400010f0eff */
[-C--:B------:R-:W-:Y:S02]  /*39b70*/  LEA.HI.X.SX32 R9, R32, R20.reuse, 0x1, P5 ;  /* 0x0000001420097211 */ /* 0x080fe400028f0eff */
[----:B-1----:R-:W-:Y:S02]  /*39b80*/  LEA.HI.X.SX32 R19, R2, R20, 0x1, P6 ;  /* 0x0000001402137211 */ /* 0x002fe400030f0eff */
[----:B------:R-:W-:Y:S02]  /*39b90*/  LOP3.LUT R2, R0, 0x2e, R41, 0xfe, !PT ;  /* 0x0000002e00027812 */ /* 0x000fe400078efe29 */
[----:B------:R-:W-:-:S02]  /*39ba0*/  PRMT R33, R10, 0x7632, R33 ;  /* 0x000076320a217816 */ /* 0x000fc40000000021 */
[C---:B------:R-:W-:Y:S01]  /*39bb0*/  ISETP.LT.AND P2, PT, R2.reuse, UR15, !P0 ;  /* 0x0000000f02007c0c */ /* 0x040fe2000c741270 */
[----:B------:R-:W-:Y:S01]  /*39bc0*/  IMAD R2, R2, UR5, RZ ;  /* 0x0000000502027c24 */ /* 0x000fe2000f8e02ff */
[C-C-:B------:R-:W-:Y:S01]  /*39bd0*/  LOP3.LUT R22, R0.reuse, 0x30, R41.reuse, 0xfe, !PT ;  /* 0x0000003000167812 */ /* 0x140fe200078efe29 */
[----:B------:R1:W-:Y:S01]  /*39be0*/  @P3 STG.E.U16 desc[UR10][R8.64], R10 ;  /* 0x0000000a08003986 */ /* 0x0003e2000c10150a */
[--C-:B------:R-:W-:Y:S02]  /*39bf0*/  LOP3.LUT R32, R0, 0x32, R41.reuse, 0xfe, !PT ;  /* 0x0000003200207812 */ /* 0x100fe400078efe29 */
[C---:B------:R-:W-:Y:S01]  /*39c00*/  ISETP.LT.AND P3, PT, R22.reuse, UR15, !P0 ;  /* 0x0000000f16007c0c */ /* 0x040fe2000c761270 */
[----:B------:R2:W-:Y:S01]  /*39c10*/  @P1 STG.E.U16 desc[UR10][R16.64], R33 ;  /* 0x0000002110001986 */ /* 0x0005e2000c10150a */
[----:B------:R-:W-:Y:S01]  /*39c20*/  IMAD R22, R22, UR5, RZ ;  /* 0x0000000516167c24 */ /* 0x000fe2000f8e02ff */
[----:B------:R-:W-:Y:S02]  /*39c30*/  LOP3.LUT R23, R0, 0x34, R41, 0xfe, !PT ;  /* 0x0000003400177812 */ /* 0x000fe400078efe29 */
[----:B------:R-:W-:-:S02]  /*39c40*/  PRMT R34, R11, 0x7632, R34 ;  /* 0x000076320b227816 */ /* 0x000fc40000000022 */
[-C--:B-1----:R-:W-:Y:S01]  /*39c50*/  LEA R8, P1, R2, R21.reuse, 0x1 ;  /* 0x0000001502087211 */ /* 0x082fe200078208ff */
[----:B------:R1:W-:Y:S01]  /*39c60*/  @P4 STG.E.U16 desc[UR10][R18.64], R11 ;  /* 0x0000000b12004986 */ /* 0x0003e2000c10150a */
[-C--:B------:R-:W-:Y:S02]  /*39c70*/  LEA R10, P5, R22, R21.reuse, 0x1 ;  /* 0x00000015160a7211 */ /* 0x080fe400078a08ff */
[----:B------:R-:W-:Y:S01]  /*39c80*/  LEA.HI.X.SX32 R9, R2, R20, 0x1, P1 ;  /* 0x0000001402097211 */ /* 0x000fe200008f0eff */
[C---:B--2---:R-:W-:Y:S01]  /*39c90*/  IMAD R17, R32.reuse, UR5, RZ ;  /* 0x0000000520117c24 */ /* 0x044fe2000f8e02ff */
[----:B------:R-:W-:Y:S01]  /*39ca0*/  ISETP.LT.AND P4, PT, R32, UR15, !P0 ;  /* 0x0000000f20007c0c */ /* 0x000fe2000c781270 */
[C---:B------:R-:W-:Y:S01]  /*39cb0*/  IMAD R2, R23.reuse, UR5, RZ ;  /* 0x0000000517027c24 */ /* 0x040fe2000f8e02ff */
[----:B------:R-:W-:Y:S01]  /*39cc0*/  ISETP.LT.AND P1, PT, R23, UR15, !P0 ;  /* 0x0000000f17007c0c */ /* 0x000fe2000c721270 */
[----:B------:R2:W-:Y:S01]  /*39cd0*/  @P2 STG.E.U16 desc[UR10][R8.64], R34 ;  /* 0x0000002208002986 */ /* 0x0005e2000c10150a */
[----:B------:R-:W-:-:S02]  /*39ce0*/  LEA R16, P6, R17, R21, 0x1 ;  /* 0x0000001511107211 */ /* 0x000fc400078c08ff */
[-C--:B-1----:R-:W-:Y:S02]  /*39cf0*/  LEA.HI.X.SX32 R11, R22, R20.reuse, 0x1, P5 ;  /* 0x00000014160b7211 */ /* 0x082fe400028f0eff */
[----:B------:R-:W-:Y:S02]  /*39d00*/  LEA R18, P2, R2, R21, 0x1 ;  /* 0x0000001502127211 */ /* 0x000fe400078408ff */
[--C-:B------:R-:W-:Y:S02]  /*39d10*/  LOP3.LUT R22, R0, 0x36, R41.reuse, 0xfe, !PT ;  /* 0x0000003600167812 */ /* 0x100fe400078efe29 */
[-C--:B------:R-:W-:Y:S02]  /*39d20*/  LEA.HI.X.SX32 R17, R17, R20.reuse, 0x1, P6 ;  /* 0x0000001411117211 */ /* 0x080fe400030f0eff */
[----:B0-----:R-:W-:Y:S02]  /*39d30*/  PRMT R32, R12, 0x7632, R32 ;  /* 0x000076320c207816 */ /* 0x001fe40000000020 */
[----:B------:R-:W-:Y:S01]  /*39d40*/  LEA.HI.X.SX32 R19, R2, R20, 0x1, P2 ;  /* 0x0000001402137211 */ /* 0x000fe200010f0eff */
[C---:B------:R-:W-:Y:S01]  /*39d50*/  IMAD R2, R22.reuse, UR5, RZ ;  /* 0x0000000516027c24 */ /* 0x040fe2000f8e02ff */
[----:B------:R-:W-:Y:S01]  /*39d60*/  ISETP.LT.AND P2, PT, R22, UR15, !P0 ;  /* 0x0000000f16007c0c */ /* 0x000fe2000c741270 */
[----:B------:R0:W-:Y:S01]  /*39d70*/  @P3 STG.E.U16 desc[UR10][R10.64], R12 ;  /* 0x0000000c0a003986 */ /* 0x0001e2000c10150a */
[----:B--2---:R-:W-:-:S02]  /*39d80*/  LOP3.LUT R9, R0, 0x38, R41, 0xfe, !PT ;  /* 0x0000003800097812 */ /* 0x004fc400078efe29 */
[--C-:B------:R-:W-:Y:S01]  /*39d90*/  LOP3.LUT R23, R0, 0x3a, R41.reuse, 0xfe, !PT ;  /* 0x0000003a00177812 */ /* 0x100fe200078efe29 */
[----:B------:R-:W-:Y:S01]  /*39da0*/  @P4 STG.E.U16 desc[UR10][R16.64], R32 ;  /* 0x0000002010004986 */ /* 0x000fe2000c10150a */
[C---:B------:R-:W-:Y:S02]  /*39db0*/  LEA R8, P4, R2.reuse, R21, 0x1 ;  /* 0x0000001502087211 */ /* 0x040fe400078808ff */
[C---:B------:R-:W-:Y:S01]  /*39dc0*/  ISETP.LT.AND P3, PT, R9.reuse, UR15, !P0 ;  /* 0x0000000f09007c0c */ /* 0x040fe2000c761270 */
[----:B------:R1:W-:Y:S01]  /*39dd0*/  @P1 STG.E.U16 desc[UR10][R18.64], R13 ;  /* 0x0000000d12001986 */ /* 0x0003e2000c10150a */
[----:B0-----:R-:W-:Y:S01]  /*39de0*/  IMAD R11, R9, UR5, RZ ;  /* 0x00000005090b7c24 */ /* 0x001fe2000f8e02ff */
[----:B------:R-:W-:Y:S01]  /*39df0*/  LEA.HI.X.SX32 R9, R2, R20, 0x1, P4 ;  /* 0x0000001402097211 */ /* 0x000fe200020f0eff */
[----:B------:R-:W-:Y:S01]  /*39e00*/  IMAD R2, R23, UR5, RZ ;  /* 0x0000000517027c24 */ /* 0x000fe2000f8e02ff */
[----:B------:R-:W-:Y:S02]  /*39e10*/  LOP3.LUT R22, R0, 0x3c, R41, 0xfe, !PT ;  /* 0x0000003c00167812 */ /* 0x000fe400078efe29 */
[----:B-1----:R-:W-:-:S02]  /*39e20*/  PRMT R19, R13, 0x7632, R19 ;  /* 0x000076320d137816 */ /* 0x002fc40000000013 */
[----:B------:R-:W-:-:S03]  /*39e30*/  ISETP.LT.AND P1, PT, R23, UR15, !P0 ;  /* 0x0000000f17007c0c */ /* 0x000fc6000c721270 */
[----:B------:R0:W-:Y:S01]  /*39e40*/  @P2 STG.E.U16 desc[UR10][R8.64], R19 ;  /* 0x0000001308002986 */ /* 0x0001e2000c10150a */
[-C--:B------:R-:W-:Y:S01]  /*39e50*/  LEA R12, P2, R2, R21.reuse, 0x1 ;  /* 0x00000015020c7211 */ /* 0x080fe200078408ff */
[C---:B------:R-:W-:Y:S01]  /*39e60*/  IMAD R17, R22.reuse, UR5, RZ ;  /* 0x0000000516117c24 */ /* 0x040fe2000f8e02ff */
[----:B------:R-:W-:Y:S02]  /*39e70*/  ISETP.LT.AND P4, PT, R22, UR15, !P0 ;  /* 0x0000000f16007c0c */ /* 0x000fe4000c781270 */
[-C--:B------:R-:W-:Y:S02]  /*39e80*/  LEA R10, P5, R11, R21.reuse, 0x1 ;  /* 0x000000150b0a7211 */ /* 0x080fe400078a08ff */
[----:B------:R-:W-:Y:S02]  /*39e90*/  LEA.HI.X.SX32 R13, R2, R20, 0x1, P2 ;  /* 0x00000014020d7211 */ /* 0x000fe400010f0eff */
[----:B------:R-:W-:Y:S02]  /*39ea0*/  LOP3.LUT R2, R0, 0x3e, R41, 0xfe, !PT ;  /* 0x0000003e00027812 */ /* 0x000fe400078efe29 */
[----:B------:R-:W-:-:S02]  /*39eb0*/  LEA R16, P6, R17, R21, 0x1 ;  /* 0x0000001511107211 */ /* 0x000fc400078c08ff */
[-C--:B------:R-:W-:Y:S02]  /*39ec0*/  LEA.HI.X.SX32 R11, R11, R20.reuse, 0x1, P5 ;  /* 0x000000140b0b7211 */ /* 0x080fe400028f0eff */
[----:B------:R-:W-:Y:S02]  /*39ed0*/  PRMT R22, R14, 0x7632, R22 ;  /* 0x000076320e167816 */ /* 0x000fe40000000016 */
[C---:B------:R-:W-:Y:S01]  /*39ee0*/  ISETP.LT.AND P2, PT, R2.reuse, UR15, !P0 ;  /* 0x0000000f02007c0c */ /* 0x040fe2000c741270 */
[----:B------:R-:W-:Y:S01]  /*39ef0*/  IMAD R2, R2, UR5, RZ ;  /* 0x0000000502027c24 */ /* 0x000fe2000f8e02ff */
[----:B------:R-:W-:Y:S01]  /*39f00*/  LEA.HI.X.SX32 R17, R17, R20, 0x1, P6 ;  /* 0x0000001411117211 */ /* 0x000fe200030f0eff */
[----:B------:R1:W-:Y:S01]  /*39f10*/  @P3 STG.E.U16 desc[UR10][R10.64], R14 ;  /* 0x0000000e0a003986 */ /* 0x0003e2000c10150a */
[C-C-:B0-----:R-:W-:Y:S02]  /*39f20*/  LOP3.LUT R9, R0.reuse, 0x42, R41.reuse, 0xfe, !PT ;  /* 0x0000004200097812 */ /* 0x141fe400078efe29 */
        /* <DEDUP_REMOVED lines=9> */
[----:B0-----:R-:W-:Y:S01]  /*39fc0*/  IMAD R13, R9, UR5, RZ ;  /* 0x00000005090d7c24 */ /* 0x001fe2000f8e02ff */
[----:B------:R-:W-:Y:S01]  /*39fd0*/  LEA.HI.X.SX32 R9, R2, R20, 0x1, P1 ;  /* 0x0000001402097211 */ /* 0x000fe200008f0eff */
[----:B------:R-:W-:Y:S01]  /*39fe0*/  IMAD R2, R11, UR5, RZ ;  /* 0x000000050b027c24 */ /* 0x000fe2000f8e02ff */
[----:B------:R-:W-:-:S02]  /*39ff0*/  LEA R10, P5, R18, R21, 0x1 ;  /* 0x00000015120a7211 */ /* 0x000fc400078a08ff */
[-C--:B------:R-:W-:Y:S01]  /*3a000*/  LEA R12, P6, R13, R21.reuse, 0x1 ;  /* 0x000000150d0c7211 */ /* 0x080fe200078c08ff */
[----:B------:R0:W-:Y:S01]  /*3a010*/  @P2 STG.E.U16 desc[UR10][R8.64], R23 ;  /* 0x0000001708002986 */ /* 0x0001e2000c10150a */
[----:B------:R-:W-:Y:S02]  /*3a020*/  LEA R14, P2, R2, R21, 0x1 ;  /* 0x00000015020e7211 */ /* 0x000fe400078408ff */
[----:B--2---:R-:W-:Y:S02]  /*3a030*/  LOP3.LUT R16, R0, 0x46, R41, 0xfe, !PT ;  /* 0x0000004600107812 */ /* 0x004fe400078efe29 */
[----:B------:R-:W-:Y:S02]  /*3a040*/  ISETP.LT.AND P1, PT, R11, UR15, !P0 ;  /* 0x0000000f0b007c0c */ /* 0x000fe4000c721270 */
[-C--:B------:R-:W-:Y:S02]  /*3a050*/  LEA.HI.X.SX32 R11, R18, R20.reuse, 0x1, P5 ;  /* 0x00000014120b7211 */ /* 0x080fe400028f0eff */
[----:B------:R-:W-:-:S02]  /*3a060*/  LEA.HI.X.SX32 R13, R13, R20, 0x1, P6 ;  /* 0x000000140d0d7211 */ /* 0x000fc400030f0eff */
[----:B------:R-:W-:Y:S02]  /*3a070*/  PRMT R18, R24, 0x7632, R18 ;  /* 0x0000763218127816 */ /* 0x000fe40000000012 */
[----:B------:R-:W-:Y:S01]  /*3a080*/  LEA.HI.X.SX32 R15, R2, R20, 0x1, P2 ;  /* 0x00000014020f7211 */ /* 0x000fe200010f0eff */
[C---:B------:R-:W-:Y:S01]  /*3a090*/  IMAD R2, R16.reuse, UR5, RZ ;  /* 0x0000000510027c24 */ /* 0x040fe2000f8e02ff */
[----:B------:R-:W-:Y:S01]  /*3a0a0*/  ISETP.LT.AND P2, PT, R16, UR15, !P0 ;  /* 0x0000000f10007c0c */ /* 0x000fe2000c741270 */
[----:B------:R1:W-:Y:S01]  /*3a0b0*/  @P3 STG.E.U16 desc[UR10][R10.64], R24 ;  /* 0x000000180a003986 */ /* 0x0003e2000c10150a */
[C-C-:B0-----:R-:W-:Y:S02]  /*3a0c0*/  LOP3.LUT R9, R0.reuse, 0x48, R41.reuse, 0xfe, !PT ;  /* 0x0000004800097812 */ /* 0x141fe400078efe29 */
[----:B------:R-:W-:Y:S01]  /*3a0d0*/  LOP3.LUT R17, R0, 0x4a, R41, 0xfe, !PT ;  /* 0x0000004a00117812 */ /* 0x000fe200078efe29 */
[----:B------:R0:W-:Y:S01]  /*3a0e0*/  @P4 STG.E.U16 desc[UR10][R12.64], R18 ;  /* 0x000000120c004986 */ /* 0x0001e2000c10150a */
[----:B------:R-:W-:-:S02]  /*3a0f0*/  LEA R8, P4, R2, R21, 0x1 ;  /* 0x0000001502087211 */ /* 0x000fc400078808ff */
[C---:B------:R-:W-:Y:S01]  /*3a100*/  ISETP.LT.AND P3, PT, R9.reuse, UR15, !P0 ;  /* 0x0000000f09007c0c */ /* 0x040fe2000c761270 */
[----:B-1----:R-:W-:Y:S01]  /*3a110*/  IMAD R11, R9, UR5, RZ ;  /* 0x00000005090b7c24 */ /* 0x002fe2000f8e02ff */
[----:B------:R-:W-:Y:S01]  /*3a120*/  LEA.HI.X.SX32 R9, R2, R20, 0x1, P4 ;  /* 0x0000001402097211 */ /* 0x000fe200020f0eff */
[----:B------:R-:W-:Y:S01]  /*3a130*/  IMAD R2, R17, UR5, RZ ;  /* 0x0000000511027c24 */ /* 0x000fe2000f8e02ff */
[----:B0-----:R-:W-:Y:S01]  /*3a140*/  PRMT R13, R25, 0x7632, R13 ;  /* 0x00007632190d7816 */ /* 0x001fe2000000000d */
[----:B------:R0:W-:Y:S01]  /*3a150*/  @P1 STG.E.U16 desc[UR10][R14.64], R25 ;  /* 0x000000190e001986 */ /* 0x0001e2000c10150a */
[----:B------:R-:W-:-:S03]  /*3a160*/  LOP3.LUT R16, R0, 0x4c, R41, 0xfe, !PT ;  /* 0x0000004c00107812 */ /* 0x000fc600078efe29 */
[----:B------:R1:W-:Y:S01]  /*3a170*/  @P2 STG.E.U16 desc[UR10][R8.64], R13 ;  /* 0x0000000d08002986 */ /* 0x0003e2000c10150a */
[-C--:B------:R-:W-:Y:S02]  /*3a180*/  LEA R12, P2, R2, R21.reuse, 0x1 ;  /* 0x00000015020c7211 */ /* 0x080fe400078408ff */
[----:B------:R-:W-:Y:S02]  /*3a190*/  ISETP.LT.AND P1, PT, R17, UR15, !P0 ;  /* 0x0000000f11007c0c */ /* 0x000fe4000c721270 */
[C---:B------:R-:W-:Y:S02]  /*3a1a0*/  ISETP.LT.AND P4, PT, R16.reuse, UR15, !P0 ;  /* 0x0000000f10007c0c */ /* 0x040fe4000c781270 */
[----:B------:R-:W-:Y:S01]  /*3a1b0*/  LEA R10, P5, R11, R21, 0x1 ;  /* 0x000000150b0a7211 */ /* 0x000fe200078a08ff */
[----:B0-----:R-:W-:Y:S01]  /*3a1c0*/  IMAD R15, R16, UR5, RZ ;  /* 0x00000005100f7c24 */ /* 0x001fe2000f8e02ff */
[----:B-1----:R-:W-:Y:S02]  /*3a1d0*/  LEA.HI.X.SX32 R13, R2, R20, 0x1, P2 ;  /* 0x00000014020d7211 */ /* 0x002fe400010f0eff */
        /* <DEDUP_REMOVED lines=16> */
[----:B0-----:R-:W-:Y:S02]  /*3a2e0*/  LOP3.LUT R11, R0, 0x54, R41, 0xfe, !PT ;  /* 0x00000054000b7812 */ /* 0x001fe400078efe29 */
[----:B------:R-:W-:Y:S01]  /*3a2f0*/  PRMT R18, R27, 0x7632, R18 ;  /* 0x000076321b127816 */ /* 0x000fe20000000012 */
[----:B-1----:R-:W-:Y:S01]  /*3a300*/  IMAD R13, R9, UR5, RZ ;  /* 0x00000005090d7c24 */ /* 0x002fe2000f8e02ff */
[----:B------:R-:W-:Y:S01]  /*3a310*/  LEA.HI.X.SX32 R9, R2, R20, 0x1, P1 ;  /* 0x0000001402097211 */ /* 0x000fe200008f0eff */
[----:B------:R-:W-:Y:S01]  /*3a320*/  IMAD R2, R11, UR5, RZ ;  /* 0x000000050b027c24 */ /* 0x000fe2000f8e02ff */
[----:B------:R-:W-:-:S02]  /*3a330*/  LEA R10, P5, R16, R21, 0x1 ;  /* 0x00000015100a7211 */ /* 0x000fc400078a08ff */
[----:B------:R-:W-:Y:S01]  /*3a340*/  ISETP.LT.AND P1, PT, R11, UR15, !P0 ;  /* 0x0000000f0b007c0c */ /* 0x000fe2000c721270 */
[----:B------:R0:W-:Y:S01]  /*3a350*/  @P2 STG.E.U16 desc[UR10][R8.64], R18 ;  /* 0x0000001208002986 */ /* 0x0001e2000c10150a */
[-C--:B------:R-:W-:Y:S02]  /*3a360*/  LEA.HI.X.SX32 R11, R16, R20.reuse, 0x1, P5 ;  /* 0x00000014100b7211 */ /* 0x080fe400028f0eff */
[CC--:B------:R-:W-:Y:S02]  /*3a370*/  LEA R12, P6, R13.reuse, R21.reuse, 0x1 ;  /* 0x000000150d0c7211 */ /* 0x0c0fe400078c08ff */
[----:B--2---:R-:W-:Y:S02]  /*3a380*/  LEA R14, P2, R2, R21, 0x1 ;  /* 0x00000015020e7211 */ /* 0x004fe400078408ff */
[----:B------:R-:W-:Y:S02]  /*3a390*/  LOP3.LUT R16, R0, 0x56, R41, 0xfe, !PT ;  /* 0x0000005600107812 */ /* 0x000fe400078efe29 */
        /* <DEDUP_REMOVED lines=56> */
[----:B------:R-:W-:Y:S01]  /*3a720*/  @P3 STG.E.U16 desc[UR10][R10.64], R4 ;  /* 0x000000040a003986 */ /* 0x000fe2000c10150a */
[----:B------:R-:W-:Y:S02]  /*3a730*/  ISETP.LT.AND P2, PT, R16, UR15, !P0 ;  /* 0x0000000f10007c0c */ /* 0x000fe4000c741270 */
[C-C-:B0-----:R-:W-:Y:S01]  /*3a740*/  LOP3.LUT R8, R0.reuse, 0x6c, R41.reuse, 0xfe, !PT ;  /* 0x0000006c00087812 */ /* 0x141fe200078efe29 */
[----:B------:R0:W-:Y:S01]  /*3a750*/  @P4 STG.E.U16 desc[UR10][R12.64], R17 ;  /* 0x000000110c004986 */ /* 0x0001e2000c10150a */
[--C-:B------:R-:W-:Y:S02]  /*3a760*/  LOP3.LUT R9, R0, 0x6a, R41.reuse, 0xfe, !PT ;  /* 0x0000006a00097812 */ /* 0x100fe400078efe29 */
[----:B------:R-:W-:Y:S01]  /*3a770*/  LEA R16, P4, R2, R21, 0x1 ;  /* 0x0000001502107211 */ /* 0x000fe200078808ff */
[----:B------:R1:W-:Y:S01]  /*3a780*/  @P1 STG.E.U16 desc[UR10][R14.64], R5 ;  /* 0x000000050e001986 */ /* 0x0003e2000c10150a */
[----:B------:R-:W-:-:S02]  /*3a790*/  LOP3.LUT R18, R0, 0x68, R41, 0xfe, !PT ;  /* 0x0000006800127812 */ /* 0x000fc400078efe29 */
[C---:B------:R-:W-:Y:S02]  /*3a7a0*/  ISETP.LT.AND P1, PT, R9.reuse, UR15, !P0 ;  /* 0x0000000f09007c0c */ /* 0x040fe4000c721270 */
[----:B0-----:R-:W-:Y:S01]  /*3a7b0*/  LEA.HI.X.SX32 R17, R2, R20, 0x1, P4 ;  /* 0x0000001402117211 */ /* 0x001fe200020f0eff */
[----:B------:R-:W-:Y:S01]  /*3a7c0*/  IMAD R13, R9, UR5, RZ ;  /* 0x00000005090d7c24 */ /* 0x000fe2000f8e02ff */
[C---:B------:R-:W-:Y:S01]  /*3a7d0*/  ISETP.LT.AND P4, PT, R8.reuse, UR15, !P0 ;  /* 0x0000000f08007c0c */ /* 0x040fe2000c781270 */
[----:B------:R-:W-:Y:S02]  /*3a7e0*/  IMAD R2, R8, UR5, RZ ;  /* 0x0000000508027c24 */ /* 0x000fe4000f8e02ff */
[----:B------:R0:W2:Y:S01]  /*3a7f0*/  LDS.128 R8, [R3+0x800] ;  /* 0x0008000003087984 */ /* 0x0000a20000000c00 */
[C---:B------:R-:W-:Y:S01]  /*3a800*/  ISETP.LT.AND P3, PT, R18.reuse, UR15, !P0 ;  /* 0x0000000f12007c0c */ /* 0x040fe2000c761270 */
[----:B------:R-:W-:Y:S01]  /*3a810*/  IMAD R18, R18, UR5, RZ ;  /* 0x0000000512127c24 */ /* 0x000fe2000f8e02ff */
[----:B-1----:R-:W-:-:S02]  /*3a820*/  PRMT R15, R5, 0x7632, R15 ;  /* 0x00007632050f7816 */ /* 0x002fc4000000000f */
[-C--:B------:R-:W-:Y:S02]  /*3a830*/  LEA R14, P6, R2, R21.reuse, 0x1 ;  /* 0x00000015020e7211 */ /* 0x080fe400078c08ff */
[CC--:B------:R-:W-:Y:S01]  /*3a840*/  LEA R4, P5, R18.reuse, R21.reuse, 0x1 ;  /* 0x0000001512047211 */ /* 0x0c0fe200078a08ff */
[----:B------:R1:W-:Y:S01]  /*3a850*/  @P2 STG.E.U16 desc[UR10][R16.64], R15 ;  /* 0x0000000f10002986 */ /* 0x0003e2000c10150a */
[C---:B------:R-:W-:Y:S02]  /*3a860*/  LEA R12, P2, R13.reuse, R21, 0x1 ;  /* 0x000000150d0c7211 */ /* 0x040fe400078408ff */
[-C--:B------:R-:W-:Y:S02]  /*3a870*/  LEA.HI.X.SX32 R5, R18, R20.reuse, 0x1, P5 ;  /* 0x0000001412057211 */ /* 0x080fe400028f0eff */
[----:B------:R-:W-:Y:S02]  /*3a880*/  LEA.HI.X.SX32 R13, R13, R20, 0x1, P2 ;  /* 0x000000140d0d7211 */ /* 0x000fe400010f0eff */
[----:B0-----:R-:W-:Y:S01]  /*3a890*/  LOP3.LUT R3, R0, 0x6e, R41, 0xfe, !PT ;  /* 0x0000006e00037812 */ /* 0x001fe200078efe29 */
[----:B------:R0:W-:Y:S01]  /*3a8a0*/  @P3 STG.E.U16 desc[UR10][R4.64], R6 ;  /* 0x0000000604003986 */ /* 0x0001e2000c10150a */
[----:B-1----:R-:W-:-:S02]  /*3a8b0*/  PRMT R17, R6, 0x7632, R17 ;  /* 0x0000763206117816 */ /* 0x002fc40000000011 */
[----:B------:R-:W-:-:S03]  /*3a8c0*/  LEA.HI.X.SX32 R15, R2, R20, 0x1, P6 ;  /* 0x00000014020f7211 */ /* 0x000fc600030f0eff */
[----:B------:R1:W-:Y:S01]  /*3a8d0*/  @P1 STG.E.U16 desc[UR10][R12.64], R17 ;  /* 0x000000110c001986 */ /* 0x0003e2000c10150a */
[C-C-:B------:R-:W-:Y:S02]  /*3a8e0*/  LOP3.LUT R16, R0.reuse, 0x70, R41.reuse, 0xfe, !PT ;  /* 0x0000007000107812 */ /* 0x140fe400078efe29 */
[----:B------:R-:W-:Y:S01]  /*3a8f0*/  LOP3.LUT R2, R0, 0x72, R41, 0xfe, !PT ;  /* 0x0000007200027812 */ /* 0x000fe200078efe29 */
[----:B------:R3:W-:Y:S01]  /*3a900*/  @P4 STG.E.U16 desc[UR10][R14.64], R7 ;  /* 0x000000070e004986 */ /* 0x0007e2000c10150a */
[C---:B------:R-:W-:Y:S01]  /*3a910*/  ISETP.LT.AND P4, PT, R3.reuse, UR15, !P0 ;  /* 0x0000000f03007c0c */ /* 0x040fe2000c781270 */
[----:B------:R-:W-:Y:S01]  /*3a920*/  IMAD R3, R3, UR5, RZ ;  /* 0x0000000503037c24 */ /* 0x000fe2000f8e02ff */
[----:B------:R-:W-:Y:S01]  /*3a930*/  ISETP.LT.AND P6, PT, R2, UR15, !P0 ;  /* 0x0000000f02007c0c */ /* 0x000fe2000c7c1270 */
[C---:B0-----:R-:W-:Y:S01]  /*3a940*/  IMAD R5, R16.reuse, UR5, RZ ;  /* 0x0000000510057c24 */ /* 0x041fe2000f8e02ff */
[----:B------:R-:W-:Y:S01]  /*3a950*/  ISETP.LT.AND P5, PT, R16, UR15, !P0 ;  /* 0x0000000f10007c0c */ /* 0x000fe2000c7a1270 */
[----:B-1----:R-:W-:Y:S01]  /*3a960*/  IMAD R12, R2, UR5, RZ ;  /* 0x00000005020c7c24 */ /* 0x002fe2000f8e02ff */
[----:B------:R-:W-:-:S02]  /*3a970*/  LEA R2, P1, R3, R21, 0x1 ;  /* 0x0000001503027211 */ /* 0x000fc400078208ff */
[----:B------:R-:W-:Y:S02]  /*3a980*/  LEA R4, P2, R5, R21, 0x1 ;  /* 0x0000001505047211 */ /* 0x000fe400078408ff */
[-C--:B------:R-:W-:Y:S02]  /*3a990*/  LEA.HI.X.SX32 R3, R3, R20.reuse, 0x1, P1 ;  /* 0x0000001403037211 */ /* 0x080fe400008f0eff */
[----:B---3--:R-:W-:Y:S02]  /*3a9a0*/  PRMT R14, R7, 0x7632, R14 ;  /* 0x00007632070e7816 */ /* 0x008fe4000000000e */
[C-C-:B------:R-:W-:Y:S02]  /*3a9b0*/  LOP3.LUT R13, R0.reuse, 0x76, R41.reuse, 0xfe, !PT ;  /* 0x00000076000d7812 */ /* 0x140fe400078efe29 */
[----:B------:R-:W-:Y:S01]  /*3a9c0*/  LEA.HI.X.SX32 R5, R5, R20, 0x1, P2 ;  /* 0x0000001405057211 */ /* 0x000fe200010f0eff */
[----:B------:R-:W-:Y:S01]  /*3a9d0*/  @P4 STG.E.U16 desc[UR10][R2.64], R14 ;  /* 0x0000000e02004986 */ /* 0x000fe2000c10150a */
[----:B------:R-:W-:-:S02]  /*3a9e0*/  LOP3.LUT R18, R0, 0x7e, R41, 0xfe, !PT ;  /* 0x0000007e00127812 */ /* 0x000fc400078efe29 */
[C-C-:B------:R-:W-:Y:S02]  /*3a9f0*/  LOP3.LUT R19, R0.reuse, 0x7c, R41.reuse, 0xfe, !PT ;  /* 0x0000007c00137812 */ /* 0x140fe400078efe29 */
[C-C-:B------:R-:W-:Y:S02]  /*3aa00*/  LOP3.LUT R22, R0.reuse, 0x7a, R41.reuse, 0xfe, !PT ;  /* 0x0000007a00167812 */ /* 0x140fe400078efe29 */
[--C-:B------:R-:W-:Y:S02]  /*3aa10*/  LOP3.LUT R15, R0, 0x78, R41.reuse, 0xfe, !PT ;  /* 0x00000078000f7812 */ /* 0x100fe400078efe29 */
[----:B------:R-:W-:Y:S02]  /*3aa20*/  LEA R6, P3, R12, R21, 0x1 ;  /* 0x000000150c067211 */ /* 0x000fe400078608ff */
[----:B------:R-:W-:Y:S02]  /*3aa30*/  LOP3.LUT R0, R0, 0x74, R41, 0xfe, !PT ;  /* 0x0000007400007812 */ /* 0x000fe400078efe29 */
[C---:B------:R-:W-:Y:S01]  /*3aa40*/  ISETP.LT.AND P4, PT, R13.reuse, UR15, !P0 ;  /* 0x0000000f0d007c0c */ /* 0x040fe2000c781270 */
[----:B------:R-:W-:Y:S01]  /*3aa50*/  IMAD R13, R13, UR5, RZ ;  /* 0x000000050d0d7c24 */ /* 0x000fe2000f8e02ff */
[----:B------:R-:W-:Y:S01]  /*3aa60*/  LEA.HI.X.SX32 R7, R12, R20, 0x1, P3 ;  /* 0x000000140c077211 */ /* 0x000fe200018f0eff */
[----:B--2---:R0:W-:Y:S01]  /*3aa70*/  @P5 STG.E.U16 desc[UR10][R4.64], R8 ;  /* 0x0000000804005986 */ /* 0x0041e2000c10150a */
[----:B------:R-:W-:-:S02]  /*3aa80*/  PRMT R12, R8, 0x7632, R12 ;  /* 0x00007632080c7816 */ /* 0x000fc4000000000c */
[C---:B------:R-:W-:Y:S01]  /*3aa90*/  ISETP.LT.AND P5, PT, R0.reuse, UR15, !P0 ;  /* 0x0000000f00007c0c */ /* 0x040fe2000c7a1270 */
[----:B------:R-:W-:Y:S01]  /*3aaa0*/  IMAD R0, R0, UR5, RZ ;  /* 0x0000000500007c24 */ /* 0x000fe2000f8e02ff */
[C---:B------:R-:W-:Y:S01]  /*3aab0*/  ISETP.LT.AND P3, PT, R15.reuse, UR15, !P0 ;  /* 0x0000000f0f007c0c */ /* 0x040fe2000c761270 */
[----:B------:R-:W-:Y:S02]  /*3aac0*/  IMAD R15, R15, UR5, RZ ;  /* 0x000000050f0f7c24 */ /* 0x000fe4000f8e02ff */
[----:B------:R-:W-:Y:S01]  /*3aad0*/  IMAD R17, R19, UR5, RZ ;  /* 0x0000000513117c24 */ /* 0x000fe2000f8e02ff */
[----:B------:R1:W-:Y:S01]  /*3aae0*/  @P6 STG.E.U16 desc[UR10][R6.64], R12 ;  /* 0x0000000c06006986 */ /* 0x0003e2000c10150a */
[CC--:B0-----:R-:W-:Y:S01]  /*3aaf0*/  LEA R4, P1, R13.reuse, R21.reuse, 0x1 ;  /* 0x000000150d047211 */ /* 0x0c1fe200078208ff */
[----:B------:R-:W-:Y:S01]  /*3ab00*/  IMAD R16, R22, UR5, RZ ;  /* 0x0000000516107c24 */ /* 0x000fe2000f8e02ff */
[----:B------:R-:W-:Y:S02]  /*3ab10*/  LEA R2, P6, R0, R21, 0x1 ;  /* 0x0000001500027211 */ /* 0x000fe400078c08ff */
[----:B------:R-:W-:-:S02]  /*3ab20*/  LEA.HI.X.SX32 R5, R13, R20, 0x1, P1 ;  /* 0x000000140d057211 */ /* 0x000fc400008f0eff */
[-C--:B------:R-:W-:Y:S02]  /*3ab30*/  LEA R14, P1, R17, R21.reuse, 0x1 ;  /* 0x00000015110e7211 */ /* 0x080fe400078208ff */
[CC--:B-1----:R-:W-:Y:S01]  /*3ab40*/  LEA R6, P2, R15.reuse, R21.reuse, 0x1 ;  /* 0x000000150f067211 */ /* 0x0c2fe200078408ff */
[----:B------:R-:W-:Y:S01]  /*3ab50*/  IMAD R8, R18, UR5, RZ ;  /* 0x0000000512087c24 */ /* 0x000fe2000f8e02ff */
[-C--:B------:R-:W-:Y:S02]  /*3ab60*/  LEA.HI.X.SX32 R3, R0, R20.reuse, 0x1, P6 ;  /* 0x0000001400037211 */ /* 0x080fe400030f0eff */
[----:B------:R-:W-:Y:S02]  /*3ab70*/  LEA.HI.X.SX32 R7, R15, R20, 0x1, P2 ;  /* 0x000000140f077211 */ /* 0x000fe400010f0eff */
[----:B------:R-:W-:Y:S02]  /*3ab80*/  LEA R12, P6, R16, R21, 0x1 ;  /* 0x00000015100c7211 */ /* 0x000fe400078c08ff */
[----:B------:R-:W-:-:S02]  /*3ab90*/  ISETP.LT.AND P2, PT, R22, UR15, !P0 ;  /* 0x0000000f16007c0c */ /* 0x000fc4000c741270 */
[-C--:B------:R-:W-:Y:S02]  /*3aba0*/  LEA.HI.X.SX32 R15, R17, R20.reuse, 0x1, P1 ;  /* 0x00000014110f7211 */ /* 0x080fe400008f0eff */
[----:B------:R-:W-:Y:S02]  /*3abb0*/  ISETP.LT.AND P1, PT, R19, UR15, !P0 ;  /* 0x0000000f13007c0c */ /* 0x000fe4000c721270 */
[----:B------:R-:W-:Y:S02]  /*3abc0*/  ISETP.LT.AND P0, PT, R18, UR15, !P0 ;  /* 0x0000000f12007c0c */ /* 0x000fe4000c701270 */
[----:B------:R-:W-:Y:S02]  /*3abd0*/  LEA.HI.X.SX32 R13, R16, R20, 0x1, P6 ;  /* 0x00000014100d7211 */ /* 0x000fe400030f0eff */
[----:B------:R-:W-:Y:S01]  /*3abe0*/  LEA R16, P6, R8, R21, 0x1 ;  /* 0x0000001508107211 */ /* 0x000fe200078c08ff */
[----:B------:R0:W-:Y:S01]  /*3abf0*/  @P5 STG.E.U16 desc[UR10][R2.64], R9 ;  /* 0x0000000902005986 */ /* 0x0001e2000c10150a */
[----:B------:R-:W-:-:S02]  /*3ac00*/  PRMT R0, R9, 0x7632, R0 ;  /* 0x0000763209007816 */ /* 0x000fc40000000000 */
[----:B------:R-:W-:Y:S02]  /*3ac10*/  LEA.HI.X.SX32 R17, R8, R20, 0x1, P6 ;  /* 0x0000001408117211 */ /* 0x000fe400030f0eff */
[----:B------:R-:W-:Y:S01]  /*3ac20*/  PRMT R8, R11, 0x7632, R8 ;  /* 0x000076320b087816 */ /* 0x000fe20000000008 */
[----:B------:R1:W-:Y:S01]  /*3ac30*/  @P4 STG.E.U16 desc[UR10][R4.64], R0 ;  /* 0x0000000004004986 */ /* 0x0003e2000c10150a */
[----:B0-----:R-:W-:-:S03]  /*3ac40*/  PRMT R3, R10, 0x7632, R3 ;  /* 0x000076320a037816 */ /* 0x001fc60000000003 */
[----:B------:R1:W-:Y:S04]  /*3ac50*/  @P3 STG.E.U16 desc[UR10][R6.64], R10 ;  /* 0x0000000a06003986 */ /* 0x0003e8000c10150a */
[----:B------:R1:W-:Y:S04]  /*3ac60*/  @P2 STG.E.U16 desc[UR10][R12.64], R3 ;  /* 0x000000030c002986 */ /* 0x0003e8000c10150a */
[----:B------:R1:W-:Y:S04]  /*3ac70*/  @P1 STG.E.U16 desc[UR10][R14.64], R11 ;  /* 0x0000000b0e001986 */ /* 0x0003e8000c10150a */
[----:B------:R1:W-:Y:S01]  /*3ac80*/  @P0 STG.E.U16 desc[UR10][R16.64], R8 ;  /* 0x0000000810000986 */ /* 0x0003e2000c10150a */
[----:B------:R-:W-:Y:S06]  /*3ac90*/  BAR.SYNC.DEFER_BLOCKING 0x0 ;  /* 0x0000000000007b1d */ /* 0x000fec0000010000 */
[----:B------:R-:W-:Y:S05]  /*3aca0*/  BRA.U UP0, `(.L_x_13) ;  /* 0x0000000100a07547 */ /* 0x000fea000b800000 */
[----:B------:R-:W0:Y:S01]  /*3acb0*/  S2UR UR5, SR_CgaCtaId ;  /* 0x00000000000579c3 */ /* 0x000e220000008800 */
[----:B------:R-:W-:Y:S01]  /*3acc0*/  NOP ;  /* 0x0000000000007918 */ /* 0x000fe20000000000 */
[----:B------:R-:W-:Y:S01]  /*3acd0*/  UMOV UR4, 0x50 ;  /* 0x0000005000047882 */ /* 0x000fe20000000000 */
[----:B-1----:R-:W-:Y:S02]  /*3ace0*/  IMAD.U32 R0, RZ, RZ, UR8 ;  /* 0x00000008ff007e24 */ /* 0x002fe4000f8e00ff */
[----:B------:R-:W-:Y:S02]  /*3acf0*/  IMAD.MOV.U32 R3, RZ, RZ, 0xf ;  /* 0x0000000fff037424 */ /* 0x000fe400078e00ff */
[----:B------:R-:W-:Y:S01]  /*3ad00*/  IMAD.MOV.U32 R7, RZ, RZ, 0x1 ;  /* 0x00000001ff077424 */ /* 0x000fe200078e00ff */
[----:B------:R-:W-:-:S04]  /*3ad10*/  LOP3.LUT R0, R0, 0xffff, RZ, 0xc0, !PT ;  /* 0x0000ffff00007812 */ /* 0x000fc800078ec0ff */
[----:B------:R-:W-:-:S05]  /*3ad20*/  SHF.R.U32.HI R0, RZ, 0x5, R0 ;  /* 0x00000005ff007819 */ /* 0x000fca0000011600 */
[----:B------:R-:W-:Y:S01]  /*3ad30*/  VIADD R2, R0, 0x10 ;  /* 0x0000001000027836 */ /* 0x000fe20000000000 */
[----:B------:R-:W-:Y:S01]  /*3ad40*/  SHF.L.U32 R0, R3, R0, RZ ;  /* 0x0000000003007219 */ /* 0x000fe200000006ff */
[----:B0-----:R-:W-:-:S03]  /*3ad50*/  ULEA UR6, UR5, UR4, 0x18 ;  /* 0x0000000405067291 */ /* 0x001fc6000f8ec0ff */
[----:B------:R-:W-:-:S04]  /*3ad60*/  SHF.L.U32 R3, R7, R2, RZ ;  /* 0x0000000207037219 */ /* 0x000fc800000006ff */
[----:B------:R-:W-:Y:S02]  /*3ad70*/  LOP3.LUT R0, R3, R0, RZ, 0xfc, !PT ;  /* 0x0000000003007212 */ /* 0x000fe400078efcff */
[----:B------:R-:W0:Y:S02]  /*3ad80*/  LDS R5, [UR6] ;  /* 0x00000006ff057984 */ /* 0x000e240008000800 */
[C---:B------:R-:W-:Y:S02]  /*3ad90*/  LOP3.LUT R2, R0.reuse, 0xffff, RZ, 0xc0, !PT ;  /* 0x0000ffff00027812 */ /* 0x040fe400078ec0ff */
[----:B0-----:R-:W-:-:S04]  /*3ada0*/  LOP3.LUT R3, R0, 0xffff, R5, 0x80, !PT ;  /* 0x0000ffff00037812 */ /* 0x001fc800078e8005 */
[----:B------:R-:W-:-:S13]  /*3adb0*/  ISETP.NE.AND P0, PT, R3, R2, PT ;  /* 0x000000020300720c */ /* 0x000fda0003f05270 */
[----:B------:R-:W-:Y:S05]  /*3adc0*/  @P0 BRA `(.L_x_14) ;  /* 0x0000000000500947 */ /* 0x000fea0003800000 */
[----:B------:R-:W-:Y:S02]  /*3add0*/  SHF.R.U32.HI R5, RZ, 0x10, R5 ;  /* 0x00000010ff057819 */ /* 0x000fe40000011605 */
[----:B------:R-:W-:-:S04]  /*3ade0*/  SHF.R.U32.HI R2, RZ, 0x10, R0 ;  /* 0x00000010ff027819 */ /* 0x000fc80000011600 */
[----:B------:R-:W-:-:S04]  /*3adf0*/  LOP3.LUT R5, R5, R2, RZ, 0xc0, !PT ;  /* 0x0000000205057212 */ /* 0x000fc800078ec0ff */
[----:B------:R-:W-:-:S13]  /*3ae00*/  ISETP.NE.AND P0, PT, R5, R2, PT ;  /* 0x000000020500720c */ /* 0x000fda0003f05270 */
[----:B------:R-:W-:Y:S05]  /*3ae10*/  @P0 BRA `(.L_x_15) ;  /* 0x0000000000300947 */ /* 0x000fea0003800000 */
[----:B------:R-:W-:Y:S01]  /*3ae20*/  R2UR UR4, R0 ;  /* 0x00000000000472ca */ /* 0x000fe200000e0000 */
[----:B------:R-:W-:Y:S01]  /*3ae30*/  VOTEU.ANY UR5, UPT, PT ;  /* 0x0000000000057886 */ /* 0x000fe200038e0100 */
[----:B------:R-:W0:Y:S01]  /*3ae40*/  S2R R0, SR_LANEID ;  /* 0x0000000000007919 */ /* 0x000e220000000000 */
[----:B------:R-:W-:-:S10]  /*3ae50*/  UFLO.U32 UR5, UR5 ;  /* 0x00000005000572bd */ /* 0x000fd400080e0000 */
[----:B------:R-:W-:-:S06]  /*3ae60*/  ULOP3.LUT UR4, URZ, UR4, URZ, 0x33, !UPT ;  /* 0x00000004ff047292 */ /* 0x000fcc000f8e33ff */
[----:B------:R-:W-:-:S04]  /*3ae70*/  IMAD.U32 R2, RZ, RZ, UR4 ;  /* 0x00000004ff027e24 */ /* 0x000fc8000f8e00ff */
[----:B------:R-:W1:Y:S02]  /*3ae80*/  REDUX UR7, R2 ;  /* 0x00000000020773c4 */ /* 0x000e640000000000 */
[----:B------:R2:W-:Y:S01]  /*3ae90*/  UTCATOMSWS.AND URZ, UR4 ;  /* 0x0000000400ff79e3 */ /* 0x0005e20008000000 */
[----:B0-----:R-:W-:Y:S01]  /*3aea0*/  ISETP.EQ.U32.AND P0, PT, R0, UR5, PT ;  /* 0x0000000500007c0c */ /* 0x001fe2000bf02070 */
[----:B-1----:R-:W-:-:S12]  /*3aeb0*/  IMAD.U32 R0, RZ, RZ, UR7 ;  /* 0x00000007ff007e24 */ /* 0x002fd8000f8e00ff */
[----:B------:R2:W-:Y:S01]  /*3aec0*/  @P0 ATOMS.AND RZ, [UR6], R0 ;  /* 0x00000000ffff098c */ /* 0x0005e2000a800006 */
[----:B------:R-:W-:Y:S05]  /*3aed0*/  BRA `(.L_x_13) ;  /* 0x0000000000147947 */ /* 0x000fea0003800000 */
.L_x_15:
[----:B------:R-:W-:-:S07]  /*3aee0*/  MOV R2, 0x3af00 ;  /* 0x0003af0000027802 */ /* 0x000fce0000000f00 */
[----:B------:R-:W-:Y:S05]  /*3aef0*/  CALL.REL.NOINC `($__internal_0_$__cuda_sm10x_tcgen05_guardrail_trap_col_being_dealloced_not_returned_by_alloc) ;  /* 0x00000000003c7944 */ /* 0x000fea0003c00000 */
[----:B------:R-:W-:Y:S05]  /*3af00*/  BRA `(.L_x_13) ;  /* 0x0000000000087947 */ /* 0x000fea0003800000 */
.L_x_14:
[----:B------:R-:W-:-:S07]  /*3af10*/  MOV R2, 0x3af30 ;  /* 0x0003af3000027802 */ /* 0x000fce0000000f00 */
[----:B------:R-:W-:Y:S05]  /*3af20*/  CALL.REL.NOINC `($__internal_2_$__cuda_sm10x_tcgen05_guardrail_trap_unallocated_columns_being_dealloced) ;  /* 0x0000000000487944 */ /* 0x000fea0003c00000 */
.L_x_13:
[----:B------:R-:W-:Y:S01]  /*3af30*/  NOP ;  /* 0x0000000000007918 */ /* 0x000fe20000000000 */
[----:B--2---:R-:W-:Y:S05]  /*3af40*/  EXIT ;  /* 0x000000000000794d */ /* 0x004fea0003800000 */
.L_x_8:
[----:B------:R-:W2:Y:S02]  /*3af50*/  LDL R89, [R1+0x6a8] ;  /* 0x0006a80001597983 */ /* 0x000ea40000100800 */
[----:B--2---:R0:W1:Y:S02]  /*3af60*/  SYNCS.PHASECHK.TRANS64.TRYWAIT P3, [UR4], R89 ;  /* 0x00000059ff0075a7 */ /* 0x0040640008061104 */
[----:B0-----:R-:W0:Y:S02]  /*3af70*/  LDC R89, c[0x0][0x3ac] ;  /* 0x0000eb00ff597b82 */ /* 0x001e240000000800 */
[----:B0-----:R-:W-:-:S04]  /*3af80*/  IMAD.SHL.U32 R89, R89, 0x100, RZ ;  /* 0x0000010059597824 */ /* 0x001fc800078e00ff */
[----:B------:R-:W-:Y:S01]  /*3af90*/  IMAD.SHL.U32 R89, R89, 0x2, RZ ;  /* 0x0000000259597824 */ /* 0x000fe200078e00ff */
[----:B-1----:R-:W-:Y:S06]  /*3afa0*/  @!P3 BRA `(.L_x_8) ;  /* 0xfffffffc00e8b947 */ /* 0x002fec000383ffff */
[----:B------:R-:W-:Y:S05]  /*3afb0*/  BRA `(.L_x_16) ;  /* 0xfffffe4c00b47947 */ /* 0x000fea000383ffff */
.L_x_12:
[----:B------:R-:W0:Y:S02]  /*3afc0*/  SYNCS.PHASECHK.TRANS64.TRYWAIT P0, [UR4], R2 ;  /* 0x00000002ff0075a7 */ /* 0x000e240008001104 */
[----:B0-----:R-:W-:Y:S05]  /*3afd0*/  @!P0 BRA `(.L_x_12) ;  /* 0xfffffffc00f88947 */ /* 0x001fea000383ffff */
[----:B------:R-:W-:Y:S05]  /*3afe0*/  BRA `(.L_x_11) ;  /* 0xffffffdc00507947 */ /* 0x000fea000383ffff */
        .weak           $__internal_0_$__cuda_sm10x_tcgen05_guardrail_trap_col_being_dealloced_not_returned_by_alloc
        .type           $__internal_0_$__cuda_sm10x_tcgen05_guardrail_trap_col_being_dealloced_not_returned_by_alloc,@function
        .size           $__internal_0_$__cuda_sm10x_tcgen05_guardrail_trap_col_being_dealloced_not_returned_by_alloc,($__internal_1_$__cuda_sm10x_tcgen05_guardrail_trap_phase_invalid_during_alloc - $__internal_0_$__cuda_sm10x_tcgen05_guardrail_trap_col_being_dealloced_not_returned_by_alloc)
$__internal_0_$__cuda_sm10x_tcgen05_guardrail_trap_col_being_dealloced_not_returned_by_alloc:
[----:B------:R-:W-:Y:S05]  /*3aff0*/  BPT.TRAP 0x1 ;  /* 0x000000040000795c */ /* 0x000fea0000300000 */
[----:B------:R-:W-:-:S04]  /*3b000*/  IMAD.MOV.U32 R3, RZ, RZ, 0x0 ;  /* 0x00000000ff037424 */ /* 0x000fc800078e00ff */
[----:B------:R-:W-:Y:S05]  /*3b010*/  RET.REL.NODEC R2 `(matmul_kernel) ;  /* 0xfffffc4c02f87950 */ /* 0x000fea0003c3ffff */
        .weak           $__internal_1_$__cuda_sm10x_tcgen05_guardrail_trap_phase_invalid_during_alloc
        .type           $__internal_1_$__cuda_sm10x_tcgen05_guardrail_trap_phase_invalid_during_alloc,@function
        .size           $__internal_1_$__cuda_sm10x_tcgen05_guardrail_trap_phase_invalid_during_alloc,($__internal_2_$__cuda_sm10x_tcgen05_guardrail_trap_unallocated_columns_being_dealloced - $__internal_1_$__cuda_sm10x_tcgen05_guardrail_trap_phase_invalid_during_alloc)
$__internal_1_$__cuda_sm10x_tcgen05_guardrail_trap_phase_invalid_during_alloc:
[----:B------:R-:W-:Y:S05]  /*3b020*/  BPT.TRAP 0x1 ;  /* 0x000000040000795c */ /* 0x000fea0000300000 */
[----:B------:R-:W-:-:S04]  /*3b030*/  IMAD.MOV.U32 R3, RZ, RZ, 0x0 ;  /* 0x00000000ff037424 */ /* 0x000fc800078e00ff */
[----:B------:R-:W-:Y:S05]  /*3b040*/  RET.REL.NODEC R2 `(matmul_kernel) ;  /* 0xfffffc4c02ec7950 */ /* 0x000fea0003c3ffff */
        .weak           $__internal_2_$__cuda_sm10x_tcgen05_guardrail_trap_unallocated_columns_being_dealloced
        .type           $__internal_2_$__cuda_sm10x_tcgen05_guardrail_trap_unallocated_columns_being_dealloced,@function
        .size           $__internal_2_$__cuda_sm10x_tcgen05_guardrail_trap_unallocated_columns_being_dealloced,(.L_x_20 - $__internal_2_$__cuda_sm10x_tcgen05_guardrail_trap_unallocated_columns_being_dealloced)
$__internal_2_$__cuda_sm10x_tcgen05_guardrail_trap_unallocated_columns_being_dealloced:
[----:B------:R-:W-:Y:S05]  /*3b050*/  BPT.TRAP 0x1 ;  /* 0x000000040000795c */ /* 0x000fea0000300000 */
[----:B------:R-:W-:-:S04]  /*3b060*/  IMAD.MOV.U32 R3, RZ, RZ, 0x0 ;  /* 0x00000000ff037424 */ /* 0x000fc800078e00ff */
[----:B------:R-:W-:Y:S05]  /*3b070*/  RET.REL.NODEC R2 `(matmul_kernel) ;  /* 0xfffffc4c02e07950 */ /* 0x000fea0003c3ffff */
.L_x_17:
[----:B------:R-:W-:-:S00]  /*3b080*/  BRA `(.L_x_17) ;  /* 0xfffffffc00fc7947 */ /* 0x000fc0000383ffff */
[----:B------:R-:W-:-:S00]  /*3b090*/  NOP ;  /* 0x0000000000007918 */ /* 0x000fc00000000000 */
        /* <DEDUP_REMOVED lines=14> */
.L_x_20:


//--------------------- .nv.shared.matmul_kernel  --------------------------
	.section	.nv.shared.matmul_kernel,"aw",@nobits
	.sectionflags	@""
	.align	16
	.zero		1024


//--------------------- .nv.shared.reserved.0     --------------------------
	.section	.nv.shared.reserved.0,"aw",@nobits
	.align	8
	.weak		__nv_reservedSMEM_offset_0_alias
	.size		__nv_reservedSMEM_offset_0_alias, 0, 64
	.other		__nv_reservedSMEM_offset_0_alias,@"STO_CUDA_RESERVED_SHARED STV_DEFAULT"
__nv_reservedSMEM_offset_0_alias:
	.zero		0
.nv.shared.reserved.0:
	.zero		64
	.weak		__nv_reservedSMEM_allocation_phase
	.type		__nv_reservedSMEM_allocation_phase,@object
	.size		__nv_reservedSMEM_allocation_phase,(.L_0 - __nv_reservedSMEM_allocation_phase)
__nv_reservedSMEM_allocation_phase:
	.zero		1
.L_0:
	.zero		7
	.weak		__nv_reservedSMEM_devtool_atexit_pc
	.type		__nv_reservedSMEM_devtool_atexit_pc,@object
	.size		__nv_reservedSMEM_devtool_atexit_pc,(__nv_reservedSMEM_allocation_mask - __nv_reservedSMEM_devtool_atexit_pc)
__nv_reservedSMEM_devtool_atexit_pc:
	.zero		8
	.weak		__nv_reservedSMEM_allocation_mask
	.type		__nv_reservedSMEM_allocation_mask,@object
	.size		__nv_reservedSMEM_allocation_mask,(.L_2 - __nv_reservedSMEM_allocation_mask)
__nv_reservedSMEM_allocation_mask:
	.zero		4
.L_2:


//--------------------- .nv.constant0.matmul_kernel --------------------------
	.section	.nv.constant0.matmul_kernel,"a",@progbits
	.sectionflags	@""
	.align	4
.nv.constant0.matmul_kernel:
	.zero		976


//--------------------- SYMBOLS --------------------------

	.type		.nv.reservedSmem.offset0,@object
	.size		.nv.reservedSmem.offset0,0x4
	.type		.nv.reservedSmem.cap,@object
	.size		.nv.reservedSmem.cap,0x4
